//
// Generated by NVIDIA NVVM Compiler
//
// Compiler Build ID: CL-36424714
// Cuda compilation tools, release 13.0, V13.0.88
// Based on NVVM 20.0.0
//

.version 9.0
.target sm_100
.address_size 64

	// .globl	_Z12_spmm_conv_0PKfPfiiPKiS3_S3_S0_

.visible .entry _Z12_spmm_conv_0PKfPfiiPKiS3_S3_S0_(
	.param .u64 .ptr .align 1 _Z12_spmm_conv_0PKfPfiiPKiS3_S3_S0__param_0,
	.param .u64 .ptr .align 1 _Z12_spmm_conv_0PKfPfiiPKiS3_S3_S0__param_1,
	.param .u32 _Z12_spmm_conv_0PKfPfiiPKiS3_S3_S0__param_2,
	.param .u32 _Z12_spmm_conv_0PKfPfiiPKiS3_S3_S0__param_3,
	.param .u64 .ptr .align 1 _Z12_spmm_conv_0PKfPfiiPKiS3_S3_S0__param_4,
	.param .u64 .ptr .align 1 _Z12_spmm_conv_0PKfPfiiPKiS3_S3_S0__param_5,
	.param .u64 .ptr .align 1 _Z12_spmm_conv_0PKfPfiiPKiS3_S3_S0__param_6,
	.param .u64 .ptr .align 1 _Z12_spmm_conv_0PKfPfiiPKiS3_S3_S0__param_7
)
{
	.reg .pred 	%p<570>;
	.reg .b32 	%r<1104>;
	.reg .b32 	%f<2430>;
	.reg .b64 	%rd<259>;

	ld.param.s32 	%rd9, [_Z12_spmm_conv_0PKfPfiiPKiS3_S3_S0__param_2];
	ld.param.u64 	%rd10, [_Z12_spmm_conv_0PKfPfiiPKiS3_S3_S0__param_4];
	cvta.to.global.u64 	%rd11, %rd10;
	mov.u32 	%r222, %tid.y;
	shl.b32 	%r223, %r222, 5;
	mov.u32 	%r224, %ctaid.x;
	shl.b32 	%r225, %r224, 7;
	add.s32 	%r226, %r223, %r225;
	mov.u32 	%r1, %tid.x;
	mov.u32 	%r227, %ctaid.y;
	shl.b32 	%r228, %r227, 4;
	mul.hi.s32 	%r229, %r226, 715827883;
	shr.u32 	%r230, %r229, 31;
	shr.s32 	%r231, %r229, 4;
	add.s32 	%r232, %r231, %r230;
	mul.lo.s32 	%r233, %r232, 96;
	sub.s32 	%r234, %r226, %r233;
	cvt.s64.s32 	%rd12, %r234;
	add.s64 	%rd1, %rd9, %rd12;
	shl.b64 	%rd13, %rd1, 2;
	add.s64 	%rd14, %rd11, %rd13;
	ld.global.nc.u32 	%r2, [%rd14];
	ld.global.nc.u32 	%r3, [%rd14+4];
	sub.s32 	%r4, %r3, %r2;
	shr.u32 	%r235, %r229, 5;
	add.s32 	%r236, %r235, %r230;
	shr.u32 	%r237, %r232, 31;
	add.s32 	%r238, %r232, %r237;
	and.b32  	%r239, %r238, 262142;
	sub.s32 	%r240, %r232, %r239;
	shl.b32 	%r241, %r236, 15;
	shl.b32 	%r242, %r240, 14;
	add.s32 	%r243, %r228, %r1;
	add.s32 	%r244, %r243, %r241;
	add.s32 	%r5, %r244, %r242;
	and.b32  	%r245, %r4, -2;
	add.s32 	%r6, %r245, %r2;
	setp.lt.s32 	%p1, %r4, 8;
	mov.b32 	%r1001, 0;
	mov.f32 	%f2110, 0f00000000;
	mov.f32 	%f2111, %f2110;
	mov.f32 	%f2112, %f2110;
	mov.f32 	%f2113, %f2110;
	mov.f32 	%f2114, %f2110;
	mov.f32 	%f2115, %f2110;
	mov.f32 	%f2116, %f2110;
	mov.f32 	%f2117, %f2110;
	mov.f32 	%f2118, %f2110;
	mov.f32 	%f2119, %f2110;
	mov.f32 	%f2120, %f2110;
	mov.f32 	%f2121, %f2110;
	mov.f32 	%f2122, %f2110;
	mov.f32 	%f2123, %f2110;
	mov.f32 	%f2124, %f2110;
	mov.f32 	%f2125, %f2110;
	mov.f32 	%f2126, %f2110;
	mov.f32 	%f2127, %f2110;
	mov.f32 	%f2128, %f2110;
	mov.f32 	%f2129, %f2110;
	mov.f32 	%f2130, %f2110;
	mov.f32 	%f2131, %f2110;
	mov.f32 	%f2132, %f2110;
	mov.f32 	%f2133, %f2110;
	mov.f32 	%f2134, %f2110;
	mov.f32 	%f2135, %f2110;
	mov.f32 	%f2136, %f2110;
	mov.f32 	%f2137, %f2110;
	mov.f32 	%f2138, %f2110;
	mov.f32 	%f2139, %f2110;
	mov.f32 	%f2140, %f2110;
	mov.f32 	%f2141, %f2110;
	mov.f32 	%f2142, %f2110;
	mov.f32 	%f2143, %f2110;
	mov.f32 	%f2144, %f2110;
	mov.f32 	%f2145, %f2110;
	mov.f32 	%f2146, %f2110;
	mov.f32 	%f2147, %f2110;
	mov.f32 	%f2148, %f2110;
	mov.f32 	%f2149, %f2110;
	mov.f32 	%f2150, %f2110;
	mov.f32 	%f2151, %f2110;
	mov.f32 	%f2152, %f2110;
	mov.f32 	%f2153, %f2110;
	mov.f32 	%f2154, %f2110;
	mov.f32 	%f2155, %f2110;
	mov.f32 	%f2156, %f2110;
	mov.f32 	%f2157, %f2110;
	mov.f32 	%f2158, %f2110;
	mov.f32 	%f2159, %f2110;
	mov.f32 	%f2160, %f2110;
	mov.f32 	%f2161, %f2110;
	mov.f32 	%f2162, %f2110;
	mov.f32 	%f2163, %f2110;
	mov.f32 	%f2164, %f2110;
	mov.f32 	%f2165, %f2110;
	mov.f32 	%f2166, %f2110;
	mov.f32 	%f2167, %f2110;
	mov.f32 	%f2168, %f2110;
	mov.f32 	%f2169, %f2110;
	mov.f32 	%f2170, %f2110;
	mov.f32 	%f2171, %f2110;
	mov.f32 	%f2172, %f2110;
	mov.f32 	%f2173, %f2110;
	@%p1 bra 	$L__BB0_6;
	mov.b32 	%r1001, 0;
	mov.f32 	%f2110, 0f00000000;
	mov.u32 	%r999, %r2;
$L__BB0_2:
	sub.s32 	%r248, %r999, %r2;
	and.b32  	%r249, %r248, 31;
	setp.ne.s32 	%p2, %r249, 0;
	@%p2 bra 	$L__BB0_5;
	sub.s32 	%r250, %r3, %r999;
	setp.ge.u32 	%p3, %r1, %r250;
	mov.u32 	%r1001, %r999;
	@%p3 bra 	$L__BB0_5;
	ld.param.u64 	%rd257, [_Z12_spmm_conv_0PKfPfiiPKiS3_S3_S0__param_7];
	ld.param.u64 	%rd255, [_Z12_spmm_conv_0PKfPfiiPKiS3_S3_S0__param_6];
	add.s32 	%r251, %r999, %r1;
	cvta.to.global.u64 	%rd15, %rd255;
	mul.wide.u32 	%rd16, %r251, 4;
	add.s64 	%rd17, %rd15, %rd16;
	ld.global.nc.u32 	%r252, [%rd17];
	mul.hi.s32 	%r253, %r252, 715827883;
	shr.u32 	%r254, %r253, 31;
	shr.u32 	%r255, %r253, 8;
	add.s32 	%r256, %r255, %r254;
	shl.b32 	%r257, %r256, 15;
	add.s32 	%r258, %r257, %r5;
	shr.s32 	%r259, %r252, 31;
	shr.u32 	%r260, %r259, 23;
	add.s32 	%r261, %r252, %r260;
	shr.s32 	%r262, %r261, 9;
	mul.hi.s32 	%r263, %r262, 1431655766;
	shr.u32 	%r264, %r263, 31;
	add.s32 	%r265, %r263, %r264;
	mul.lo.s32 	%r266, %r265, 3;
	sub.s32 	%r267, %r262, %r266;
	shl.b32 	%r268, %r267, 14;
	add.s32 	%r269, %r258, %r268;
	and.b32  	%r270, %r261, 134217216;
	sub.s32 	%r271, %r252, %r270;
	shl.b32 	%r272, %r271, 5;
	add.s32 	%r1000, %r269, %r272;
	cvta.to.global.u64 	%rd18, %rd257;
	add.s64 	%rd19, %rd18, %rd16;
	ld.global.nc.u32 	%r998, [%rd19];
	add.s32 	%r273, %r4, %r251;
	mul.wide.u32 	%rd20, %r273, 4;
	add.s64 	%rd21, %rd18, %rd20;
	ld.global.nc.u32 	%r997, [%rd21];
	add.s32 	%r274, %r273, %r4;
	mul.wide.u32 	%rd22, %r274, 4;
	add.s64 	%rd23, %rd18, %rd22;
	ld.global.nc.u32 	%r996, [%rd23];
	add.s32 	%r275, %r274, %r4;
	mul.wide.u32 	%rd24, %r275, 4;
	add.s64 	%rd25, %rd18, %rd24;
	ld.global.nc.u32 	%r995, [%rd25];
	add.s32 	%r276, %r275, %r4;
	mul.wide.u32 	%rd26, %r276, 4;
	add.s64 	%rd27, %rd18, %rd26;
	ld.global.nc.u32 	%r994, [%rd27];
	add.s32 	%r277, %r276, %r4;
	mul.wide.u32 	%rd28, %r277, 4;
	add.s64 	%rd29, %rd18, %rd28;
	ld.global.nc.u32 	%r993, [%rd29];
	add.s32 	%r278, %r277, %r4;
	mul.wide.u32 	%rd30, %r278, 4;
	add.s64 	%rd31, %rd18, %rd30;
	ld.global.nc.u32 	%r992, [%rd31];
	add.s32 	%r279, %r278, %r4;
	mul.wide.u32 	%rd32, %r279, 4;
	add.s64 	%rd33, %rd18, %rd32;
	ld.global.nc.u32 	%r991, [%rd33];
	add.s32 	%r280, %r279, %r4;
	mul.wide.u32 	%rd34, %r280, 4;
	add.s64 	%rd35, %rd18, %rd34;
	ld.global.nc.u32 	%r990, [%rd35];
	add.s32 	%r281, %r280, %r4;
	mul.wide.u32 	%rd36, %r281, 4;
	add.s64 	%rd37, %rd18, %rd36;
	ld.global.nc.u32 	%r989, [%rd37];
	add.s32 	%r282, %r281, %r4;
	mul.wide.u32 	%rd38, %r282, 4;
	add.s64 	%rd39, %rd18, %rd38;
	ld.global.nc.u32 	%r988, [%rd39];
	add.s32 	%r283, %r282, %r4;
	mul.wide.u32 	%rd40, %r283, 4;
	add.s64 	%rd41, %rd18, %rd40;
	ld.global.nc.u32 	%r987, [%rd41];
	add.s32 	%r284, %r283, %r4;
	mul.wide.u32 	%rd42, %r284, 4;
	add.s64 	%rd43, %rd18, %rd42;
	ld.global.nc.u32 	%r986, [%rd43];
	add.s32 	%r285, %r284, %r4;
	mul.wide.u32 	%rd44, %r285, 4;
	add.s64 	%rd45, %rd18, %rd44;
	ld.global.nc.u32 	%r985, [%rd45];
	add.s32 	%r286, %r285, %r4;
	mul.wide.u32 	%rd46, %r286, 4;
	add.s64 	%rd47, %rd18, %rd46;
	ld.global.nc.u32 	%r984, [%rd47];
	add.s32 	%r287, %r286, %r4;
	mul.wide.u32 	%rd48, %r287, 4;
	add.s64 	%rd49, %rd18, %rd48;
	ld.global.nc.u32 	%r983, [%rd49];
	add.s32 	%r288, %r287, %r4;
	mul.wide.u32 	%rd50, %r288, 4;
	add.s64 	%rd51, %rd18, %rd50;
	ld.global.nc.u32 	%r982, [%rd51];
	add.s32 	%r289, %r288, %r4;
	mul.wide.u32 	%rd52, %r289, 4;
	add.s64 	%rd53, %rd18, %rd52;
	ld.global.nc.u32 	%r981, [%rd53];
	add.s32 	%r290, %r289, %r4;
	mul.wide.u32 	%rd54, %r290, 4;
	add.s64 	%rd55, %rd18, %rd54;
	ld.global.nc.u32 	%r980, [%rd55];
	add.s32 	%r291, %r290, %r4;
	mul.wide.u32 	%rd56, %r291, 4;
	add.s64 	%rd57, %rd18, %rd56;
	ld.global.nc.u32 	%r979, [%rd57];
	add.s32 	%r292, %r291, %r4;
	mul.wide.u32 	%rd58, %r292, 4;
	add.s64 	%rd59, %rd18, %rd58;
	ld.global.nc.u32 	%r978, [%rd59];
	add.s32 	%r293, %r292, %r4;
	mul.wide.u32 	%rd60, %r293, 4;
	add.s64 	%rd61, %rd18, %rd60;
	ld.global.nc.u32 	%r977, [%rd61];
	add.s32 	%r294, %r293, %r4;
	mul.wide.u32 	%rd62, %r294, 4;
	add.s64 	%rd63, %rd18, %rd62;
	ld.global.nc.u32 	%r976, [%rd63];
	add.s32 	%r295, %r294, %r4;
	mul.wide.u32 	%rd64, %r295, 4;
	add.s64 	%rd65, %rd18, %rd64;
	ld.global.nc.u32 	%r975, [%rd65];
	add.s32 	%r296, %r295, %r4;
	mul.wide.u32 	%rd66, %r296, 4;
	add.s64 	%rd67, %rd18, %rd66;
	ld.global.nc.u32 	%r974, [%rd67];
	add.s32 	%r297, %r296, %r4;
	mul.wide.u32 	%rd68, %r297, 4;
	add.s64 	%rd69, %rd18, %rd68;
	ld.global.nc.u32 	%r973, [%rd69];
	add.s32 	%r298, %r297, %r4;
	mul.wide.u32 	%rd70, %r298, 4;
	add.s64 	%rd71, %rd18, %rd70;
	ld.global.nc.u32 	%r972, [%rd71];
	add.s32 	%r299, %r298, %r4;
	mul.wide.u32 	%rd72, %r299, 4;
	add.s64 	%rd73, %rd18, %rd72;
	ld.global.nc.u32 	%r971, [%rd73];
	add.s32 	%r300, %r299, %r4;
	mul.wide.u32 	%rd74, %r300, 4;
	add.s64 	%rd75, %rd18, %rd74;
	ld.global.nc.u32 	%r970, [%rd75];
	add.s32 	%r301, %r300, %r4;
	mul.wide.u32 	%rd76, %r301, 4;
	add.s64 	%rd77, %rd18, %rd76;
	ld.global.nc.u32 	%r969, [%rd77];
	add.s32 	%r302, %r301, %r4;
	mul.wide.u32 	%rd78, %r302, 4;
	add.s64 	%rd79, %rd18, %rd78;
	ld.global.nc.u32 	%r968, [%rd79];
	add.s32 	%r303, %r302, %r4;
	mul.wide.u32 	%rd80, %r303, 4;
	add.s64 	%rd81, %rd18, %rd80;
	ld.global.nc.u32 	%r967, [%rd81];
$L__BB0_5:
	ld.param.u64 	%rd249, [_Z12_spmm_conv_0PKfPfiiPKiS3_S3_S0__param_0];
	sub.s32 	%r304, %r999, %r1001;
	shfl.sync.idx.b32	%r305|%p4, %r1000, %r304, 31, -1;
	add.s32 	%r306, %r304, 1;
	shfl.sync.idx.b32	%r307|%p5, %r1000, %r306, 31, -1;
	add.s32 	%r308, %r304, 2;
	shfl.sync.idx.b32	%r309|%p6, %r1000, %r308, 31, -1;
	add.s32 	%r310, %r304, 3;
	shfl.sync.idx.b32	%r311|%p7, %r1000, %r310, 31, -1;
	add.s32 	%r312, %r304, 4;
	shfl.sync.idx.b32	%r313|%p8, %r1000, %r312, 31, -1;
	add.s32 	%r314, %r304, 5;
	shfl.sync.idx.b32	%r315|%p9, %r1000, %r314, 31, -1;
	add.s32 	%r316, %r304, 6;
	shfl.sync.idx.b32	%r317|%p10, %r1000, %r316, 31, -1;
	add.s32 	%r318, %r304, 7;
	shfl.sync.idx.b32	%r319|%p11, %r1000, %r318, 31, -1;
	cvta.to.global.u64 	%rd82, %rd249;
	mul.wide.s32 	%rd83, %r305, 4;
	add.s64 	%rd84, %rd82, %rd83;
	shfl.sync.idx.b32	%r320|%p12, %r998, %r304, 31, -1;
	mov.b32 	%f802, %r320;
	ld.global.nc.f32 	%f803, [%rd84];
	fma.rn.f32 	%f804, %f803, %f802, %f2173;
	ld.global.nc.f32 	%f805, [%rd84+128];
	fma.rn.f32 	%f806, %f805, %f802, %f2172;
	shfl.sync.idx.b32	%r321|%p13, %r997, %r304, 31, -1;
	mov.b32 	%f807, %r321;
	fma.rn.f32 	%f808, %f803, %f807, %f2171;
	fma.rn.f32 	%f809, %f805, %f807, %f2170;
	shfl.sync.idx.b32	%r322|%p14, %r996, %r304, 31, -1;
	mov.b32 	%f810, %r322;
	fma.rn.f32 	%f811, %f803, %f810, %f2169;
	fma.rn.f32 	%f812, %f805, %f810, %f2168;
	shfl.sync.idx.b32	%r323|%p15, %r995, %r304, 31, -1;
	mov.b32 	%f813, %r323;
	fma.rn.f32 	%f814, %f803, %f813, %f2167;
	fma.rn.f32 	%f815, %f805, %f813, %f2166;
	shfl.sync.idx.b32	%r324|%p16, %r994, %r304, 31, -1;
	mov.b32 	%f816, %r324;
	fma.rn.f32 	%f817, %f803, %f816, %f2165;
	fma.rn.f32 	%f818, %f805, %f816, %f2164;
	shfl.sync.idx.b32	%r325|%p17, %r993, %r304, 31, -1;
	mov.b32 	%f819, %r325;
	fma.rn.f32 	%f820, %f803, %f819, %f2163;
	fma.rn.f32 	%f821, %f805, %f819, %f2162;
	shfl.sync.idx.b32	%r326|%p18, %r992, %r304, 31, -1;
	mov.b32 	%f822, %r326;
	fma.rn.f32 	%f823, %f803, %f822, %f2161;
	fma.rn.f32 	%f824, %f805, %f822, %f2160;
	shfl.sync.idx.b32	%r327|%p19, %r991, %r304, 31, -1;
	mov.b32 	%f825, %r327;
	fma.rn.f32 	%f826, %f803, %f825, %f2159;
	fma.rn.f32 	%f827, %f805, %f825, %f2158;
	shfl.sync.idx.b32	%r328|%p20, %r990, %r304, 31, -1;
	mov.b32 	%f828, %r328;
	fma.rn.f32 	%f829, %f803, %f828, %f2157;
	fma.rn.f32 	%f830, %f805, %f828, %f2156;
	shfl.sync.idx.b32	%r329|%p21, %r989, %r304, 31, -1;
	mov.b32 	%f831, %r329;
	fma.rn.f32 	%f832, %f803, %f831, %f2155;
	fma.rn.f32 	%f833, %f805, %f831, %f2154;
	shfl.sync.idx.b32	%r330|%p22, %r988, %r304, 31, -1;
	mov.b32 	%f834, %r330;
	fma.rn.f32 	%f835, %f803, %f834, %f2153;
	fma.rn.f32 	%f836, %f805, %f834, %f2152;
	shfl.sync.idx.b32	%r331|%p23, %r987, %r304, 31, -1;
	mov.b32 	%f837, %r331;
	fma.rn.f32 	%f838, %f803, %f837, %f2151;
	fma.rn.f32 	%f839, %f805, %f837, %f2150;
	shfl.sync.idx.b32	%r332|%p24, %r986, %r304, 31, -1;
	mov.b32 	%f840, %r332;
	fma.rn.f32 	%f841, %f803, %f840, %f2149;
	fma.rn.f32 	%f842, %f805, %f840, %f2148;
	shfl.sync.idx.b32	%r333|%p25, %r985, %r304, 31, -1;
	mov.b32 	%f843, %r333;
	fma.rn.f32 	%f844, %f803, %f843, %f2147;
	fma.rn.f32 	%f845, %f805, %f843, %f2146;
	shfl.sync.idx.b32	%r334|%p26, %r984, %r304, 31, -1;
	mov.b32 	%f846, %r334;
	fma.rn.f32 	%f847, %f803, %f846, %f2145;
	fma.rn.f32 	%f848, %f805, %f846, %f2144;
	shfl.sync.idx.b32	%r335|%p27, %r983, %r304, 31, -1;
	mov.b32 	%f849, %r335;
	fma.rn.f32 	%f850, %f803, %f849, %f2143;
	fma.rn.f32 	%f851, %f805, %f849, %f2142;
	shfl.sync.idx.b32	%r336|%p28, %r982, %r304, 31, -1;
	mov.b32 	%f852, %r336;
	fma.rn.f32 	%f853, %f803, %f852, %f2141;
	fma.rn.f32 	%f854, %f805, %f852, %f2140;
	shfl.sync.idx.b32	%r337|%p29, %r981, %r304, 31, -1;
	mov.b32 	%f855, %r337;
	fma.rn.f32 	%f856, %f803, %f855, %f2139;
	fma.rn.f32 	%f857, %f805, %f855, %f2138;
	shfl.sync.idx.b32	%r338|%p30, %r980, %r304, 31, -1;
	mov.b32 	%f858, %r338;
	fma.rn.f32 	%f859, %f803, %f858, %f2137;
	fma.rn.f32 	%f860, %f805, %f858, %f2136;
	shfl.sync.idx.b32	%r339|%p31, %r979, %r304, 31, -1;
	mov.b32 	%f861, %r339;
	fma.rn.f32 	%f862, %f803, %f861, %f2135;
	fma.rn.f32 	%f863, %f805, %f861, %f2134;
	shfl.sync.idx.b32	%r340|%p32, %r978, %r304, 31, -1;
	mov.b32 	%f864, %r340;
	fma.rn.f32 	%f865, %f803, %f864, %f2133;
	fma.rn.f32 	%f866, %f805, %f864, %f2132;
	shfl.sync.idx.b32	%r341|%p33, %r977, %r304, 31, -1;
	mov.b32 	%f867, %r341;
	fma.rn.f32 	%f868, %f803, %f867, %f2131;
	fma.rn.f32 	%f869, %f805, %f867, %f2130;
	shfl.sync.idx.b32	%r342|%p34, %r976, %r304, 31, -1;
	mov.b32 	%f870, %r342;
	fma.rn.f32 	%f871, %f803, %f870, %f2129;
	fma.rn.f32 	%f872, %f805, %f870, %f2128;
	shfl.sync.idx.b32	%r343|%p35, %r975, %r304, 31, -1;
	mov.b32 	%f873, %r343;
	fma.rn.f32 	%f874, %f803, %f873, %f2127;
	fma.rn.f32 	%f875, %f805, %f873, %f2126;
	shfl.sync.idx.b32	%r344|%p36, %r974, %r304, 31, -1;
	mov.b32 	%f876, %r344;
	fma.rn.f32 	%f877, %f803, %f876, %f2125;
	fma.rn.f32 	%f878, %f805, %f876, %f2124;
	shfl.sync.idx.b32	%r345|%p37, %r973, %r304, 31, -1;
	mov.b32 	%f879, %r345;
	fma.rn.f32 	%f880, %f803, %f879, %f2123;
	fma.rn.f32 	%f881, %f805, %f879, %f2122;
	shfl.sync.idx.b32	%r346|%p38, %r972, %r304, 31, -1;
	mov.b32 	%f882, %r346;
	fma.rn.f32 	%f883, %f803, %f882, %f2121;
	fma.rn.f32 	%f884, %f805, %f882, %f2120;
	shfl.sync.idx.b32	%r347|%p39, %r971, %r304, 31, -1;
	mov.b32 	%f885, %r347;
	fma.rn.f32 	%f886, %f803, %f885, %f2119;
	fma.rn.f32 	%f887, %f805, %f885, %f2118;
	shfl.sync.idx.b32	%r348|%p40, %r970, %r304, 31, -1;
	mov.b32 	%f888, %r348;
	fma.rn.f32 	%f889, %f803, %f888, %f2117;
	fma.rn.f32 	%f890, %f805, %f888, %f2116;
	shfl.sync.idx.b32	%r349|%p41, %r969, %r304, 31, -1;
	mov.b32 	%f891, %r349;
	fma.rn.f32 	%f892, %f803, %f891, %f2115;
	fma.rn.f32 	%f893, %f805, %f891, %f2114;
	shfl.sync.idx.b32	%r350|%p42, %r968, %r304, 31, -1;
	mov.b32 	%f894, %r350;
	fma.rn.f32 	%f895, %f803, %f894, %f2113;
	fma.rn.f32 	%f896, %f805, %f894, %f2112;
	shfl.sync.idx.b32	%r351|%p43, %r967, %r304, 31, -1;
	mov.b32 	%f897, %r351;
	fma.rn.f32 	%f898, %f803, %f897, %f2111;
	fma.rn.f32 	%f899, %f805, %f897, %f2110;
	mul.wide.s32 	%rd85, %r307, 4;
	add.s64 	%rd86, %rd82, %rd85;
	shfl.sync.idx.b32	%r352|%p44, %r998, %r306, 31, -1;
	mov.b32 	%f900, %r352;
	ld.global.nc.f32 	%f901, [%rd86];
	fma.rn.f32 	%f902, %f901, %f900, %f804;
	ld.global.nc.f32 	%f903, [%rd86+128];
	fma.rn.f32 	%f904, %f903, %f900, %f806;
	shfl.sync.idx.b32	%r353|%p45, %r997, %r306, 31, -1;
	mov.b32 	%f905, %r353;
	fma.rn.f32 	%f906, %f901, %f905, %f808;
	fma.rn.f32 	%f907, %f903, %f905, %f809;
	shfl.sync.idx.b32	%r354|%p46, %r996, %r306, 31, -1;
	mov.b32 	%f908, %r354;
	fma.rn.f32 	%f909, %f901, %f908, %f811;
	fma.rn.f32 	%f910, %f903, %f908, %f812;
	shfl.sync.idx.b32	%r355|%p47, %r995, %r306, 31, -1;
	mov.b32 	%f911, %r355;
	fma.rn.f32 	%f912, %f901, %f911, %f814;
	fma.rn.f32 	%f913, %f903, %f911, %f815;
	shfl.sync.idx.b32	%r356|%p48, %r994, %r306, 31, -1;
	mov.b32 	%f914, %r356;
	fma.rn.f32 	%f915, %f901, %f914, %f817;
	fma.rn.f32 	%f916, %f903, %f914, %f818;
	shfl.sync.idx.b32	%r357|%p49, %r993, %r306, 31, -1;
	mov.b32 	%f917, %r357;
	fma.rn.f32 	%f918, %f901, %f917, %f820;
	fma.rn.f32 	%f919, %f903, %f917, %f821;
	shfl.sync.idx.b32	%r358|%p50, %r992, %r306, 31, -1;
	mov.b32 	%f920, %r358;
	fma.rn.f32 	%f921, %f901, %f920, %f823;
	fma.rn.f32 	%f922, %f903, %f920, %f824;
	shfl.sync.idx.b32	%r359|%p51, %r991, %r306, 31, -1;
	mov.b32 	%f923, %r359;
	fma.rn.f32 	%f924, %f901, %f923, %f826;
	fma.rn.f32 	%f925, %f903, %f923, %f827;
	shfl.sync.idx.b32	%r360|%p52, %r990, %r306, 31, -1;
	mov.b32 	%f926, %r360;
	fma.rn.f32 	%f927, %f901, %f926, %f829;
	fma.rn.f32 	%f928, %f903, %f926, %f830;
	shfl.sync.idx.b32	%r361|%p53, %r989, %r306, 31, -1;
	mov.b32 	%f929, %r361;
	fma.rn.f32 	%f930, %f901, %f929, %f832;
	fma.rn.f32 	%f931, %f903, %f929, %f833;
	shfl.sync.idx.b32	%r362|%p54, %r988, %r306, 31, -1;
	mov.b32 	%f932, %r362;
	fma.rn.f32 	%f933, %f901, %f932, %f835;
	fma.rn.f32 	%f934, %f903, %f932, %f836;
	shfl.sync.idx.b32	%r363|%p55, %r987, %r306, 31, -1;
	mov.b32 	%f935, %r363;
	fma.rn.f32 	%f936, %f901, %f935, %f838;
	fma.rn.f32 	%f937, %f903, %f935, %f839;
	shfl.sync.idx.b32	%r364|%p56, %r986, %r306, 31, -1;
	mov.b32 	%f938, %r364;
	fma.rn.f32 	%f939, %f901, %f938, %f841;
	fma.rn.f32 	%f940, %f903, %f938, %f842;
	shfl.sync.idx.b32	%r365|%p57, %r985, %r306, 31, -1;
	mov.b32 	%f941, %r365;
	fma.rn.f32 	%f942, %f901, %f941, %f844;
	fma.rn.f32 	%f943, %f903, %f941, %f845;
	shfl.sync.idx.b32	%r366|%p58, %r984, %r306, 31, -1;
	mov.b32 	%f944, %r366;
	fma.rn.f32 	%f945, %f901, %f944, %f847;
	fma.rn.f32 	%f946, %f903, %f944, %f848;
	shfl.sync.idx.b32	%r367|%p59, %r983, %r306, 31, -1;
	mov.b32 	%f947, %r367;
	fma.rn.f32 	%f948, %f901, %f947, %f850;
	fma.rn.f32 	%f949, %f903, %f947, %f851;
	shfl.sync.idx.b32	%r368|%p60, %r982, %r306, 31, -1;
	mov.b32 	%f950, %r368;
	fma.rn.f32 	%f951, %f901, %f950, %f853;
	fma.rn.f32 	%f952, %f903, %f950, %f854;
	shfl.sync.idx.b32	%r369|%p61, %r981, %r306, 31, -1;
	mov.b32 	%f953, %r369;
	fma.rn.f32 	%f954, %f901, %f953, %f856;
	fma.rn.f32 	%f955, %f903, %f953, %f857;
	shfl.sync.idx.b32	%r370|%p62, %r980, %r306, 31, -1;
	mov.b32 	%f956, %r370;
	fma.rn.f32 	%f957, %f901, %f956, %f859;
	fma.rn.f32 	%f958, %f903, %f956, %f860;
	shfl.sync.idx.b32	%r371|%p63, %r979, %r306, 31, -1;
	mov.b32 	%f959, %r371;
	fma.rn.f32 	%f960, %f901, %f959, %f862;
	fma.rn.f32 	%f961, %f903, %f959, %f863;
	shfl.sync.idx.b32	%r372|%p64, %r978, %r306, 31, -1;
	mov.b32 	%f962, %r372;
	fma.rn.f32 	%f963, %f901, %f962, %f865;
	fma.rn.f32 	%f964, %f903, %f962, %f866;
	shfl.sync.idx.b32	%r373|%p65, %r977, %r306, 31, -1;
	mov.b32 	%f965, %r373;
	fma.rn.f32 	%f966, %f901, %f965, %f868;
	fma.rn.f32 	%f967, %f903, %f965, %f869;
	shfl.sync.idx.b32	%r374|%p66, %r976, %r306, 31, -1;
	mov.b32 	%f968, %r374;
	fma.rn.f32 	%f969, %f901, %f968, %f871;
	fma.rn.f32 	%f970, %f903, %f968, %f872;
	shfl.sync.idx.b32	%r375|%p67, %r975, %r306, 31, -1;
	mov.b32 	%f971, %r375;
	fma.rn.f32 	%f972, %f901, %f971, %f874;
	fma.rn.f32 	%f973, %f903, %f971, %f875;
	shfl.sync.idx.b32	%r376|%p68, %r974, %r306, 31, -1;
	mov.b32 	%f974, %r376;
	fma.rn.f32 	%f975, %f901, %f974, %f877;
	fma.rn.f32 	%f976, %f903, %f974, %f878;
	shfl.sync.idx.b32	%r377|%p69, %r973, %r306, 31, -1;
	mov.b32 	%f977, %r377;
	fma.rn.f32 	%f978, %f901, %f977, %f880;
	fma.rn.f32 	%f979, %f903, %f977, %f881;
	shfl.sync.idx.b32	%r378|%p70, %r972, %r306, 31, -1;
	mov.b32 	%f980, %r378;
	fma.rn.f32 	%f981, %f901, %f980, %f883;
	fma.rn.f32 	%f982, %f903, %f980, %f884;
	shfl.sync.idx.b32	%r379|%p71, %r971, %r306, 31, -1;
	mov.b32 	%f983, %r379;
	fma.rn.f32 	%f984, %f901, %f983, %f886;
	fma.rn.f32 	%f985, %f903, %f983, %f887;
	shfl.sync.idx.b32	%r380|%p72, %r970, %r306, 31, -1;
	mov.b32 	%f986, %r380;
	fma.rn.f32 	%f987, %f901, %f986, %f889;
	fma.rn.f32 	%f988, %f903, %f986, %f890;
	shfl.sync.idx.b32	%r381|%p73, %r969, %r306, 31, -1;
	mov.b32 	%f989, %r381;
	fma.rn.f32 	%f990, %f901, %f989, %f892;
	fma.rn.f32 	%f991, %f903, %f989, %f893;
	shfl.sync.idx.b32	%r382|%p74, %r968, %r306, 31, -1;
	mov.b32 	%f992, %r382;
	fma.rn.f32 	%f993, %f901, %f992, %f895;
	fma.rn.f32 	%f994, %f903, %f992, %f896;
	shfl.sync.idx.b32	%r383|%p75, %r967, %r306, 31, -1;
	mov.b32 	%f995, %r383;
	fma.rn.f32 	%f996, %f901, %f995, %f898;
	fma.rn.f32 	%f997, %f903, %f995, %f899;
	mul.wide.s32 	%rd87, %r309, 4;
	add.s64 	%rd88, %rd82, %rd87;
	shfl.sync.idx.b32	%r384|%p76, %r998, %r308, 31, -1;
	mov.b32 	%f998, %r384;
	ld.global.nc.f32 	%f999, [%rd88];
	fma.rn.f32 	%f1000, %f999, %f998, %f902;
	ld.global.nc.f32 	%f1001, [%rd88+128];
	fma.rn.f32 	%f1002, %f1001, %f998, %f904;
	shfl.sync.idx.b32	%r385|%p77, %r997, %r308, 31, -1;
	mov.b32 	%f1003, %r385;
	fma.rn.f32 	%f1004, %f999, %f1003, %f906;
	fma.rn.f32 	%f1005, %f1001, %f1003, %f907;
	shfl.sync.idx.b32	%r386|%p78, %r996, %r308, 31, -1;
	mov.b32 	%f1006, %r386;
	fma.rn.f32 	%f1007, %f999, %f1006, %f909;
	fma.rn.f32 	%f1008, %f1001, %f1006, %f910;
	shfl.sync.idx.b32	%r387|%p79, %r995, %r308, 31, -1;
	mov.b32 	%f1009, %r387;
	fma.rn.f32 	%f1010, %f999, %f1009, %f912;
	fma.rn.f32 	%f1011, %f1001, %f1009, %f913;
	shfl.sync.idx.b32	%r388|%p80, %r994, %r308, 31, -1;
	mov.b32 	%f1012, %r388;
	fma.rn.f32 	%f1013, %f999, %f1012, %f915;
	fma.rn.f32 	%f1014, %f1001, %f1012, %f916;
	shfl.sync.idx.b32	%r389|%p81, %r993, %r308, 31, -1;
	mov.b32 	%f1015, %r389;
	fma.rn.f32 	%f1016, %f999, %f1015, %f918;
	fma.rn.f32 	%f1017, %f1001, %f1015, %f919;
	shfl.sync.idx.b32	%r390|%p82, %r992, %r308, 31, -1;
	mov.b32 	%f1018, %r390;
	fma.rn.f32 	%f1019, %f999, %f1018, %f921;
	fma.rn.f32 	%f1020, %f1001, %f1018, %f922;
	shfl.sync.idx.b32	%r391|%p83, %r991, %r308, 31, -1;
	mov.b32 	%f1021, %r391;
	fma.rn.f32 	%f1022, %f999, %f1021, %f924;
	fma.rn.f32 	%f1023, %f1001, %f1021, %f925;
	shfl.sync.idx.b32	%r392|%p84, %r990, %r308, 31, -1;
	mov.b32 	%f1024, %r392;
	fma.rn.f32 	%f1025, %f999, %f1024, %f927;
	fma.rn.f32 	%f1026, %f1001, %f1024, %f928;
	shfl.sync.idx.b32	%r393|%p85, %r989, %r308, 31, -1;
	mov.b32 	%f1027, %r393;
	fma.rn.f32 	%f1028, %f999, %f1027, %f930;
	fma.rn.f32 	%f1029, %f1001, %f1027, %f931;
	shfl.sync.idx.b32	%r394|%p86, %r988, %r308, 31, -1;
	mov.b32 	%f1030, %r394;
	fma.rn.f32 	%f1031, %f999, %f1030, %f933;
	fma.rn.f32 	%f1032, %f1001, %f1030, %f934;
	shfl.sync.idx.b32	%r395|%p87, %r987, %r308, 31, -1;
	mov.b32 	%f1033, %r395;
	fma.rn.f32 	%f1034, %f999, %f1033, %f936;
	fma.rn.f32 	%f1035, %f1001, %f1033, %f937;
	shfl.sync.idx.b32	%r396|%p88, %r986, %r308, 31, -1;
	mov.b32 	%f1036, %r396;
	fma.rn.f32 	%f1037, %f999, %f1036, %f939;
	fma.rn.f32 	%f1038, %f1001, %f1036, %f940;
	shfl.sync.idx.b32	%r397|%p89, %r985, %r308, 31, -1;
	mov.b32 	%f1039, %r397;
	fma.rn.f32 	%f1040, %f999, %f1039, %f942;
	fma.rn.f32 	%f1041, %f1001, %f1039, %f943;
	shfl.sync.idx.b32	%r398|%p90, %r984, %r308, 31, -1;
	mov.b32 	%f1042, %r398;
	fma.rn.f32 	%f1043, %f999, %f1042, %f945;
	fma.rn.f32 	%f1044, %f1001, %f1042, %f946;
	shfl.sync.idx.b32	%r399|%p91, %r983, %r308, 31, -1;
	mov.b32 	%f1045, %r399;
	fma.rn.f32 	%f1046, %f999, %f1045, %f948;
	fma.rn.f32 	%f1047, %f1001, %f1045, %f949;
	shfl.sync.idx.b32	%r400|%p92, %r982, %r308, 31, -1;
	mov.b32 	%f1048, %r400;
	fma.rn.f32 	%f1049, %f999, %f1048, %f951;
	fma.rn.f32 	%f1050, %f1001, %f1048, %f952;
	shfl.sync.idx.b32	%r401|%p93, %r981, %r308, 31, -1;
	mov.b32 	%f1051, %r401;
	fma.rn.f32 	%f1052, %f999, %f1051, %f954;
	fma.rn.f32 	%f1053, %f1001, %f1051, %f955;
	shfl.sync.idx.b32	%r402|%p94, %r980, %r308, 31, -1;
	mov.b32 	%f1054, %r402;
	fma.rn.f32 	%f1055, %f999, %f1054, %f957;
	fma.rn.f32 	%f1056, %f1001, %f1054, %f958;
	shfl.sync.idx.b32	%r403|%p95, %r979, %r308, 31, -1;
	mov.b32 	%f1057, %r403;
	fma.rn.f32 	%f1058, %f999, %f1057, %f960;
	fma.rn.f32 	%f1059, %f1001, %f1057, %f961;
	shfl.sync.idx.b32	%r404|%p96, %r978, %r308, 31, -1;
	mov.b32 	%f1060, %r404;
	fma.rn.f32 	%f1061, %f999, %f1060, %f963;
	fma.rn.f32 	%f1062, %f1001, %f1060, %f964;
	shfl.sync.idx.b32	%r405|%p97, %r977, %r308, 31, -1;
	mov.b32 	%f1063, %r405;
	fma.rn.f32 	%f1064, %f999, %f1063, %f966;
	fma.rn.f32 	%f1065, %f1001, %f1063, %f967;
	shfl.sync.idx.b32	%r406|%p98, %r976, %r308, 31, -1;
	mov.b32 	%f1066, %r406;
	fma.rn.f32 	%f1067, %f999, %f1066, %f969;
	fma.rn.f32 	%f1068, %f1001, %f1066, %f970;
	shfl.sync.idx.b32	%r407|%p99, %r975, %r308, 31, -1;
	mov.b32 	%f1069, %r407;
	fma.rn.f32 	%f1070, %f999, %f1069, %f972;
	fma.rn.f32 	%f1071, %f1001, %f1069, %f973;
	shfl.sync.idx.b32	%r408|%p100, %r974, %r308, 31, -1;
	mov.b32 	%f1072, %r408;
	fma.rn.f32 	%f1073, %f999, %f1072, %f975;
	fma.rn.f32 	%f1074, %f1001, %f1072, %f976;
	shfl.sync.idx.b32	%r409|%p101, %r973, %r308, 31, -1;
	mov.b32 	%f1075, %r409;
	fma.rn.f32 	%f1076, %f999, %f1075, %f978;
	fma.rn.f32 	%f1077, %f1001, %f1075, %f979;
	shfl.sync.idx.b32	%r410|%p102, %r972, %r308, 31, -1;
	mov.b32 	%f1078, %r410;
	fma.rn.f32 	%f1079, %f999, %f1078, %f981;
	fma.rn.f32 	%f1080, %f1001, %f1078, %f982;
	shfl.sync.idx.b32	%r411|%p103, %r971, %r308, 31, -1;
	mov.b32 	%f1081, %r411;
	fma.rn.f32 	%f1082, %f999, %f1081, %f984;
	fma.rn.f32 	%f1083, %f1001, %f1081, %f985;
	shfl.sync.idx.b32	%r412|%p104, %r970, %r308, 31, -1;
	mov.b32 	%f1084, %r412;
	fma.rn.f32 	%f1085, %f999, %f1084, %f987;
	fma.rn.f32 	%f1086, %f1001, %f1084, %f988;
	shfl.sync.idx.b32	%r413|%p105, %r969, %r308, 31, -1;
	mov.b32 	%f1087, %r413;
	fma.rn.f32 	%f1088, %f999, %f1087, %f990;
	fma.rn.f32 	%f1089, %f1001, %f1087, %f991;
	shfl.sync.idx.b32	%r414|%p106, %r968, %r308, 31, -1;
	mov.b32 	%f1090, %r414;
	fma.rn.f32 	%f1091, %f999, %f1090, %f993;
	fma.rn.f32 	%f1092, %f1001, %f1090, %f994;
	shfl.sync.idx.b32	%r415|%p107, %r967, %r308, 31, -1;
	mov.b32 	%f1093, %r415;
	fma.rn.f32 	%f1094, %f999, %f1093, %f996;
	fma.rn.f32 	%f1095, %f1001, %f1093, %f997;
	mul.wide.s32 	%rd89, %r311, 4;
	add.s64 	%rd90, %rd82, %rd89;
	shfl.sync.idx.b32	%r416|%p108, %r998, %r310, 31, -1;
	mov.b32 	%f1096, %r416;
	ld.global.nc.f32 	%f1097, [%rd90];
	fma.rn.f32 	%f1098, %f1097, %f1096, %f1000;
	ld.global.nc.f32 	%f1099, [%rd90+128];
	fma.rn.f32 	%f1100, %f1099, %f1096, %f1002;
	shfl.sync.idx.b32	%r417|%p109, %r997, %r310, 31, -1;
	mov.b32 	%f1101, %r417;
	fma.rn.f32 	%f1102, %f1097, %f1101, %f1004;
	fma.rn.f32 	%f1103, %f1099, %f1101, %f1005;
	shfl.sync.idx.b32	%r418|%p110, %r996, %r310, 31, -1;
	mov.b32 	%f1104, %r418;
	fma.rn.f32 	%f1105, %f1097, %f1104, %f1007;
	fma.rn.f32 	%f1106, %f1099, %f1104, %f1008;
	shfl.sync.idx.b32	%r419|%p111, %r995, %r310, 31, -1;
	mov.b32 	%f1107, %r419;
	fma.rn.f32 	%f1108, %f1097, %f1107, %f1010;
	fma.rn.f32 	%f1109, %f1099, %f1107, %f1011;
	shfl.sync.idx.b32	%r420|%p112, %r994, %r310, 31, -1;
	mov.b32 	%f1110, %r420;
	fma.rn.f32 	%f1111, %f1097, %f1110, %f1013;
	fma.rn.f32 	%f1112, %f1099, %f1110, %f1014;
	shfl.sync.idx.b32	%r421|%p113, %r993, %r310, 31, -1;
	mov.b32 	%f1113, %r421;
	fma.rn.f32 	%f1114, %f1097, %f1113, %f1016;
	fma.rn.f32 	%f1115, %f1099, %f1113, %f1017;
	shfl.sync.idx.b32	%r422|%p114, %r992, %r310, 31, -1;
	mov.b32 	%f1116, %r422;
	fma.rn.f32 	%f1117, %f1097, %f1116, %f1019;
	fma.rn.f32 	%f1118, %f1099, %f1116, %f1020;
	shfl.sync.idx.b32	%r423|%p115, %r991, %r310, 31, -1;
	mov.b32 	%f1119, %r423;
	fma.rn.f32 	%f1120, %f1097, %f1119, %f1022;
	fma.rn.f32 	%f1121, %f1099, %f1119, %f1023;
	shfl.sync.idx.b32	%r424|%p116, %r990, %r310, 31, -1;
	mov.b32 	%f1122, %r424;
	fma.rn.f32 	%f1123, %f1097, %f1122, %f1025;
	fma.rn.f32 	%f1124, %f1099, %f1122, %f1026;
	shfl.sync.idx.b32	%r425|%p117, %r989, %r310, 31, -1;
	mov.b32 	%f1125, %r425;
	fma.rn.f32 	%f1126, %f1097, %f1125, %f1028;
	fma.rn.f32 	%f1127, %f1099, %f1125, %f1029;
	shfl.sync.idx.b32	%r426|%p118, %r988, %r310, 31, -1;
	mov.b32 	%f1128, %r426;
	fma.rn.f32 	%f1129, %f1097, %f1128, %f1031;
	fma.rn.f32 	%f1130, %f1099, %f1128, %f1032;
	shfl.sync.idx.b32	%r427|%p119, %r987, %r310, 31, -1;
	mov.b32 	%f1131, %r427;
	fma.rn.f32 	%f1132, %f1097, %f1131, %f1034;
	fma.rn.f32 	%f1133, %f1099, %f1131, %f1035;
	shfl.sync.idx.b32	%r428|%p120, %r986, %r310, 31, -1;
	mov.b32 	%f1134, %r428;
	fma.rn.f32 	%f1135, %f1097, %f1134, %f1037;
	fma.rn.f32 	%f1136, %f1099, %f1134, %f1038;
	shfl.sync.idx.b32	%r429|%p121, %r985, %r310, 31, -1;
	mov.b32 	%f1137, %r429;
	fma.rn.f32 	%f1138, %f1097, %f1137, %f1040;
	fma.rn.f32 	%f1139, %f1099, %f1137, %f1041;
	shfl.sync.idx.b32	%r430|%p122, %r984, %r310, 31, -1;
	mov.b32 	%f1140, %r430;
	fma.rn.f32 	%f1141, %f1097, %f1140, %f1043;
	fma.rn.f32 	%f1142, %f1099, %f1140, %f1044;
	shfl.sync.idx.b32	%r431|%p123, %r983, %r310, 31, -1;
	mov.b32 	%f1143, %r431;
	fma.rn.f32 	%f1144, %f1097, %f1143, %f1046;
	fma.rn.f32 	%f1145, %f1099, %f1143, %f1047;
	shfl.sync.idx.b32	%r432|%p124, %r982, %r310, 31, -1;
	mov.b32 	%f1146, %r432;
	fma.rn.f32 	%f1147, %f1097, %f1146, %f1049;
	fma.rn.f32 	%f1148, %f1099, %f1146, %f1050;
	shfl.sync.idx.b32	%r433|%p125, %r981, %r310, 31, -1;
	mov.b32 	%f1149, %r433;
	fma.rn.f32 	%f1150, %f1097, %f1149, %f1052;
	fma.rn.f32 	%f1151, %f1099, %f1149, %f1053;
	shfl.sync.idx.b32	%r434|%p126, %r980, %r310, 31, -1;
	mov.b32 	%f1152, %r434;
	fma.rn.f32 	%f1153, %f1097, %f1152, %f1055;
	fma.rn.f32 	%f1154, %f1099, %f1152, %f1056;
	shfl.sync.idx.b32	%r435|%p127, %r979, %r310, 31, -1;
	mov.b32 	%f1155, %r435;
	fma.rn.f32 	%f1156, %f1097, %f1155, %f1058;
	fma.rn.f32 	%f1157, %f1099, %f1155, %f1059;
	shfl.sync.idx.b32	%r436|%p128, %r978, %r310, 31, -1;
	mov.b32 	%f1158, %r436;
	fma.rn.f32 	%f1159, %f1097, %f1158, %f1061;
	fma.rn.f32 	%f1160, %f1099, %f1158, %f1062;
	shfl.sync.idx.b32	%r437|%p129, %r977, %r310, 31, -1;
	mov.b32 	%f1161, %r437;
	fma.rn.f32 	%f1162, %f1097, %f1161, %f1064;
	fma.rn.f32 	%f1163, %f1099, %f1161, %f1065;
	shfl.sync.idx.b32	%r438|%p130, %r976, %r310, 31, -1;
	mov.b32 	%f1164, %r438;
	fma.rn.f32 	%f1165, %f1097, %f1164, %f1067;
	fma.rn.f32 	%f1166, %f1099, %f1164, %f1068;
	shfl.sync.idx.b32	%r439|%p131, %r975, %r310, 31, -1;
	mov.b32 	%f1167, %r439;
	fma.rn.f32 	%f1168, %f1097, %f1167, %f1070;
	fma.rn.f32 	%f1169, %f1099, %f1167, %f1071;
	shfl.sync.idx.b32	%r440|%p132, %r974, %r310, 31, -1;
	mov.b32 	%f1170, %r440;
	fma.rn.f32 	%f1171, %f1097, %f1170, %f1073;
	fma.rn.f32 	%f1172, %f1099, %f1170, %f1074;
	shfl.sync.idx.b32	%r441|%p133, %r973, %r310, 31, -1;
	mov.b32 	%f1173, %r441;
	fma.rn.f32 	%f1174, %f1097, %f1173, %f1076;
	fma.rn.f32 	%f1175, %f1099, %f1173, %f1077;
	shfl.sync.idx.b32	%r442|%p134, %r972, %r310, 31, -1;
	mov.b32 	%f1176, %r442;
	fma.rn.f32 	%f1177, %f1097, %f1176, %f1079;
	fma.rn.f32 	%f1178, %f1099, %f1176, %f1080;
	shfl.sync.idx.b32	%r443|%p135, %r971, %r310, 31, -1;
	mov.b32 	%f1179, %r443;
	fma.rn.f32 	%f1180, %f1097, %f1179, %f1082;
	fma.rn.f32 	%f1181, %f1099, %f1179, %f1083;
	shfl.sync.idx.b32	%r444|%p136, %r970, %r310, 31, -1;
	mov.b32 	%f1182, %r444;
	fma.rn.f32 	%f1183, %f1097, %f1182, %f1085;
	fma.rn.f32 	%f1184, %f1099, %f1182, %f1086;
	shfl.sync.idx.b32	%r445|%p137, %r969, %r310, 31, -1;
	mov.b32 	%f1185, %r445;
	fma.rn.f32 	%f1186, %f1097, %f1185, %f1088;
	fma.rn.f32 	%f1187, %f1099, %f1185, %f1089;
	shfl.sync.idx.b32	%r446|%p138, %r968, %r310, 31, -1;
	mov.b32 	%f1188, %r446;
	fma.rn.f32 	%f1189, %f1097, %f1188, %f1091;
	fma.rn.f32 	%f1190, %f1099, %f1188, %f1092;
	shfl.sync.idx.b32	%r447|%p139, %r967, %r310, 31, -1;
	mov.b32 	%f1191, %r447;
	fma.rn.f32 	%f1192, %f1097, %f1191, %f1094;
	fma.rn.f32 	%f1193, %f1099, %f1191, %f1095;
	mul.wide.s32 	%rd91, %r313, 4;
	add.s64 	%rd92, %rd82, %rd91;
	shfl.sync.idx.b32	%r448|%p140, %r998, %r312, 31, -1;
	mov.b32 	%f1194, %r448;
	ld.global.nc.f32 	%f1195, [%rd92];
	fma.rn.f32 	%f1196, %f1195, %f1194, %f1098;
	ld.global.nc.f32 	%f1197, [%rd92+128];
	fma.rn.f32 	%f1198, %f1197, %f1194, %f1100;
	shfl.sync.idx.b32	%r449|%p141, %r997, %r312, 31, -1;
	mov.b32 	%f1199, %r449;
	fma.rn.f32 	%f1200, %f1195, %f1199, %f1102;
	fma.rn.f32 	%f1201, %f1197, %f1199, %f1103;
	shfl.sync.idx.b32	%r450|%p142, %r996, %r312, 31, -1;
	mov.b32 	%f1202, %r450;
	fma.rn.f32 	%f1203, %f1195, %f1202, %f1105;
	fma.rn.f32 	%f1204, %f1197, %f1202, %f1106;
	shfl.sync.idx.b32	%r451|%p143, %r995, %r312, 31, -1;
	mov.b32 	%f1205, %r451;
	fma.rn.f32 	%f1206, %f1195, %f1205, %f1108;
	fma.rn.f32 	%f1207, %f1197, %f1205, %f1109;
	shfl.sync.idx.b32	%r452|%p144, %r994, %r312, 31, -1;
	mov.b32 	%f1208, %r452;
	fma.rn.f32 	%f1209, %f1195, %f1208, %f1111;
	fma.rn.f32 	%f1210, %f1197, %f1208, %f1112;
	shfl.sync.idx.b32	%r453|%p145, %r993, %r312, 31, -1;
	mov.b32 	%f1211, %r453;
	fma.rn.f32 	%f1212, %f1195, %f1211, %f1114;
	fma.rn.f32 	%f1213, %f1197, %f1211, %f1115;
	shfl.sync.idx.b32	%r454|%p146, %r992, %r312, 31, -1;
	mov.b32 	%f1214, %r454;
	fma.rn.f32 	%f1215, %f1195, %f1214, %f1117;
	fma.rn.f32 	%f1216, %f1197, %f1214, %f1118;
	shfl.sync.idx.b32	%r455|%p147, %r991, %r312, 31, -1;
	mov.b32 	%f1217, %r455;
	fma.rn.f32 	%f1218, %f1195, %f1217, %f1120;
	fma.rn.f32 	%f1219, %f1197, %f1217, %f1121;
	shfl.sync.idx.b32	%r456|%p148, %r990, %r312, 31, -1;
	mov.b32 	%f1220, %r456;
	fma.rn.f32 	%f1221, %f1195, %f1220, %f1123;
	fma.rn.f32 	%f1222, %f1197, %f1220, %f1124;
	shfl.sync.idx.b32	%r457|%p149, %r989, %r312, 31, -1;
	mov.b32 	%f1223, %r457;
	fma.rn.f32 	%f1224, %f1195, %f1223, %f1126;
	fma.rn.f32 	%f1225, %f1197, %f1223, %f1127;
	shfl.sync.idx.b32	%r458|%p150, %r988, %r312, 31, -1;
	mov.b32 	%f1226, %r458;
	fma.rn.f32 	%f1227, %f1195, %f1226, %f1129;
	fma.rn.f32 	%f1228, %f1197, %f1226, %f1130;
	shfl.sync.idx.b32	%r459|%p151, %r987, %r312, 31, -1;
	mov.b32 	%f1229, %r459;
	fma.rn.f32 	%f1230, %f1195, %f1229, %f1132;
	fma.rn.f32 	%f1231, %f1197, %f1229, %f1133;
	shfl.sync.idx.b32	%r460|%p152, %r986, %r312, 31, -1;
	mov.b32 	%f1232, %r460;
	fma.rn.f32 	%f1233, %f1195, %f1232, %f1135;
	fma.rn.f32 	%f1234, %f1197, %f1232, %f1136;
	shfl.sync.idx.b32	%r461|%p153, %r985, %r312, 31, -1;
	mov.b32 	%f1235, %r461;
	fma.rn.f32 	%f1236, %f1195, %f1235, %f1138;
	fma.rn.f32 	%f1237, %f1197, %f1235, %f1139;
	shfl.sync.idx.b32	%r462|%p154, %r984, %r312, 31, -1;
	mov.b32 	%f1238, %r462;
	fma.rn.f32 	%f1239, %f1195, %f1238, %f1141;
	fma.rn.f32 	%f1240, %f1197, %f1238, %f1142;
	shfl.sync.idx.b32	%r463|%p155, %r983, %r312, 31, -1;
	mov.b32 	%f1241, %r463;
	fma.rn.f32 	%f1242, %f1195, %f1241, %f1144;
	fma.rn.f32 	%f1243, %f1197, %f1241, %f1145;
	shfl.sync.idx.b32	%r464|%p156, %r982, %r312, 31, -1;
	mov.b32 	%f1244, %r464;
	fma.rn.f32 	%f1245, %f1195, %f1244, %f1147;
	fma.rn.f32 	%f1246, %f1197, %f1244, %f1148;
	shfl.sync.idx.b32	%r465|%p157, %r981, %r312, 31, -1;
	mov.b32 	%f1247, %r465;
	fma.rn.f32 	%f1248, %f1195, %f1247, %f1150;
	fma.rn.f32 	%f1249, %f1197, %f1247, %f1151;
	shfl.sync.idx.b32	%r466|%p158, %r980, %r312, 31, -1;
	mov.b32 	%f1250, %r466;
	fma.rn.f32 	%f1251, %f1195, %f1250, %f1153;
	fma.rn.f32 	%f1252, %f1197, %f1250, %f1154;
	shfl.sync.idx.b32	%r467|%p159, %r979, %r312, 31, -1;
	mov.b32 	%f1253, %r467;
	fma.rn.f32 	%f1254, %f1195, %f1253, %f1156;
	fma.rn.f32 	%f1255, %f1197, %f1253, %f1157;
	shfl.sync.idx.b32	%r468|%p160, %r978, %r312, 31, -1;
	mov.b32 	%f1256, %r468;
	fma.rn.f32 	%f1257, %f1195, %f1256, %f1159;
	fma.rn.f32 	%f1258, %f1197, %f1256, %f1160;
	shfl.sync.idx.b32	%r469|%p161, %r977, %r312, 31, -1;
	mov.b32 	%f1259, %r469;
	fma.rn.f32 	%f1260, %f1195, %f1259, %f1162;
	fma.rn.f32 	%f1261, %f1197, %f1259, %f1163;
	shfl.sync.idx.b32	%r470|%p162, %r976, %r312, 31, -1;
	mov.b32 	%f1262, %r470;
	fma.rn.f32 	%f1263, %f1195, %f1262, %f1165;
	fma.rn.f32 	%f1264, %f1197, %f1262, %f1166;
	shfl.sync.idx.b32	%r471|%p163, %r975, %r312, 31, -1;
	mov.b32 	%f1265, %r471;
	fma.rn.f32 	%f1266, %f1195, %f1265, %f1168;
	fma.rn.f32 	%f1267, %f1197, %f1265, %f1169;
	shfl.sync.idx.b32	%r472|%p164, %r974, %r312, 31, -1;
	mov.b32 	%f1268, %r472;
	fma.rn.f32 	%f1269, %f1195, %f1268, %f1171;
	fma.rn.f32 	%f1270, %f1197, %f1268, %f1172;
	shfl.sync.idx.b32	%r473|%p165, %r973, %r312, 31, -1;
	mov.b32 	%f1271, %r473;
	fma.rn.f32 	%f1272, %f1195, %f1271, %f1174;
	fma.rn.f32 	%f1273, %f1197, %f1271, %f1175;
	shfl.sync.idx.b32	%r474|%p166, %r972, %r312, 31, -1;
	mov.b32 	%f1274, %r474;
	fma.rn.f32 	%f1275, %f1195, %f1274, %f1177;
	fma.rn.f32 	%f1276, %f1197, %f1274, %f1178;
	shfl.sync.idx.b32	%r475|%p167, %r971, %r312, 31, -1;
	mov.b32 	%f1277, %r475;
	fma.rn.f32 	%f1278, %f1195, %f1277, %f1180;
	fma.rn.f32 	%f1279, %f1197, %f1277, %f1181;
	shfl.sync.idx.b32	%r476|%p168, %r970, %r312, 31, -1;
	mov.b32 	%f1280, %r476;
	fma.rn.f32 	%f1281, %f1195, %f1280, %f1183;
	fma.rn.f32 	%f1282, %f1197, %f1280, %f1184;
	shfl.sync.idx.b32	%r477|%p169, %r969, %r312, 31, -1;
	mov.b32 	%f1283, %r477;
	fma.rn.f32 	%f1284, %f1195, %f1283, %f1186;
	fma.rn.f32 	%f1285, %f1197, %f1283, %f1187;
	shfl.sync.idx.b32	%r478|%p170, %r968, %r312, 31, -1;
	mov.b32 	%f1286, %r478;
	fma.rn.f32 	%f1287, %f1195, %f1286, %f1189;
	fma.rn.f32 	%f1288, %f1197, %f1286, %f1190;
	shfl.sync.idx.b32	%r479|%p171, %r967, %r312, 31, -1;
	mov.b32 	%f1289, %r479;
	fma.rn.f32 	%f1290, %f1195, %f1289, %f1192;
	fma.rn.f32 	%f1291, %f1197, %f1289, %f1193;
	mul.wide.s32 	%rd93, %r315, 4;
	add.s64 	%rd94, %rd82, %rd93;
	shfl.sync.idx.b32	%r480|%p172, %r998, %r314, 31, -1;
	mov.b32 	%f1292, %r480;
	ld.global.nc.f32 	%f1293, [%rd94];
	fma.rn.f32 	%f1294, %f1293, %f1292, %f1196;
	ld.global.nc.f32 	%f1295, [%rd94+128];
	fma.rn.f32 	%f1296, %f1295, %f1292, %f1198;
	shfl.sync.idx.b32	%r481|%p173, %r997, %r314, 31, -1;
	mov.b32 	%f1297, %r481;
	fma.rn.f32 	%f1298, %f1293, %f1297, %f1200;
	fma.rn.f32 	%f1299, %f1295, %f1297, %f1201;
	shfl.sync.idx.b32	%r482|%p174, %r996, %r314, 31, -1;
	mov.b32 	%f1300, %r482;
	fma.rn.f32 	%f1301, %f1293, %f1300, %f1203;
	fma.rn.f32 	%f1302, %f1295, %f1300, %f1204;
	shfl.sync.idx.b32	%r483|%p175, %r995, %r314, 31, -1;
	mov.b32 	%f1303, %r483;
	fma.rn.f32 	%f1304, %f1293, %f1303, %f1206;
	fma.rn.f32 	%f1305, %f1295, %f1303, %f1207;
	shfl.sync.idx.b32	%r484|%p176, %r994, %r314, 31, -1;
	mov.b32 	%f1306, %r484;
	fma.rn.f32 	%f1307, %f1293, %f1306, %f1209;
	fma.rn.f32 	%f1308, %f1295, %f1306, %f1210;
	shfl.sync.idx.b32	%r485|%p177, %r993, %r314, 31, -1;
	mov.b32 	%f1309, %r485;
	fma.rn.f32 	%f1310, %f1293, %f1309, %f1212;
	fma.rn.f32 	%f1311, %f1295, %f1309, %f1213;
	shfl.sync.idx.b32	%r486|%p178, %r992, %r314, 31, -1;
	mov.b32 	%f1312, %r486;
	fma.rn.f32 	%f1313, %f1293, %f1312, %f1215;
	fma.rn.f32 	%f1314, %f1295, %f1312, %f1216;
	shfl.sync.idx.b32	%r487|%p179, %r991, %r314, 31, -1;
	mov.b32 	%f1315, %r487;
	fma.rn.f32 	%f1316, %f1293, %f1315, %f1218;
	fma.rn.f32 	%f1317, %f1295, %f1315, %f1219;
	shfl.sync.idx.b32	%r488|%p180, %r990, %r314, 31, -1;
	mov.b32 	%f1318, %r488;
	fma.rn.f32 	%f1319, %f1293, %f1318, %f1221;
	fma.rn.f32 	%f1320, %f1295, %f1318, %f1222;
	shfl.sync.idx.b32	%r489|%p181, %r989, %r314, 31, -1;
	mov.b32 	%f1321, %r489;
	fma.rn.f32 	%f1322, %f1293, %f1321, %f1224;
	fma.rn.f32 	%f1323, %f1295, %f1321, %f1225;
	shfl.sync.idx.b32	%r490|%p182, %r988, %r314, 31, -1;
	mov.b32 	%f1324, %r490;
	fma.rn.f32 	%f1325, %f1293, %f1324, %f1227;
	fma.rn.f32 	%f1326, %f1295, %f1324, %f1228;
	shfl.sync.idx.b32	%r491|%p183, %r987, %r314, 31, -1;
	mov.b32 	%f1327, %r491;
	fma.rn.f32 	%f1328, %f1293, %f1327, %f1230;
	fma.rn.f32 	%f1329, %f1295, %f1327, %f1231;
	shfl.sync.idx.b32	%r492|%p184, %r986, %r314, 31, -1;
	mov.b32 	%f1330, %r492;
	fma.rn.f32 	%f1331, %f1293, %f1330, %f1233;
	fma.rn.f32 	%f1332, %f1295, %f1330, %f1234;
	shfl.sync.idx.b32	%r493|%p185, %r985, %r314, 31, -1;
	mov.b32 	%f1333, %r493;
	fma.rn.f32 	%f1334, %f1293, %f1333, %f1236;
	fma.rn.f32 	%f1335, %f1295, %f1333, %f1237;
	shfl.sync.idx.b32	%r494|%p186, %r984, %r314, 31, -1;
	mov.b32 	%f1336, %r494;
	fma.rn.f32 	%f1337, %f1293, %f1336, %f1239;
	fma.rn.f32 	%f1338, %f1295, %f1336, %f1240;
	shfl.sync.idx.b32	%r495|%p187, %r983, %r314, 31, -1;
	mov.b32 	%f1339, %r495;
	fma.rn.f32 	%f1340, %f1293, %f1339, %f1242;
	fma.rn.f32 	%f1341, %f1295, %f1339, %f1243;
	shfl.sync.idx.b32	%r496|%p188, %r982, %r314, 31, -1;
	mov.b32 	%f1342, %r496;
	fma.rn.f32 	%f1343, %f1293, %f1342, %f1245;
	fma.rn.f32 	%f1344, %f1295, %f1342, %f1246;
	shfl.sync.idx.b32	%r497|%p189, %r981, %r314, 31, -1;
	mov.b32 	%f1345, %r497;
	fma.rn.f32 	%f1346, %f1293, %f1345, %f1248;
	fma.rn.f32 	%f1347, %f1295, %f1345, %f1249;
	shfl.sync.idx.b32	%r498|%p190, %r980, %r314, 31, -1;
	mov.b32 	%f1348, %r498;
	fma.rn.f32 	%f1349, %f1293, %f1348, %f1251;
	fma.rn.f32 	%f1350, %f1295, %f1348, %f1252;
	shfl.sync.idx.b32	%r499|%p191, %r979, %r314, 31, -1;
	mov.b32 	%f1351, %r499;
	fma.rn.f32 	%f1352, %f1293, %f1351, %f1254;
	fma.rn.f32 	%f1353, %f1295, %f1351, %f1255;
	shfl.sync.idx.b32	%r500|%p192, %r978, %r314, 31, -1;
	mov.b32 	%f1354, %r500;
	fma.rn.f32 	%f1355, %f1293, %f1354, %f1257;
	fma.rn.f32 	%f1356, %f1295, %f1354, %f1258;
	shfl.sync.idx.b32	%r501|%p193, %r977, %r314, 31, -1;
	mov.b32 	%f1357, %r501;
	fma.rn.f32 	%f1358, %f1293, %f1357, %f1260;
	fma.rn.f32 	%f1359, %f1295, %f1357, %f1261;
	shfl.sync.idx.b32	%r502|%p194, %r976, %r314, 31, -1;
	mov.b32 	%f1360, %r502;
	fma.rn.f32 	%f1361, %f1293, %f1360, %f1263;
	fma.rn.f32 	%f1362, %f1295, %f1360, %f1264;
	shfl.sync.idx.b32	%r503|%p195, %r975, %r314, 31, -1;
	mov.b32 	%f1363, %r503;
	fma.rn.f32 	%f1364, %f1293, %f1363, %f1266;
	fma.rn.f32 	%f1365, %f1295, %f1363, %f1267;
	shfl.sync.idx.b32	%r504|%p196, %r974, %r314, 31, -1;
	mov.b32 	%f1366, %r504;
	fma.rn.f32 	%f1367, %f1293, %f1366, %f1269;
	fma.rn.f32 	%f1368, %f1295, %f1366, %f1270;
	shfl.sync.idx.b32	%r505|%p197, %r973, %r314, 31, -1;
	mov.b32 	%f1369, %r505;
	fma.rn.f32 	%f1370, %f1293, %f1369, %f1272;
	fma.rn.f32 	%f1371, %f1295, %f1369, %f1273;
	shfl.sync.idx.b32	%r506|%p198, %r972, %r314, 31, -1;
	mov.b32 	%f1372, %r506;
	fma.rn.f32 	%f1373, %f1293, %f1372, %f1275;
	fma.rn.f32 	%f1374, %f1295, %f1372, %f1276;
	shfl.sync.idx.b32	%r507|%p199, %r971, %r314, 31, -1;
	mov.b32 	%f1375, %r507;
	fma.rn.f32 	%f1376, %f1293, %f1375, %f1278;
	fma.rn.f32 	%f1377, %f1295, %f1375, %f1279;
	shfl.sync.idx.b32	%r508|%p200, %r970, %r314, 31, -1;
	mov.b32 	%f1378, %r508;
	fma.rn.f32 	%f1379, %f1293, %f1378, %f1281;
	fma.rn.f32 	%f1380, %f1295, %f1378, %f1282;
	shfl.sync.idx.b32	%r509|%p201, %r969, %r314, 31, -1;
	mov.b32 	%f1381, %r509;
	fma.rn.f32 	%f1382, %f1293, %f1381, %f1284;
	fma.rn.f32 	%f1383, %f1295, %f1381, %f1285;
	shfl.sync.idx.b32	%r510|%p202, %r968, %r314, 31, -1;
	mov.b32 	%f1384, %r510;
	fma.rn.f32 	%f1385, %f1293, %f1384, %f1287;
	fma.rn.f32 	%f1386, %f1295, %f1384, %f1288;
	shfl.sync.idx.b32	%r511|%p203, %r967, %r314, 31, -1;
	mov.b32 	%f1387, %r511;
	fma.rn.f32 	%f1388, %f1293, %f1387, %f1290;
	fma.rn.f32 	%f1389, %f1295, %f1387, %f1291;
	mul.wide.s32 	%rd95, %r317, 4;
	add.s64 	%rd96, %rd82, %rd95;
	shfl.sync.idx.b32	%r512|%p204, %r998, %r316, 31, -1;
	mov.b32 	%f1390, %r512;
	ld.global.nc.f32 	%f1391, [%rd96];
	fma.rn.f32 	%f1392, %f1391, %f1390, %f1294;
	ld.global.nc.f32 	%f1393, [%rd96+128];
	fma.rn.f32 	%f1394, %f1393, %f1390, %f1296;
	shfl.sync.idx.b32	%r513|%p205, %r997, %r316, 31, -1;
	mov.b32 	%f1395, %r513;
	fma.rn.f32 	%f1396, %f1391, %f1395, %f1298;
	fma.rn.f32 	%f1397, %f1393, %f1395, %f1299;
	shfl.sync.idx.b32	%r514|%p206, %r996, %r316, 31, -1;
	mov.b32 	%f1398, %r514;
	fma.rn.f32 	%f1399, %f1391, %f1398, %f1301;
	fma.rn.f32 	%f1400, %f1393, %f1398, %f1302;
	shfl.sync.idx.b32	%r515|%p207, %r995, %r316, 31, -1;
	mov.b32 	%f1401, %r515;
	fma.rn.f32 	%f1402, %f1391, %f1401, %f1304;
	fma.rn.f32 	%f1403, %f1393, %f1401, %f1305;
	shfl.sync.idx.b32	%r516|%p208, %r994, %r316, 31, -1;
	mov.b32 	%f1404, %r516;
	fma.rn.f32 	%f1405, %f1391, %f1404, %f1307;
	fma.rn.f32 	%f1406, %f1393, %f1404, %f1308;
	shfl.sync.idx.b32	%r517|%p209, %r993, %r316, 31, -1;
	mov.b32 	%f1407, %r517;
	fma.rn.f32 	%f1408, %f1391, %f1407, %f1310;
	fma.rn.f32 	%f1409, %f1393, %f1407, %f1311;
	shfl.sync.idx.b32	%r518|%p210, %r992, %r316, 31, -1;
	mov.b32 	%f1410, %r518;
	fma.rn.f32 	%f1411, %f1391, %f1410, %f1313;
	fma.rn.f32 	%f1412, %f1393, %f1410, %f1314;
	shfl.sync.idx.b32	%r519|%p211, %r991, %r316, 31, -1;
	mov.b32 	%f1413, %r519;
	fma.rn.f32 	%f1414, %f1391, %f1413, %f1316;
	fma.rn.f32 	%f1415, %f1393, %f1413, %f1317;
	shfl.sync.idx.b32	%r520|%p212, %r990, %r316, 31, -1;
	mov.b32 	%f1416, %r520;
	fma.rn.f32 	%f1417, %f1391, %f1416, %f1319;
	fma.rn.f32 	%f1418, %f1393, %f1416, %f1320;
	shfl.sync.idx.b32	%r521|%p213, %r989, %r316, 31, -1;
	mov.b32 	%f1419, %r521;
	fma.rn.f32 	%f1420, %f1391, %f1419, %f1322;
	fma.rn.f32 	%f1421, %f1393, %f1419, %f1323;
	shfl.sync.idx.b32	%r522|%p214, %r988, %r316, 31, -1;
	mov.b32 	%f1422, %r522;
	fma.rn.f32 	%f1423, %f1391, %f1422, %f1325;
	fma.rn.f32 	%f1424, %f1393, %f1422, %f1326;
	shfl.sync.idx.b32	%r523|%p215, %r987, %r316, 31, -1;
	mov.b32 	%f1425, %r523;
	fma.rn.f32 	%f1426, %f1391, %f1425, %f1328;
	fma.rn.f32 	%f1427, %f1393, %f1425, %f1329;
	shfl.sync.idx.b32	%r524|%p216, %r986, %r316, 31, -1;
	mov.b32 	%f1428, %r524;
	fma.rn.f32 	%f1429, %f1391, %f1428, %f1331;
	fma.rn.f32 	%f1430, %f1393, %f1428, %f1332;
	shfl.sync.idx.b32	%r525|%p217, %r985, %r316, 31, -1;
	mov.b32 	%f1431, %r525;
	fma.rn.f32 	%f1432, %f1391, %f1431, %f1334;
	fma.rn.f32 	%f1433, %f1393, %f1431, %f1335;
	shfl.sync.idx.b32	%r526|%p218, %r984, %r316, 31, -1;
	mov.b32 	%f1434, %r526;
	fma.rn.f32 	%f1435, %f1391, %f1434, %f1337;
	fma.rn.f32 	%f1436, %f1393, %f1434, %f1338;
	shfl.sync.idx.b32	%r527|%p219, %r983, %r316, 31, -1;
	mov.b32 	%f1437, %r527;
	fma.rn.f32 	%f1438, %f1391, %f1437, %f1340;
	fma.rn.f32 	%f1439, %f1393, %f1437, %f1341;
	shfl.sync.idx.b32	%r528|%p220, %r982, %r316, 31, -1;
	mov.b32 	%f1440, %r528;
	fma.rn.f32 	%f1441, %f1391, %f1440, %f1343;
	fma.rn.f32 	%f1442, %f1393, %f1440, %f1344;
	shfl.sync.idx.b32	%r529|%p221, %r981, %r316, 31, -1;
	mov.b32 	%f1443, %r529;
	fma.rn.f32 	%f1444, %f1391, %f1443, %f1346;
	fma.rn.f32 	%f1445, %f1393, %f1443, %f1347;
	shfl.sync.idx.b32	%r530|%p222, %r980, %r316, 31, -1;
	mov.b32 	%f1446, %r530;
	fma.rn.f32 	%f1447, %f1391, %f1446, %f1349;
	fma.rn.f32 	%f1448, %f1393, %f1446, %f1350;
	shfl.sync.idx.b32	%r531|%p223, %r979, %r316, 31, -1;
	mov.b32 	%f1449, %r531;
	fma.rn.f32 	%f1450, %f1391, %f1449, %f1352;
	fma.rn.f32 	%f1451, %f1393, %f1449, %f1353;
	shfl.sync.idx.b32	%r532|%p224, %r978, %r316, 31, -1;
	mov.b32 	%f1452, %r532;
	fma.rn.f32 	%f1453, %f1391, %f1452, %f1355;
	fma.rn.f32 	%f1454, %f1393, %f1452, %f1356;
	shfl.sync.idx.b32	%r533|%p225, %r977, %r316, 31, -1;
	mov.b32 	%f1455, %r533;
	fma.rn.f32 	%f1456, %f1391, %f1455, %f1358;
	fma.rn.f32 	%f1457, %f1393, %f1455, %f1359;
	shfl.sync.idx.b32	%r534|%p226, %r976, %r316, 31, -1;
	mov.b32 	%f1458, %r534;
	fma.rn.f32 	%f1459, %f1391, %f1458, %f1361;
	fma.rn.f32 	%f1460, %f1393, %f1458, %f1362;
	shfl.sync.idx.b32	%r535|%p227, %r975, %r316, 31, -1;
	mov.b32 	%f1461, %r535;
	fma.rn.f32 	%f1462, %f1391, %f1461, %f1364;
	fma.rn.f32 	%f1463, %f1393, %f1461, %f1365;
	shfl.sync.idx.b32	%r536|%p228, %r974, %r316, 31, -1;
	mov.b32 	%f1464, %r536;
	fma.rn.f32 	%f1465, %f1391, %f1464, %f1367;
	fma.rn.f32 	%f1466, %f1393, %f1464, %f1368;
	shfl.sync.idx.b32	%r537|%p229, %r973, %r316, 31, -1;
	mov.b32 	%f1467, %r537;
	fma.rn.f32 	%f1468, %f1391, %f1467, %f1370;
	fma.rn.f32 	%f1469, %f1393, %f1467, %f1371;
	shfl.sync.idx.b32	%r538|%p230, %r972, %r316, 31, -1;
	mov.b32 	%f1470, %r538;
	fma.rn.f32 	%f1471, %f1391, %f1470, %f1373;
	fma.rn.f32 	%f1472, %f1393, %f1470, %f1374;
	shfl.sync.idx.b32	%r539|%p231, %r971, %r316, 31, -1;
	mov.b32 	%f1473, %r539;
	fma.rn.f32 	%f1474, %f1391, %f1473, %f1376;
	fma.rn.f32 	%f1475, %f1393, %f1473, %f1377;
	shfl.sync.idx.b32	%r540|%p232, %r970, %r316, 31, -1;
	mov.b32 	%f1476, %r540;
	fma.rn.f32 	%f1477, %f1391, %f1476, %f1379;
	fma.rn.f32 	%f1478, %f1393, %f1476, %f1380;
	shfl.sync.idx.b32	%r541|%p233, %r969, %r316, 31, -1;
	mov.b32 	%f1479, %r541;
	fma.rn.f32 	%f1480, %f1391, %f1479, %f1382;
	fma.rn.f32 	%f1481, %f1393, %f1479, %f1383;
	shfl.sync.idx.b32	%r542|%p234, %r968, %r316, 31, -1;
	mov.b32 	%f1482, %r542;
	fma.rn.f32 	%f1483, %f1391, %f1482, %f1385;
	fma.rn.f32 	%f1484, %f1393, %f1482, %f1386;
	shfl.sync.idx.b32	%r543|%p235, %r967, %r316, 31, -1;
	mov.b32 	%f1485, %r543;
	fma.rn.f32 	%f1486, %f1391, %f1485, %f1388;
	fma.rn.f32 	%f1487, %f1393, %f1485, %f1389;
	mul.wide.s32 	%rd97, %r319, 4;
	add.s64 	%rd98, %rd82, %rd97;
	shfl.sync.idx.b32	%r544|%p236, %r998, %r318, 31, -1;
	mov.b32 	%f1488, %r544;
	ld.global.nc.f32 	%f1489, [%rd98];
	fma.rn.f32 	%f2173, %f1489, %f1488, %f1392;
	ld.global.nc.f32 	%f1490, [%rd98+128];
	fma.rn.f32 	%f2172, %f1490, %f1488, %f1394;
	shfl.sync.idx.b32	%r545|%p237, %r997, %r318, 31, -1;
	mov.b32 	%f1491, %r545;
	fma.rn.f32 	%f2171, %f1489, %f1491, %f1396;
	fma.rn.f32 	%f2170, %f1490, %f1491, %f1397;
	shfl.sync.idx.b32	%r546|%p238, %r996, %r318, 31, -1;
	mov.b32 	%f1492, %r546;
	fma.rn.f32 	%f2169, %f1489, %f1492, %f1399;
	fma.rn.f32 	%f2168, %f1490, %f1492, %f1400;
	shfl.sync.idx.b32	%r547|%p239, %r995, %r318, 31, -1;
	mov.b32 	%f1493, %r547;
	fma.rn.f32 	%f2167, %f1489, %f1493, %f1402;
	fma.rn.f32 	%f2166, %f1490, %f1493, %f1403;
	shfl.sync.idx.b32	%r548|%p240, %r994, %r318, 31, -1;
	mov.b32 	%f1494, %r548;
	fma.rn.f32 	%f2165, %f1489, %f1494, %f1405;
	fma.rn.f32 	%f2164, %f1490, %f1494, %f1406;
	shfl.sync.idx.b32	%r549|%p241, %r993, %r318, 31, -1;
	mov.b32 	%f1495, %r549;
	fma.rn.f32 	%f2163, %f1489, %f1495, %f1408;
	fma.rn.f32 	%f2162, %f1490, %f1495, %f1409;
	shfl.sync.idx.b32	%r550|%p242, %r992, %r318, 31, -1;
	mov.b32 	%f1496, %r550;
	fma.rn.f32 	%f2161, %f1489, %f1496, %f1411;
	fma.rn.f32 	%f2160, %f1490, %f1496, %f1412;
	shfl.sync.idx.b32	%r551|%p243, %r991, %r318, 31, -1;
	mov.b32 	%f1497, %r551;
	fma.rn.f32 	%f2159, %f1489, %f1497, %f1414;
	fma.rn.f32 	%f2158, %f1490, %f1497, %f1415;
	shfl.sync.idx.b32	%r552|%p244, %r990, %r318, 31, -1;
	mov.b32 	%f1498, %r552;
	fma.rn.f32 	%f2157, %f1489, %f1498, %f1417;
	fma.rn.f32 	%f2156, %f1490, %f1498, %f1418;
	shfl.sync.idx.b32	%r553|%p245, %r989, %r318, 31, -1;
	mov.b32 	%f1499, %r553;
	fma.rn.f32 	%f2155, %f1489, %f1499, %f1420;
	fma.rn.f32 	%f2154, %f1490, %f1499, %f1421;
	shfl.sync.idx.b32	%r554|%p246, %r988, %r318, 31, -1;
	mov.b32 	%f1500, %r554;
	fma.rn.f32 	%f2153, %f1489, %f1500, %f1423;
	fma.rn.f32 	%f2152, %f1490, %f1500, %f1424;
	shfl.sync.idx.b32	%r555|%p247, %r987, %r318, 31, -1;
	mov.b32 	%f1501, %r555;
	fma.rn.f32 	%f2151, %f1489, %f1501, %f1426;
	fma.rn.f32 	%f2150, %f1490, %f1501, %f1427;
	shfl.sync.idx.b32	%r556|%p248, %r986, %r318, 31, -1;
	mov.b32 	%f1502, %r556;
	fma.rn.f32 	%f2149, %f1489, %f1502, %f1429;
	fma.rn.f32 	%f2148, %f1490, %f1502, %f1430;
	shfl.sync.idx.b32	%r557|%p249, %r985, %r318, 31, -1;
	mov.b32 	%f1503, %r557;
	fma.rn.f32 	%f2147, %f1489, %f1503, %f1432;
	fma.rn.f32 	%f2146, %f1490, %f1503, %f1433;
	shfl.sync.idx.b32	%r558|%p250, %r984, %r318, 31, -1;
	mov.b32 	%f1504, %r558;
	fma.rn.f32 	%f2145, %f1489, %f1504, %f1435;
	fma.rn.f32 	%f2144, %f1490, %f1504, %f1436;
	shfl.sync.idx.b32	%r559|%p251, %r983, %r318, 31, -1;
	mov.b32 	%f1505, %r559;
	fma.rn.f32 	%f2143, %f1489, %f1505, %f1438;
	fma.rn.f32 	%f2142, %f1490, %f1505, %f1439;
	shfl.sync.idx.b32	%r560|%p252, %r982, %r318, 31, -1;
	mov.b32 	%f1506, %r560;
	fma.rn.f32 	%f2141, %f1489, %f1506, %f1441;
	fma.rn.f32 	%f2140, %f1490, %f1506, %f1442;
	shfl.sync.idx.b32	%r561|%p253, %r981, %r318, 31, -1;
	mov.b32 	%f1507, %r561;
	fma.rn.f32 	%f2139, %f1489, %f1507, %f1444;
	fma.rn.f32 	%f2138, %f1490, %f1507, %f1445;
	shfl.sync.idx.b32	%r562|%p254, %r980, %r318, 31, -1;
	mov.b32 	%f1508, %r562;
	fma.rn.f32 	%f2137, %f1489, %f1508, %f1447;
	fma.rn.f32 	%f2136, %f1490, %f1508, %f1448;
	shfl.sync.idx.b32	%r563|%p255, %r979, %r318, 31, -1;
	mov.b32 	%f1509, %r563;
	fma.rn.f32 	%f2135, %f1489, %f1509, %f1450;
	fma.rn.f32 	%f2134, %f1490, %f1509, %f1451;
	shfl.sync.idx.b32	%r564|%p256, %r978, %r318, 31, -1;
	mov.b32 	%f1510, %r564;
	fma.rn.f32 	%f2133, %f1489, %f1510, %f1453;
	fma.rn.f32 	%f2132, %f1490, %f1510, %f1454;
	shfl.sync.idx.b32	%r565|%p257, %r977, %r318, 31, -1;
	mov.b32 	%f1511, %r565;
	fma.rn.f32 	%f2131, %f1489, %f1511, %f1456;
	fma.rn.f32 	%f2130, %f1490, %f1511, %f1457;
	shfl.sync.idx.b32	%r566|%p258, %r976, %r318, 31, -1;
	mov.b32 	%f1512, %r566;
	fma.rn.f32 	%f2129, %f1489, %f1512, %f1459;
	fma.rn.f32 	%f2128, %f1490, %f1512, %f1460;
	shfl.sync.idx.b32	%r567|%p259, %r975, %r318, 31, -1;
	mov.b32 	%f1513, %r567;
	fma.rn.f32 	%f2127, %f1489, %f1513, %f1462;
	fma.rn.f32 	%f2126, %f1490, %f1513, %f1463;
	shfl.sync.idx.b32	%r568|%p260, %r974, %r318, 31, -1;
	mov.b32 	%f1514, %r568;
	fma.rn.f32 	%f2125, %f1489, %f1514, %f1465;
	fma.rn.f32 	%f2124, %f1490, %f1514, %f1466;
	shfl.sync.idx.b32	%r569|%p261, %r973, %r318, 31, -1;
	mov.b32 	%f1515, %r569;
	fma.rn.f32 	%f2123, %f1489, %f1515, %f1468;
	fma.rn.f32 	%f2122, %f1490, %f1515, %f1469;
	shfl.sync.idx.b32	%r570|%p262, %r972, %r318, 31, -1;
	mov.b32 	%f1516, %r570;
	fma.rn.f32 	%f2121, %f1489, %f1516, %f1471;
	fma.rn.f32 	%f2120, %f1490, %f1516, %f1472;
	shfl.sync.idx.b32	%r571|%p263, %r971, %r318, 31, -1;
	mov.b32 	%f1517, %r571;
	fma.rn.f32 	%f2119, %f1489, %f1517, %f1474;
	fma.rn.f32 	%f2118, %f1490, %f1517, %f1475;
	shfl.sync.idx.b32	%r572|%p264, %r970, %r318, 31, -1;
	mov.b32 	%f1518, %r572;
	fma.rn.f32 	%f2117, %f1489, %f1518, %f1477;
	fma.rn.f32 	%f2116, %f1490, %f1518, %f1478;
	shfl.sync.idx.b32	%r573|%p265, %r969, %r318, 31, -1;
	mov.b32 	%f1519, %r573;
	fma.rn.f32 	%f2115, %f1489, %f1519, %f1480;
	fma.rn.f32 	%f2114, %f1490, %f1519, %f1481;
	shfl.sync.idx.b32	%r574|%p266, %r968, %r318, 31, -1;
	mov.b32 	%f1520, %r574;
	fma.rn.f32 	%f2113, %f1489, %f1520, %f1483;
	fma.rn.f32 	%f2112, %f1490, %f1520, %f1484;
	shfl.sync.idx.b32	%r575|%p267, %r967, %r318, 31, -1;
	mov.b32 	%f1521, %r575;
	fma.rn.f32 	%f2111, %f1489, %f1521, %f1486;
	fma.rn.f32 	%f2110, %f1490, %f1521, %f1487;
	add.s32 	%r999, %r999, 8;
	and.b32  	%r576, %r4, -8;
	add.s32 	%r577, %r576, %r2;
	setp.lt.s32 	%p268, %r999, %r577;
	@%p268 bra 	$L__BB0_2;
$L__BB0_6:
	and.b32  	%r144, %r4, -8;
	add.s32 	%r145, %r144, %r2;
	setp.le.s32 	%p269, %r3, %r145;
	and.b32  	%r578, %r4, 24;
	setp.ne.s32 	%p270, %r578, 0;
	or.pred  	%p271, %p270, %p269;
	@%p271 bra 	$L__BB0_9;
	sub.s32 	%r579, %r3, %r145;
	setp.ge.u32 	%p272, %r1, %r579;
	mov.u32 	%r1001, %r145;
	@%p272 bra 	$L__BB0_9;
	ld.param.u64 	%rd258, [_Z12_spmm_conv_0PKfPfiiPKiS3_S3_S0__param_7];
	ld.param.u64 	%rd256, [_Z12_spmm_conv_0PKfPfiiPKiS3_S3_S0__param_6];
	add.s32 	%r580, %r145, %r1;
	cvta.to.global.u64 	%rd99, %rd256;
	mul.wide.u32 	%rd100, %r580, 4;
	add.s64 	%rd101, %rd99, %rd100;
	ld.global.nc.u32 	%r581, [%rd101];
	mul.hi.s32 	%r582, %r581, 715827883;
	shr.u32 	%r583, %r582, 31;
	shr.u32 	%r584, %r582, 8;
	add.s32 	%r585, %r584, %r583;
	shl.b32 	%r586, %r585, 15;
	add.s32 	%r587, %r586, %r5;
	shr.s32 	%r588, %r581, 31;
	shr.u32 	%r589, %r588, 23;
	add.s32 	%r590, %r581, %r589;
	shr.s32 	%r591, %r590, 9;
	mul.hi.s32 	%r592, %r591, 1431655766;
	shr.u32 	%r593, %r592, 31;
	add.s32 	%r594, %r592, %r593;
	mul.lo.s32 	%r595, %r594, 3;
	sub.s32 	%r596, %r591, %r595;
	shl.b32 	%r597, %r596, 14;
	add.s32 	%r598, %r587, %r597;
	and.b32  	%r599, %r590, 134217216;
	sub.s32 	%r600, %r581, %r599;
	shl.b32 	%r601, %r600, 5;
	add.s32 	%r1000, %r598, %r601;
	cvta.to.global.u64 	%rd102, %rd258;
	add.s64 	%rd103, %rd102, %rd100;
	ld.global.nc.u32 	%r998, [%rd103];
	add.s32 	%r602, %r4, %r580;
	mul.wide.u32 	%rd104, %r602, 4;
	add.s64 	%rd105, %rd102, %rd104;
	ld.global.nc.u32 	%r997, [%rd105];
	add.s32 	%r603, %r602, %r4;
	mul.wide.u32 	%rd106, %r603, 4;
	add.s64 	%rd107, %rd102, %rd106;
	ld.global.nc.u32 	%r996, [%rd107];
	add.s32 	%r604, %r603, %r4;
	mul.wide.u32 	%rd108, %r604, 4;
	add.s64 	%rd109, %rd102, %rd108;
	ld.global.nc.u32 	%r995, [%rd109];
	add.s32 	%r605, %r604, %r4;
	mul.wide.u32 	%rd110, %r605, 4;
	add.s64 	%rd111, %rd102, %rd110;
	ld.global.nc.u32 	%r994, [%rd111];
	add.s32 	%r606, %r605, %r4;
	mul.wide.u32 	%rd112, %r606, 4;
	add.s64 	%rd113, %rd102, %rd112;
	ld.global.nc.u32 	%r993, [%rd113];
	add.s32 	%r607, %r606, %r4;
	mul.wide.u32 	%rd114, %r607, 4;
	add.s64 	%rd115, %rd102, %rd114;
	ld.global.nc.u32 	%r992, [%rd115];
	add.s32 	%r608, %r607, %r4;
	mul.wide.u32 	%rd116, %r608, 4;
	add.s64 	%rd117, %rd102, %rd116;
	ld.global.nc.u32 	%r991, [%rd117];
	add.s32 	%r609, %r608, %r4;
	mul.wide.u32 	%rd118, %r609, 4;
	add.s64 	%rd119, %rd102, %rd118;
	ld.global.nc.u32 	%r990, [%rd119];
	add.s32 	%r610, %r609, %r4;
	mul.wide.u32 	%rd120, %r610, 4;
	add.s64 	%rd121, %rd102, %rd120;
	ld.global.nc.u32 	%r989, [%rd121];
	add.s32 	%r611, %r610, %r4;
	mul.wide.u32 	%rd122, %r611, 4;
	add.s64 	%rd123, %rd102, %rd122;
	ld.global.nc.u32 	%r988, [%rd123];
	add.s32 	%r612, %r611, %r4;
	mul.wide.u32 	%rd124, %r612, 4;
	add.s64 	%rd125, %rd102, %rd124;
	ld.global.nc.u32 	%r987, [%rd125];
	add.s32 	%r613, %r612, %r4;
	mul.wide.u32 	%rd126, %r613, 4;
	add.s64 	%rd127, %rd102, %rd126;
	ld.global.nc.u32 	%r986, [%rd127];
	add.s32 	%r614, %r613, %r4;
	mul.wide.u32 	%rd128, %r614, 4;
	add.s64 	%rd129, %rd102, %rd128;
	ld.global.nc.u32 	%r985, [%rd129];
	add.s32 	%r615, %r614, %r4;
	mul.wide.u32 	%rd130, %r615, 4;
	add.s64 	%rd131, %rd102, %rd130;
	ld.global.nc.u32 	%r984, [%rd131];
	add.s32 	%r616, %r615, %r4;
	mul.wide.u32 	%rd132, %r616, 4;
	add.s64 	%rd133, %rd102, %rd132;
	ld.global.nc.u32 	%r983, [%rd133];
	add.s32 	%r617, %r616, %r4;
	mul.wide.u32 	%rd134, %r617, 4;
	add.s64 	%rd135, %rd102, %rd134;
	ld.global.nc.u32 	%r982, [%rd135];
	add.s32 	%r618, %r617, %r4;
	mul.wide.u32 	%rd136, %r618, 4;
	add.s64 	%rd137, %rd102, %rd136;
	ld.global.nc.u32 	%r981, [%rd137];
	add.s32 	%r619, %r618, %r4;
	mul.wide.u32 	%rd138, %r619, 4;
	add.s64 	%rd139, %rd102, %rd138;
	ld.global.nc.u32 	%r980, [%rd139];
	add.s32 	%r620, %r619, %r4;
	mul.wide.u32 	%rd140, %r620, 4;
	add.s64 	%rd141, %rd102, %rd140;
	ld.global.nc.u32 	%r979, [%rd141];
	add.s32 	%r621, %r620, %r4;
	mul.wide.u32 	%rd142, %r621, 4;
	add.s64 	%rd143, %rd102, %rd142;
	ld.global.nc.u32 	%r978, [%rd143];
	add.s32 	%r622, %r621, %r4;
	mul.wide.u32 	%rd144, %r622, 4;
	add.s64 	%rd145, %rd102, %rd144;
	ld.global.nc.u32 	%r977, [%rd145];
	add.s32 	%r623, %r622, %r4;
	mul.wide.u32 	%rd146, %r623, 4;
	add.s64 	%rd147, %rd102, %rd146;
	ld.global.nc.u32 	%r976, [%rd147];
	add.s32 	%r624, %r623, %r4;
	mul.wide.u32 	%rd148, %r624, 4;
	add.s64 	%rd149, %rd102, %rd148;
	ld.global.nc.u32 	%r975, [%rd149];
	add.s32 	%r625, %r624, %r4;
	mul.wide.u32 	%rd150, %r625, 4;
	add.s64 	%rd151, %rd102, %rd150;
	ld.global.nc.u32 	%r974, [%rd151];
	add.s32 	%r626, %r625, %r4;
	mul.wide.u32 	%rd152, %r626, 4;
	add.s64 	%rd153, %rd102, %rd152;
	ld.global.nc.u32 	%r973, [%rd153];
	add.s32 	%r627, %r626, %r4;
	mul.wide.u32 	%rd154, %r627, 4;
	add.s64 	%rd155, %rd102, %rd154;
	ld.global.nc.u32 	%r972, [%rd155];
	add.s32 	%r628, %r627, %r4;
	mul.wide.u32 	%rd156, %r628, 4;
	add.s64 	%rd157, %rd102, %rd156;
	ld.global.nc.u32 	%r971, [%rd157];
	add.s32 	%r629, %r628, %r4;
	mul.wide.u32 	%rd158, %r629, 4;
	add.s64 	%rd159, %rd102, %rd158;
	ld.global.nc.u32 	%r970, [%rd159];
	add.s32 	%r630, %r629, %r4;
	mul.wide.u32 	%rd160, %r630, 4;
	add.s64 	%rd161, %rd102, %rd160;
	ld.global.nc.u32 	%r969, [%rd161];
	add.s32 	%r631, %r630, %r4;
	mul.wide.u32 	%rd162, %r631, 4;
	add.s64 	%rd163, %rd102, %rd162;
	ld.global.nc.u32 	%r968, [%rd163];
	add.s32 	%r632, %r631, %r4;
	mul.wide.u32 	%rd164, %r632, 4;
	add.s64 	%rd165, %rd102, %rd164;
	ld.global.nc.u32 	%r967, [%rd165];
$L__BB0_9:
	and.b32  	%r633, %r4, -4;
	setp.ge.s32 	%p273, %r144, %r633;
	@%p273 bra 	$L__BB0_138;
	ld.param.u64 	%rd250, [_Z12_spmm_conv_0PKfPfiiPKiS3_S3_S0__param_0];
	and.b32  	%r634, %r4, -8;
	add.s32 	%r635, %r634, %r2;
	sub.s32 	%r213, %r635, %r1001;
	shfl.sync.idx.b32	%r636|%p274, %r1000, %r213, 31, -1;
	add.s32 	%r214, %r213, 1;
	shfl.sync.idx.b32	%r215|%p275, %r1000, %r214, 31, -1;
	add.s32 	%r216, %r213, 2;
	shfl.sync.idx.b32	%r217|%p276, %r1000, %r216, 31, -1;
	add.s32 	%r218, %r213, 3;
	shfl.sync.idx.b32	%r219|%p277, %r1000, %r218, 31, -1;
	cvta.to.global.u64 	%rd166, %rd250;
	mul.wide.s32 	%rd167, %r636, 4;
	add.s64 	%rd2, %rd166, %rd167;
	shfl.sync.idx.b32	%r637|%p278, %r998, %r213, 31, -1;
	mov.b32 	%f193, %r637;
	setp.leu.f32 	%p279, %f193, 0f00000000;
	@%p279 bra 	$L__BB0_12;
	ld.global.nc.f32 	%f1523, [%rd2];
	fma.rn.f32 	%f2174, %f1523, %f193, %f2173;
	ld.global.nc.f32 	%f1524, [%rd2+128];
	mul.f32 	%f2175, %f1524, %f193;
	bra.uni 	$L__BB0_13;
$L__BB0_12:
	add.f32 	%f2174, %f2173, 0f00000000;
	mov.f32 	%f2175, 0f00000000;
$L__BB0_13:
	add.f32 	%f199, %f2175, %f2172;
	shfl.sync.idx.b32	%r638|%p280, %r997, %r213, 31, -1;
	mov.b32 	%f200, %r638;
	setp.leu.f32 	%p281, %f200, 0f00000000;
	mov.f32 	%f2176, 0f00000000;
	@%p281 bra 	$L__BB0_15;
	ld.global.nc.f32 	%f1526, [%rd2];
	mul.f32 	%f2176, %f1526, %f200;
$L__BB0_15:
	add.f32 	%f203, %f2176, %f2171;
	mov.f32 	%f2177, 0f00000000;
	@%p281 bra 	$L__BB0_17;
	ld.global.nc.f32 	%f1528, [%rd2+128];
	mul.f32 	%f2177, %f1528, %f200;
$L__BB0_17:
	add.f32 	%f206, %f2177, %f2170;
	shfl.sync.idx.b32	%r639|%p283, %r996, %r213, 31, -1;
	mov.b32 	%f207, %r639;
	setp.leu.f32 	%p284, %f207, 0f00000000;
	mov.f32 	%f2178, 0f00000000;
	@%p284 bra 	$L__BB0_19;
	ld.global.nc.f32 	%f1530, [%rd2];
	mul.f32 	%f2178, %f1530, %f207;
$L__BB0_19:
	add.f32 	%f210, %f2178, %f2169;
	mov.f32 	%f2179, 0f00000000;
	@%p284 bra 	$L__BB0_21;
	ld.global.nc.f32 	%f1532, [%rd2+128];
	mul.f32 	%f2179, %f1532, %f207;
$L__BB0_21:
	add.f32 	%f213, %f2179, %f2168;
	shfl.sync.idx.b32	%r640|%p286, %r995, %r213, 31, -1;
	mov.b32 	%f214, %r640;
	setp.leu.f32 	%p287, %f214, 0f00000000;
	mov.f32 	%f2180, 0f00000000;
	@%p287 bra 	$L__BB0_23;
	ld.global.nc.f32 	%f1534, [%rd2];
	mul.f32 	%f2180, %f1534, %f214;
$L__BB0_23:
	add.f32 	%f217, %f2180, %f2167;
	mov.f32 	%f2181, 0f00000000;
	@%p287 bra 	$L__BB0_25;
	ld.global.nc.f32 	%f1536, [%rd2+128];
	mul.f32 	%f2181, %f1536, %f214;
$L__BB0_25:
	add.f32 	%f220, %f2181, %f2166;
	shfl.sync.idx.b32	%r641|%p289, %r994, %r213, 31, -1;
	mov.b32 	%f221, %r641;
	setp.leu.f32 	%p290, %f221, 0f00000000;
	mov.f32 	%f2182, 0f00000000;
	@%p290 bra 	$L__BB0_27;
	ld.global.nc.f32 	%f1538, [%rd2];
	mul.f32 	%f2182, %f1538, %f221;
$L__BB0_27:
	add.f32 	%f224, %f2182, %f2165;
	mov.f32 	%f2183, 0f00000000;
	@%p290 bra 	$L__BB0_29;
	ld.global.nc.f32 	%f1540, [%rd2+128];
	mul.f32 	%f2183, %f1540, %f221;
$L__BB0_29:
	add.f32 	%f227, %f2183, %f2164;
	shfl.sync.idx.b32	%r642|%p292, %r993, %r213, 31, -1;
	mov.b32 	%f228, %r642;
	setp.leu.f32 	%p293, %f228, 0f00000000;
	mov.f32 	%f2184, 0f00000000;
	@%p293 bra 	$L__BB0_31;
	ld.global.nc.f32 	%f1542, [%rd2];
	mul.f32 	%f2184, %f1542, %f228;
$L__BB0_31:
	add.f32 	%f231, %f2184, %f2163;
	mov.f32 	%f2185, 0f00000000;
	@%p293 bra 	$L__BB0_33;
	ld.global.nc.f32 	%f1544, [%rd2+128];
	mul.f32 	%f2185, %f1544, %f228;
$L__BB0_33:
	add.f32 	%f234, %f2185, %f2162;
	shfl.sync.idx.b32	%r643|%p295, %r992, %r213, 31, -1;
	mov.b32 	%f235, %r643;
	setp.leu.f32 	%p296, %f235, 0f00000000;
	mov.f32 	%f2186, 0f00000000;
	@%p296 bra 	$L__BB0_35;
	ld.global.nc.f32 	%f1546, [%rd2];
	mul.f32 	%f2186, %f1546, %f235;
$L__BB0_35:
	add.f32 	%f238, %f2186, %f2161;
	mov.f32 	%f2187, 0f00000000;
	@%p296 bra 	$L__BB0_37;
	ld.global.nc.f32 	%f1548, [%rd2+128];
	mul.f32 	%f2187, %f1548, %f235;
$L__BB0_37:
	add.f32 	%f241, %f2187, %f2160;
	shfl.sync.idx.b32	%r644|%p298, %r991, %r213, 31, -1;
	mov.b32 	%f242, %r644;
	setp.leu.f32 	%p299, %f242, 0f00000000;
	mov.f32 	%f2188, 0f00000000;
	@%p299 bra 	$L__BB0_39;
	ld.global.nc.f32 	%f1550, [%rd2];
	mul.f32 	%f2188, %f1550, %f242;
$L__BB0_39:
	add.f32 	%f245, %f2188, %f2159;
	mov.f32 	%f2189, 0f00000000;
	@%p299 bra 	$L__BB0_41;
	ld.global.nc.f32 	%f1552, [%rd2+128];
	mul.f32 	%f2189, %f1552, %f242;
$L__BB0_41:
	add.f32 	%f248, %f2189, %f2158;
	shfl.sync.idx.b32	%r645|%p301, %r990, %r213, 31, -1;
	mov.b32 	%f249, %r645;
	setp.leu.f32 	%p302, %f249, 0f00000000;
	mov.f32 	%f2190, 0f00000000;
	@%p302 bra 	$L__BB0_43;
	ld.global.nc.f32 	%f1554, [%rd2];
	mul.f32 	%f2190, %f1554, %f249;
$L__BB0_43:
	add.f32 	%f252, %f2190, %f2157;
	mov.f32 	%f2191, 0f00000000;
	@%p302 bra 	$L__BB0_45;
	ld.global.nc.f32 	%f1556, [%rd2+128];
	mul.f32 	%f2191, %f1556, %f249;
$L__BB0_45:
	add.f32 	%f255, %f2191, %f2156;
	shfl.sync.idx.b32	%r646|%p304, %r989, %r213, 31, -1;
	mov.b32 	%f256, %r646;
	setp.leu.f32 	%p305, %f256, 0f00000000;
	mov.f32 	%f2192, 0f00000000;
	@%p305 bra 	$L__BB0_47;
	ld.global.nc.f32 	%f1558, [%rd2];
	mul.f32 	%f2192, %f1558, %f256;
$L__BB0_47:
	add.f32 	%f259, %f2192, %f2155;
	mov.f32 	%f2193, 0f00000000;
	@%p305 bra 	$L__BB0_49;
	ld.global.nc.f32 	%f1560, [%rd2+128];
	mul.f32 	%f2193, %f1560, %f256;
$L__BB0_49:
	add.f32 	%f262, %f2193, %f2154;
	shfl.sync.idx.b32	%r647|%p307, %r988, %r213, 31, -1;
	mov.b32 	%f263, %r647;
	setp.leu.f32 	%p308, %f263, 0f00000000;
	mov.f32 	%f2194, 0f00000000;
	@%p308 bra 	$L__BB0_51;
	ld.global.nc.f32 	%f1562, [%rd2];
	mul.f32 	%f2194, %f1562, %f263;
$L__BB0_51:
	add.f32 	%f266, %f2194, %f2153;
	mov.f32 	%f2195, 0f00000000;
	@%p308 bra 	$L__BB0_53;
	ld.global.nc.f32 	%f1564, [%rd2+128];
	mul.f32 	%f2195, %f1564, %f263;
$L__BB0_53:
	add.f32 	%f269, %f2195, %f2152;
	shfl.sync.idx.b32	%r648|%p310, %r987, %r213, 31, -1;
	mov.b32 	%f270, %r648;
	setp.leu.f32 	%p311, %f270, 0f00000000;
	mov.f32 	%f2196, 0f00000000;
	@%p311 bra 	$L__BB0_55;
	ld.global.nc.f32 	%f1566, [%rd2];
	mul.f32 	%f2196, %f1566, %f270;
$L__BB0_55:
	add.f32 	%f273, %f2196, %f2151;
	mov.f32 	%f2197, 0f00000000;
	@%p311 bra 	$L__BB0_57;
	ld.global.nc.f32 	%f1568, [%rd2+128];
	mul.f32 	%f2197, %f1568, %f270;
$L__BB0_57:
	add.f32 	%f276, %f2197, %f2150;
	shfl.sync.idx.b32	%r649|%p313, %r986, %r213, 31, -1;
	mov.b32 	%f277, %r649;
	setp.leu.f32 	%p314, %f277, 0f00000000;
	mov.f32 	%f2198, 0f00000000;
	@%p314 bra 	$L__BB0_59;
	ld.global.nc.f32 	%f1570, [%rd2];
	mul.f32 	%f2198, %f1570, %f277;
$L__BB0_59:
	add.f32 	%f280, %f2198, %f2149;
	mov.f32 	%f2199, 0f00000000;
	@%p314 bra 	$L__BB0_61;
	ld.global.nc.f32 	%f1572, [%rd2+128];
	mul.f32 	%f2199, %f1572, %f277;
$L__BB0_61:
	add.f32 	%f283, %f2199, %f2148;
	shfl.sync.idx.b32	%r650|%p316, %r985, %r213, 31, -1;
	mov.b32 	%f284, %r650;
	setp.leu.f32 	%p317, %f284, 0f00000000;
	mov.f32 	%f2200, 0f00000000;
	@%p317 bra 	$L__BB0_63;
	ld.global.nc.f32 	%f1574, [%rd2];
	mul.f32 	%f2200, %f1574, %f284;
$L__BB0_63:
	add.f32 	%f287, %f2200, %f2147;
	mov.f32 	%f2201, 0f00000000;
	@%p317 bra 	$L__BB0_65;
	ld.global.nc.f32 	%f1576, [%rd2+128];
	mul.f32 	%f2201, %f1576, %f284;
$L__BB0_65:
	add.f32 	%f290, %f2201, %f2146;
	shfl.sync.idx.b32	%r651|%p319, %r984, %r213, 31, -1;
	mov.b32 	%f291, %r651;
	setp.leu.f32 	%p320, %f291, 0f00000000;
	mov.f32 	%f2202, 0f00000000;
	@%p320 bra 	$L__BB0_67;
	ld.global.nc.f32 	%f1578, [%rd2];
	mul.f32 	%f2202, %f1578, %f291;
$L__BB0_67:
	add.f32 	%f294, %f2202, %f2145;
	mov.f32 	%f2203, 0f00000000;
	@%p320 bra 	$L__BB0_69;
	ld.global.nc.f32 	%f1580, [%rd2+128];
	mul.f32 	%f2203, %f1580, %f291;
$L__BB0_69:
	add.f32 	%f297, %f2203, %f2144;
	shfl.sync.idx.b32	%r652|%p322, %r983, %r213, 31, -1;
	mov.b32 	%f298, %r652;
	setp.leu.f32 	%p323, %f298, 0f00000000;
	mov.f32 	%f2204, 0f00000000;
	@%p323 bra 	$L__BB0_71;
	ld.global.nc.f32 	%f1582, [%rd2];
	mul.f32 	%f2204, %f1582, %f298;
$L__BB0_71:
	add.f32 	%f301, %f2204, %f2143;
	mov.f32 	%f2205, 0f00000000;
	@%p323 bra 	$L__BB0_73;
	ld.global.nc.f32 	%f1584, [%rd2+128];
	mul.f32 	%f2205, %f1584, %f298;
$L__BB0_73:
	add.f32 	%f304, %f2205, %f2142;
	shfl.sync.idx.b32	%r653|%p325, %r982, %r213, 31, -1;
	mov.b32 	%f305, %r653;
	setp.leu.f32 	%p326, %f305, 0f00000000;
	mov.f32 	%f2206, 0f00000000;
	@%p326 bra 	$L__BB0_75;
	ld.global.nc.f32 	%f1586, [%rd2];
	mul.f32 	%f2206, %f1586, %f305;
$L__BB0_75:
	add.f32 	%f308, %f2206, %f2141;
	mov.f32 	%f2207, 0f00000000;
	@%p326 bra 	$L__BB0_77;
	ld.global.nc.f32 	%f1588, [%rd2+128];
	mul.f32 	%f2207, %f1588, %f305;
$L__BB0_77:
	add.f32 	%f311, %f2207, %f2140;
	shfl.sync.idx.b32	%r654|%p328, %r981, %r213, 31, -1;
	mov.b32 	%f312, %r654;
	setp.leu.f32 	%p329, %f312, 0f00000000;
	mov.f32 	%f2208, 0f00000000;
	@%p329 bra 	$L__BB0_79;
	ld.global.nc.f32 	%f1590, [%rd2];
	mul.f32 	%f2208, %f1590, %f312;
$L__BB0_79:
	add.f32 	%f315, %f2208, %f2139;
	mov.f32 	%f2209, 0f00000000;
	@%p329 bra 	$L__BB0_81;
	ld.global.nc.f32 	%f1592, [%rd2+128];
	mul.f32 	%f2209, %f1592, %f312;
$L__BB0_81:
	add.f32 	%f318, %f2209, %f2138;
	shfl.sync.idx.b32	%r655|%p331, %r980, %r213, 31, -1;
	mov.b32 	%f319, %r655;
	setp.leu.f32 	%p332, %f319, 0f00000000;
	mov.f32 	%f2210, 0f00000000;
	@%p332 bra 	$L__BB0_83;
	ld.global.nc.f32 	%f1594, [%rd2];
	mul.f32 	%f2210, %f1594, %f319;
$L__BB0_83:
	add.f32 	%f322, %f2210, %f2137;
	mov.f32 	%f2211, 0f00000000;
	@%p332 bra 	$L__BB0_85;
	ld.global.nc.f32 	%f1596, [%rd2+128];
	mul.f32 	%f2211, %f1596, %f319;
$L__BB0_85:
	add.f32 	%f325, %f2211, %f2136;
	shfl.sync.idx.b32	%r656|%p334, %r979, %r213, 31, -1;
	mov.b32 	%f326, %r656;
	setp.leu.f32 	%p335, %f326, 0f00000000;
	mov.f32 	%f2212, 0f00000000;
	@%p335 bra 	$L__BB0_87;
	ld.global.nc.f32 	%f1598, [%rd2];
	mul.f32 	%f2212, %f1598, %f326;
$L__BB0_87:
	add.f32 	%f329, %f2212, %f2135;
	mov.f32 	%f2213, 0f00000000;
	@%p335 bra 	$L__BB0_89;
	ld.global.nc.f32 	%f1600, [%rd2+128];
	mul.f32 	%f2213, %f1600, %f326;
$L__BB0_89:
	add.f32 	%f332, %f2213, %f2134;
	shfl.sync.idx.b32	%r657|%p337, %r978, %r213, 31, -1;
	mov.b32 	%f333, %r657;
	setp.leu.f32 	%p338, %f333, 0f00000000;
	mov.f32 	%f2214, 0f00000000;
	@%p338 bra 	$L__BB0_91;
	ld.global.nc.f32 	%f1602, [%rd2];
	mul.f32 	%f2214, %f1602, %f333;
$L__BB0_91:
	add.f32 	%f336, %f2214, %f2133;
	mov.f32 	%f2215, 0f00000000;
	@%p338 bra 	$L__BB0_93;
	ld.global.nc.f32 	%f1604, [%rd2+128];
	mul.f32 	%f2215, %f1604, %f333;
$L__BB0_93:
	add.f32 	%f339, %f2215, %f2132;
	shfl.sync.idx.b32	%r658|%p340, %r977, %r213, 31, -1;
	mov.b32 	%f340, %r658;
	setp.leu.f32 	%p341, %f340, 0f00000000;
	mov.f32 	%f2216, 0f00000000;
	@%p341 bra 	$L__BB0_95;
	ld.global.nc.f32 	%f1606, [%rd2];
	mul.f32 	%f2216, %f1606, %f340;
$L__BB0_95:
	add.f32 	%f343, %f2216, %f2131;
	mov.f32 	%f2217, 0f00000000;
	@%p341 bra 	$L__BB0_97;
	ld.global.nc.f32 	%f1608, [%rd2+128];
	mul.f32 	%f2217, %f1608, %f340;
$L__BB0_97:
	add.f32 	%f346, %f2217, %f2130;
	shfl.sync.idx.b32	%r659|%p343, %r976, %r213, 31, -1;
	mov.b32 	%f347, %r659;
	setp.leu.f32 	%p344, %f347, 0f00000000;
	mov.f32 	%f2218, 0f00000000;
	@%p344 bra 	$L__BB0_99;
	ld.global.nc.f32 	%f1610, [%rd2];
	mul.f32 	%f2218, %f1610, %f347;
$L__BB0_99:
	add.f32 	%f350, %f2218, %f2129;
	mov.f32 	%f2219, 0f00000000;
	@%p344 bra 	$L__BB0_101;
	ld.global.nc.f32 	%f1612, [%rd2+128];
	mul.f32 	%f2219, %f1612, %f347;
$L__BB0_101:
	add.f32 	%f353, %f2219, %f2128;
	shfl.sync.idx.b32	%r660|%p346, %r975, %r213, 31, -1;
	mov.b32 	%f354, %r660;
	setp.leu.f32 	%p347, %f354, 0f00000000;
	mov.f32 	%f2220, 0f00000000;
	@%p347 bra 	$L__BB0_103;
	ld.global.nc.f32 	%f1614, [%rd2];
	mul.f32 	%f2220, %f1614, %f354;
$L__BB0_103:
	add.f32 	%f357, %f2220, %f2127;
	mov.f32 	%f2221, 0f00000000;
	@%p347 bra 	$L__BB0_105;
	ld.global.nc.f32 	%f1616, [%rd2+128];
	mul.f32 	%f2221, %f1616, %f354;
$L__BB0_105:
	add.f32 	%f360, %f2221, %f2126;
	shfl.sync.idx.b32	%r661|%p349, %r974, %r213, 31, -1;
	mov.b32 	%f361, %r661;
	setp.leu.f32 	%p350, %f361, 0f00000000;
	mov.f32 	%f2222, 0f00000000;
	@%p350 bra 	$L__BB0_107;
	ld.global.nc.f32 	%f1618, [%rd2];
	mul.f32 	%f2222, %f1618, %f361;
$L__BB0_107:
	add.f32 	%f364, %f2222, %f2125;
	mov.f32 	%f2223, 0f00000000;
	@%p350 bra 	$L__BB0_109;
	ld.global.nc.f32 	%f1620, [%rd2+128];
	mul.f32 	%f2223, %f1620, %f361;
$L__BB0_109:
	add.f32 	%f367, %f2223, %f2124;
	shfl.sync.idx.b32	%r662|%p352, %r973, %r213, 31, -1;
	mov.b32 	%f368, %r662;
	setp.leu.f32 	%p353, %f368, 0f00000000;
	mov.f32 	%f2224, 0f00000000;
	@%p353 bra 	$L__BB0_111;
	ld.global.nc.f32 	%f1622, [%rd2];
	mul.f32 	%f2224, %f1622, %f368;
$L__BB0_111:
	add.f32 	%f371, %f2224, %f2123;
	mov.f32 	%f2225, 0f00000000;
	@%p353 bra 	$L__BB0_113;
	ld.global.nc.f32 	%f1624, [%rd2+128];
	mul.f32 	%f2225, %f1624, %f368;
$L__BB0_113:
	add.f32 	%f374, %f2225, %f2122;
	shfl.sync.idx.b32	%r663|%p355, %r972, %r213, 31, -1;
	mov.b32 	%f375, %r663;
	setp.leu.f32 	%p356, %f375, 0f00000000;
	mov.f32 	%f2226, 0f00000000;
	@%p356 bra 	$L__BB0_115;
	ld.global.nc.f32 	%f1626, [%rd2];
	mul.f32 	%f2226, %f1626, %f375;
$L__BB0_115:
	add.f32 	%f378, %f2226, %f2121;
	mov.f32 	%f2227, 0f00000000;
	@%p356 bra 	$L__BB0_117;
	ld.global.nc.f32 	%f1628, [%rd2+128];
	mul.f32 	%f2227, %f1628, %f375;
$L__BB0_117:
	add.f32 	%f381, %f2227, %f2120;
	shfl.sync.idx.b32	%r664|%p358, %r971, %r213, 31, -1;
	mov.b32 	%f382, %r664;
	setp.leu.f32 	%p359, %f382, 0f00000000;
	mov.f32 	%f2228, 0f00000000;
	@%p359 bra 	$L__BB0_119;
	ld.global.nc.f32 	%f1630, [%rd2];
	mul.f32 	%f2228, %f1630, %f382;
$L__BB0_119:
	add.f32 	%f385, %f2228, %f2119;
	mov.f32 	%f2229, 0f00000000;
	@%p359 bra 	$L__BB0_121;
	ld.global.nc.f32 	%f1632, [%rd2+128];
	mul.f32 	%f2229, %f1632, %f382;
$L__BB0_121:
	add.f32 	%f388, %f2229, %f2118;
	shfl.sync.idx.b32	%r665|%p361, %r970, %r213, 31, -1;
	mov.b32 	%f389, %r665;
	setp.leu.f32 	%p362, %f389, 0f00000000;
	mov.f32 	%f2230, 0f00000000;
	@%p362 bra 	$L__BB0_123;
	ld.global.nc.f32 	%f1634, [%rd2];
	mul.f32 	%f2230, %f1634, %f389;
$L__BB0_123:
	add.f32 	%f392, %f2230, %f2117;
	mov.f32 	%f2231, 0f00000000;
	@%p362 bra 	$L__BB0_125;
	ld.global.nc.f32 	%f1636, [%rd2+128];
	mul.f32 	%f2231, %f1636, %f389;
$L__BB0_125:
	add.f32 	%f395, %f2231, %f2116;
	shfl.sync.idx.b32	%r666|%p364, %r969, %r213, 31, -1;
	mov.b32 	%f396, %r666;
	setp.leu.f32 	%p365, %f396, 0f00000000;
	mov.f32 	%f2232, 0f00000000;
	@%p365 bra 	$L__BB0_127;
	ld.global.nc.f32 	%f1638, [%rd2];
	mul.f32 	%f2232, %f1638, %f396;
$L__BB0_127:
	add.f32 	%f399, %f2232, %f2115;
	mov.f32 	%f2233, 0f00000000;
	@%p365 bra 	$L__BB0_129;
	ld.global.nc.f32 	%f1640, [%rd2+128];
	mul.f32 	%f2233, %f1640, %f396;
$L__BB0_129:
	add.f32 	%f402, %f2233, %f2114;
	shfl.sync.idx.b32	%r667|%p367, %r968, %r213, 31, -1;
	mov.b32 	%f403, %r667;
	setp.leu.f32 	%p368, %f403, 0f00000000;
	mov.f32 	%f2234, 0f00000000;
	@%p368 bra 	$L__BB0_131;
	ld.global.nc.f32 	%f1642, [%rd2];
	mul.f32 	%f2234, %f1642, %f403;
$L__BB0_131:
	add.f32 	%f406, %f2234, %f2113;
	mov.f32 	%f2235, 0f00000000;
	@%p368 bra 	$L__BB0_133;
	ld.global.nc.f32 	%f1644, [%rd2+128];
	mul.f32 	%f2235, %f1644, %f403;
$L__BB0_133:
	add.f32 	%f409, %f2235, %f2112;
	shfl.sync.idx.b32	%r668|%p370, %r967, %r213, 31, -1;
	mov.b32 	%f410, %r668;
	setp.leu.f32 	%p371, %f410, 0f00000000;
	mov.f32 	%f2236, 0f00000000;
	@%p371 bra 	$L__BB0_135;
	ld.global.nc.f32 	%f1646, [%rd2];
	mul.f32 	%f2236, %f1646, %f410;
$L__BB0_135:
	add.f32 	%f413, %f2236, %f2111;
	mov.f32 	%f2237, 0f00000000;
	@%p371 bra 	$L__BB0_137;
	ld.global.nc.f32 	%f1648, [%rd2+128];
	mul.f32 	%f2237, %f1648, %f410;
$L__BB0_137:
	ld.param.u64 	%rd251, [_Z12_spmm_conv_0PKfPfiiPKiS3_S3_S0__param_0];
	add.f32 	%f1649, %f2237, %f2110;
	cvta.to.global.u64 	%rd168, %rd251;
	mul.wide.s32 	%rd169, %r215, 4;
	add.s64 	%rd170, %rd168, %rd169;
	shfl.sync.idx.b32	%r669|%p373, %r998, %r214, 31, -1;
	mov.b32 	%f1650, %r669;
	ld.global.nc.f32 	%f1651, [%rd170];
	fma.rn.f32 	%f1652, %f1651, %f1650, %f2174;
	ld.global.nc.f32 	%f1653, [%rd170+128];
	fma.rn.f32 	%f1654, %f1653, %f1650, %f199;
	shfl.sync.idx.b32	%r670|%p374, %r997, %r214, 31, -1;
	mov.b32 	%f1655, %r670;
	fma.rn.f32 	%f1656, %f1651, %f1655, %f203;
	fma.rn.f32 	%f1657, %f1653, %f1655, %f206;
	shfl.sync.idx.b32	%r671|%p375, %r996, %r214, 31, -1;
	mov.b32 	%f1658, %r671;
	fma.rn.f32 	%f1659, %f1651, %f1658, %f210;
	fma.rn.f32 	%f1660, %f1653, %f1658, %f213;
	shfl.sync.idx.b32	%r672|%p376, %r995, %r214, 31, -1;
	mov.b32 	%f1661, %r672;
	fma.rn.f32 	%f1662, %f1651, %f1661, %f217;
	fma.rn.f32 	%f1663, %f1653, %f1661, %f220;
	shfl.sync.idx.b32	%r673|%p377, %r994, %r214, 31, -1;
	mov.b32 	%f1664, %r673;
	fma.rn.f32 	%f1665, %f1651, %f1664, %f224;
	fma.rn.f32 	%f1666, %f1653, %f1664, %f227;
	shfl.sync.idx.b32	%r674|%p378, %r993, %r214, 31, -1;
	mov.b32 	%f1667, %r674;
	fma.rn.f32 	%f1668, %f1651, %f1667, %f231;
	fma.rn.f32 	%f1669, %f1653, %f1667, %f234;
	shfl.sync.idx.b32	%r675|%p379, %r992, %r214, 31, -1;
	mov.b32 	%f1670, %r675;
	fma.rn.f32 	%f1671, %f1651, %f1670, %f238;
	fma.rn.f32 	%f1672, %f1653, %f1670, %f241;
	shfl.sync.idx.b32	%r676|%p380, %r991, %r214, 31, -1;
	mov.b32 	%f1673, %r676;
	fma.rn.f32 	%f1674, %f1651, %f1673, %f245;
	fma.rn.f32 	%f1675, %f1653, %f1673, %f248;
	shfl.sync.idx.b32	%r677|%p381, %r990, %r214, 31, -1;
	mov.b32 	%f1676, %r677;
	fma.rn.f32 	%f1677, %f1651, %f1676, %f252;
	fma.rn.f32 	%f1678, %f1653, %f1676, %f255;
	shfl.sync.idx.b32	%r678|%p382, %r989, %r214, 31, -1;
	mov.b32 	%f1679, %r678;
	fma.rn.f32 	%f1680, %f1651, %f1679, %f259;
	fma.rn.f32 	%f1681, %f1653, %f1679, %f262;
	shfl.sync.idx.b32	%r679|%p383, %r988, %r214, 31, -1;
	mov.b32 	%f1682, %r679;
	fma.rn.f32 	%f1683, %f1651, %f1682, %f266;
	fma.rn.f32 	%f1684, %f1653, %f1682, %f269;
	shfl.sync.idx.b32	%r680|%p384, %r987, %r214, 31, -1;
	mov.b32 	%f1685, %r680;
	fma.rn.f32 	%f1686, %f1651, %f1685, %f273;
	fma.rn.f32 	%f1687, %f1653, %f1685, %f276;
	shfl.sync.idx.b32	%r681|%p385, %r986, %r214, 31, -1;
	mov.b32 	%f1688, %r681;
	fma.rn.f32 	%f1689, %f1651, %f1688, %f280;
	fma.rn.f32 	%f1690, %f1653, %f1688, %f283;
	shfl.sync.idx.b32	%r682|%p386, %r985, %r214, 31, -1;
	mov.b32 	%f1691, %r682;
	fma.rn.f32 	%f1692, %f1651, %f1691, %f287;
	fma.rn.f32 	%f1693, %f1653, %f1691, %f290;
	shfl.sync.idx.b32	%r683|%p387, %r984, %r214, 31, -1;
	mov.b32 	%f1694, %r683;
	fma.rn.f32 	%f1695, %f1651, %f1694, %f294;
	fma.rn.f32 	%f1696, %f1653, %f1694, %f297;
	shfl.sync.idx.b32	%r684|%p388, %r983, %r214, 31, -1;
	mov.b32 	%f1697, %r684;
	fma.rn.f32 	%f1698, %f1651, %f1697, %f301;
	fma.rn.f32 	%f1699, %f1653, %f1697, %f304;
	shfl.sync.idx.b32	%r685|%p389, %r982, %r214, 31, -1;
	mov.b32 	%f1700, %r685;
	fma.rn.f32 	%f1701, %f1651, %f1700, %f308;
	fma.rn.f32 	%f1702, %f1653, %f1700, %f311;
	shfl.sync.idx.b32	%r686|%p390, %r981, %r214, 31, -1;
	mov.b32 	%f1703, %r686;
	fma.rn.f32 	%f1704, %f1651, %f1703, %f315;
	fma.rn.f32 	%f1705, %f1653, %f1703, %f318;
	shfl.sync.idx.b32	%r687|%p391, %r980, %r214, 31, -1;
	mov.b32 	%f1706, %r687;
	fma.rn.f32 	%f1707, %f1651, %f1706, %f322;
	fma.rn.f32 	%f1708, %f1653, %f1706, %f325;
	shfl.sync.idx.b32	%r688|%p392, %r979, %r214, 31, -1;
	mov.b32 	%f1709, %r688;
	fma.rn.f32 	%f1710, %f1651, %f1709, %f329;
	fma.rn.f32 	%f1711, %f1653, %f1709, %f332;
	shfl.sync.idx.b32	%r689|%p393, %r978, %r214, 31, -1;
	mov.b32 	%f1712, %r689;
	fma.rn.f32 	%f1713, %f1651, %f1712, %f336;
	fma.rn.f32 	%f1714, %f1653, %f1712, %f339;
	shfl.sync.idx.b32	%r690|%p394, %r977, %r214, 31, -1;
	mov.b32 	%f1715, %r690;
	fma.rn.f32 	%f1716, %f1651, %f1715, %f343;
	fma.rn.f32 	%f1717, %f1653, %f1715, %f346;
	shfl.sync.idx.b32	%r691|%p395, %r976, %r214, 31, -1;
	mov.b32 	%f1718, %r691;
	fma.rn.f32 	%f1719, %f1651, %f1718, %f350;
	fma.rn.f32 	%f1720, %f1653, %f1718, %f353;
	shfl.sync.idx.b32	%r692|%p396, %r975, %r214, 31, -1;
	mov.b32 	%f1721, %r692;
	fma.rn.f32 	%f1722, %f1651, %f1721, %f357;
	fma.rn.f32 	%f1723, %f1653, %f1721, %f360;
	shfl.sync.idx.b32	%r693|%p397, %r974, %r214, 31, -1;
	mov.b32 	%f1724, %r693;
	fma.rn.f32 	%f1725, %f1651, %f1724, %f364;
	fma.rn.f32 	%f1726, %f1653, %f1724, %f367;
	shfl.sync.idx.b32	%r694|%p398, %r973, %r214, 31, -1;
	mov.b32 	%f1727, %r694;
	fma.rn.f32 	%f1728, %f1651, %f1727, %f371;
	fma.rn.f32 	%f1729, %f1653, %f1727, %f374;
	shfl.sync.idx.b32	%r695|%p399, %r972, %r214, 31, -1;
	mov.b32 	%f1730, %r695;
	fma.rn.f32 	%f1731, %f1651, %f1730, %f378;
	fma.rn.f32 	%f1732, %f1653, %f1730, %f381;
	shfl.sync.idx.b32	%r696|%p400, %r971, %r214, 31, -1;
	mov.b32 	%f1733, %r696;
	fma.rn.f32 	%f1734, %f1651, %f1733, %f385;
	fma.rn.f32 	%f1735, %f1653, %f1733, %f388;
	shfl.sync.idx.b32	%r697|%p401, %r970, %r214, 31, -1;
	mov.b32 	%f1736, %r697;
	fma.rn.f32 	%f1737, %f1651, %f1736, %f392;
	fma.rn.f32 	%f1738, %f1653, %f1736, %f395;
	shfl.sync.idx.b32	%r698|%p402, %r969, %r214, 31, -1;
	mov.b32 	%f1739, %r698;
	fma.rn.f32 	%f1740, %f1651, %f1739, %f399;
	fma.rn.f32 	%f1741, %f1653, %f1739, %f402;
	shfl.sync.idx.b32	%r699|%p403, %r968, %r214, 31, -1;
	mov.b32 	%f1742, %r699;
	fma.rn.f32 	%f1743, %f1651, %f1742, %f406;
	fma.rn.f32 	%f1744, %f1653, %f1742, %f409;
	shfl.sync.idx.b32	%r700|%p404, %r967, %r214, 31, -1;
	mov.b32 	%f1745, %r700;
	fma.rn.f32 	%f1746, %f1651, %f1745, %f413;
	fma.rn.f32 	%f1747, %f1653, %f1745, %f1649;
	mul.wide.s32 	%rd171, %r217, 4;
	add.s64 	%rd172, %rd168, %rd171;
	shfl.sync.idx.b32	%r701|%p405, %r998, %r216, 31, -1;
	mov.b32 	%f1748, %r701;
	ld.global.nc.f32 	%f1749, [%rd172];
	fma.rn.f32 	%f1750, %f1749, %f1748, %f1652;
	ld.global.nc.f32 	%f1751, [%rd172+128];
	fma.rn.f32 	%f1752, %f1751, %f1748, %f1654;
	shfl.sync.idx.b32	%r702|%p406, %r997, %r216, 31, -1;
	mov.b32 	%f1753, %r702;
	fma.rn.f32 	%f1754, %f1749, %f1753, %f1656;
	fma.rn.f32 	%f1755, %f1751, %f1753, %f1657;
	shfl.sync.idx.b32	%r703|%p407, %r996, %r216, 31, -1;
	mov.b32 	%f1756, %r703;
	fma.rn.f32 	%f1757, %f1749, %f1756, %f1659;
	fma.rn.f32 	%f1758, %f1751, %f1756, %f1660;
	shfl.sync.idx.b32	%r704|%p408, %r995, %r216, 31, -1;
	mov.b32 	%f1759, %r704;
	fma.rn.f32 	%f1760, %f1749, %f1759, %f1662;
	fma.rn.f32 	%f1761, %f1751, %f1759, %f1663;
	shfl.sync.idx.b32	%r705|%p409, %r994, %r216, 31, -1;
	mov.b32 	%f1762, %r705;
	fma.rn.f32 	%f1763, %f1749, %f1762, %f1665;
	fma.rn.f32 	%f1764, %f1751, %f1762, %f1666;
	shfl.sync.idx.b32	%r706|%p410, %r993, %r216, 31, -1;
	mov.b32 	%f1765, %r706;
	fma.rn.f32 	%f1766, %f1749, %f1765, %f1668;
	fma.rn.f32 	%f1767, %f1751, %f1765, %f1669;
	shfl.sync.idx.b32	%r707|%p411, %r992, %r216, 31, -1;
	mov.b32 	%f1768, %r707;
	fma.rn.f32 	%f1769, %f1749, %f1768, %f1671;
	fma.rn.f32 	%f1770, %f1751, %f1768, %f1672;
	shfl.sync.idx.b32	%r708|%p412, %r991, %r216, 31, -1;
	mov.b32 	%f1771, %r708;
	fma.rn.f32 	%f1772, %f1749, %f1771, %f1674;
	fma.rn.f32 	%f1773, %f1751, %f1771, %f1675;
	shfl.sync.idx.b32	%r709|%p413, %r990, %r216, 31, -1;
	mov.b32 	%f1774, %r709;
	fma.rn.f32 	%f1775, %f1749, %f1774, %f1677;
	fma.rn.f32 	%f1776, %f1751, %f1774, %f1678;
	shfl.sync.idx.b32	%r710|%p414, %r989, %r216, 31, -1;
	mov.b32 	%f1777, %r710;
	fma.rn.f32 	%f1778, %f1749, %f1777, %f1680;
	fma.rn.f32 	%f1779, %f1751, %f1777, %f1681;
	shfl.sync.idx.b32	%r711|%p415, %r988, %r216, 31, -1;
	mov.b32 	%f1780, %r711;
	fma.rn.f32 	%f1781, %f1749, %f1780, %f1683;
	fma.rn.f32 	%f1782, %f1751, %f1780, %f1684;
	shfl.sync.idx.b32	%r712|%p416, %r987, %r216, 31, -1;
	mov.b32 	%f1783, %r712;
	fma.rn.f32 	%f1784, %f1749, %f1783, %f1686;
	fma.rn.f32 	%f1785, %f1751, %f1783, %f1687;
	shfl.sync.idx.b32	%r713|%p417, %r986, %r216, 31, -1;
	mov.b32 	%f1786, %r713;
	fma.rn.f32 	%f1787, %f1749, %f1786, %f1689;
	fma.rn.f32 	%f1788, %f1751, %f1786, %f1690;
	shfl.sync.idx.b32	%r714|%p418, %r985, %r216, 31, -1;
	mov.b32 	%f1789, %r714;
	fma.rn.f32 	%f1790, %f1749, %f1789, %f1692;
	fma.rn.f32 	%f1791, %f1751, %f1789, %f1693;
	shfl.sync.idx.b32	%r715|%p419, %r984, %r216, 31, -1;
	mov.b32 	%f1792, %r715;
	fma.rn.f32 	%f1793, %f1749, %f1792, %f1695;
	fma.rn.f32 	%f1794, %f1751, %f1792, %f1696;
	shfl.sync.idx.b32	%r716|%p420, %r983, %r216, 31, -1;
	mov.b32 	%f1795, %r716;
	fma.rn.f32 	%f1796, %f1749, %f1795, %f1698;
	fma.rn.f32 	%f1797, %f1751, %f1795, %f1699;
	shfl.sync.idx.b32	%r717|%p421, %r982, %r216, 31, -1;
	mov.b32 	%f1798, %r717;
	fma.rn.f32 	%f1799, %f1749, %f1798, %f1701;
	fma.rn.f32 	%f1800, %f1751, %f1798, %f1702;
	shfl.sync.idx.b32	%r718|%p422, %r981, %r216, 31, -1;
	mov.b32 	%f1801, %r718;
	fma.rn.f32 	%f1802, %f1749, %f1801, %f1704;
	fma.rn.f32 	%f1803, %f1751, %f1801, %f1705;
	shfl.sync.idx.b32	%r719|%p423, %r980, %r216, 31, -1;
	mov.b32 	%f1804, %r719;
	fma.rn.f32 	%f1805, %f1749, %f1804, %f1707;
	fma.rn.f32 	%f1806, %f1751, %f1804, %f1708;
	shfl.sync.idx.b32	%r720|%p424, %r979, %r216, 31, -1;
	mov.b32 	%f1807, %r720;
	fma.rn.f32 	%f1808, %f1749, %f1807, %f1710;
	fma.rn.f32 	%f1809, %f1751, %f1807, %f1711;
	shfl.sync.idx.b32	%r721|%p425, %r978, %r216, 31, -1;
	mov.b32 	%f1810, %r721;
	fma.rn.f32 	%f1811, %f1749, %f1810, %f1713;
	fma.rn.f32 	%f1812, %f1751, %f1810, %f1714;
	shfl.sync.idx.b32	%r722|%p426, %r977, %r216, 31, -1;
	mov.b32 	%f1813, %r722;
	fma.rn.f32 	%f1814, %f1749, %f1813, %f1716;
	fma.rn.f32 	%f1815, %f1751, %f1813, %f1717;
	shfl.sync.idx.b32	%r723|%p427, %r976, %r216, 31, -1;
	mov.b32 	%f1816, %r723;
	fma.rn.f32 	%f1817, %f1749, %f1816, %f1719;
	fma.rn.f32 	%f1818, %f1751, %f1816, %f1720;
	shfl.sync.idx.b32	%r724|%p428, %r975, %r216, 31, -1;
	mov.b32 	%f1819, %r724;
	fma.rn.f32 	%f1820, %f1749, %f1819, %f1722;
	fma.rn.f32 	%f1821, %f1751, %f1819, %f1723;
	shfl.sync.idx.b32	%r725|%p429, %r974, %r216, 31, -1;
	mov.b32 	%f1822, %r725;
	fma.rn.f32 	%f1823, %f1749, %f1822, %f1725;
	fma.rn.f32 	%f1824, %f1751, %f1822, %f1726;
	shfl.sync.idx.b32	%r726|%p430, %r973, %r216, 31, -1;
	mov.b32 	%f1825, %r726;
	fma.rn.f32 	%f1826, %f1749, %f1825, %f1728;
	fma.rn.f32 	%f1827, %f1751, %f1825, %f1729;
	shfl.sync.idx.b32	%r727|%p431, %r972, %r216, 31, -1;
	mov.b32 	%f1828, %r727;
	fma.rn.f32 	%f1829, %f1749, %f1828, %f1731;
	fma.rn.f32 	%f1830, %f1751, %f1828, %f1732;
	shfl.sync.idx.b32	%r728|%p432, %r971, %r216, 31, -1;
	mov.b32 	%f1831, %r728;
	fma.rn.f32 	%f1832, %f1749, %f1831, %f1734;
	fma.rn.f32 	%f1833, %f1751, %f1831, %f1735;
	shfl.sync.idx.b32	%r729|%p433, %r970, %r216, 31, -1;
	mov.b32 	%f1834, %r729;
	fma.rn.f32 	%f1835, %f1749, %f1834, %f1737;
	fma.rn.f32 	%f1836, %f1751, %f1834, %f1738;
	shfl.sync.idx.b32	%r730|%p434, %r969, %r216, 31, -1;
	mov.b32 	%f1837, %r730;
	fma.rn.f32 	%f1838, %f1749, %f1837, %f1740;
	fma.rn.f32 	%f1839, %f1751, %f1837, %f1741;
	shfl.sync.idx.b32	%r731|%p435, %r968, %r216, 31, -1;
	mov.b32 	%f1840, %r731;
	fma.rn.f32 	%f1841, %f1749, %f1840, %f1743;
	fma.rn.f32 	%f1842, %f1751, %f1840, %f1744;
	shfl.sync.idx.b32	%r732|%p436, %r967, %r216, 31, -1;
	mov.b32 	%f1843, %r732;
	fma.rn.f32 	%f1844, %f1749, %f1843, %f1746;
	fma.rn.f32 	%f1845, %f1751, %f1843, %f1747;
	mul.wide.s32 	%rd173, %r219, 4;
	add.s64 	%rd174, %rd168, %rd173;
	shfl.sync.idx.b32	%r733|%p437, %r998, %r218, 31, -1;
	mov.b32 	%f1846, %r733;
	ld.global.nc.f32 	%f1847, [%rd174];
	fma.rn.f32 	%f2173, %f1847, %f1846, %f1750;
	ld.global.nc.f32 	%f1848, [%rd174+128];
	fma.rn.f32 	%f2172, %f1848, %f1846, %f1752;
	shfl.sync.idx.b32	%r734|%p438, %r997, %r218, 31, -1;
	mov.b32 	%f1849, %r734;
	fma.rn.f32 	%f2171, %f1847, %f1849, %f1754;
	fma.rn.f32 	%f2170, %f1848, %f1849, %f1755;
	shfl.sync.idx.b32	%r735|%p439, %r996, %r218, 31, -1;
	mov.b32 	%f1850, %r735;
	fma.rn.f32 	%f2169, %f1847, %f1850, %f1757;
	fma.rn.f32 	%f2168, %f1848, %f1850, %f1758;
	shfl.sync.idx.b32	%r736|%p440, %r995, %r218, 31, -1;
	mov.b32 	%f1851, %r736;
	fma.rn.f32 	%f2167, %f1847, %f1851, %f1760;
	fma.rn.f32 	%f2166, %f1848, %f1851, %f1761;
	shfl.sync.idx.b32	%r737|%p441, %r994, %r218, 31, -1;
	mov.b32 	%f1852, %r737;
	fma.rn.f32 	%f2165, %f1847, %f1852, %f1763;
	fma.rn.f32 	%f2164, %f1848, %f1852, %f1764;
	shfl.sync.idx.b32	%r738|%p442, %r993, %r218, 31, -1;
	mov.b32 	%f1853, %r738;
	fma.rn.f32 	%f2163, %f1847, %f1853, %f1766;
	fma.rn.f32 	%f2162, %f1848, %f1853, %f1767;
	shfl.sync.idx.b32	%r739|%p443, %r992, %r218, 31, -1;
	mov.b32 	%f1854, %r739;
	fma.rn.f32 	%f2161, %f1847, %f1854, %f1769;
	fma.rn.f32 	%f2160, %f1848, %f1854, %f1770;
	shfl.sync.idx.b32	%r740|%p444, %r991, %r218, 31, -1;
	mov.b32 	%f1855, %r740;
	fma.rn.f32 	%f2159, %f1847, %f1855, %f1772;
	fma.rn.f32 	%f2158, %f1848, %f1855, %f1773;
	shfl.sync.idx.b32	%r741|%p445, %r990, %r218, 31, -1;
	mov.b32 	%f1856, %r741;
	fma.rn.f32 	%f2157, %f1847, %f1856, %f1775;
	fma.rn.f32 	%f2156, %f1848, %f1856, %f1776;
	shfl.sync.idx.b32	%r742|%p446, %r989, %r218, 31, -1;
	mov.b32 	%f1857, %r742;
	fma.rn.f32 	%f2155, %f1847, %f1857, %f1778;
	fma.rn.f32 	%f2154, %f1848, %f1857, %f1779;
	shfl.sync.idx.b32	%r743|%p447, %r988, %r218, 31, -1;
	mov.b32 	%f1858, %r743;
	fma.rn.f32 	%f2153, %f1847, %f1858, %f1781;
	fma.rn.f32 	%f2152, %f1848, %f1858, %f1782;
	shfl.sync.idx.b32	%r744|%p448, %r987, %r218, 31, -1;
	mov.b32 	%f1859, %r744;
	fma.rn.f32 	%f2151, %f1847, %f1859, %f1784;
	fma.rn.f32 	%f2150, %f1848, %f1859, %f1785;
	shfl.sync.idx.b32	%r745|%p449, %r986, %r218, 31, -1;
	mov.b32 	%f1860, %r745;
	fma.rn.f32 	%f2149, %f1847, %f1860, %f1787;
	fma.rn.f32 	%f2148, %f1848, %f1860, %f1788;
	shfl.sync.idx.b32	%r746|%p450, %r985, %r218, 31, -1;
	mov.b32 	%f1861, %r746;
	fma.rn.f32 	%f2147, %f1847, %f1861, %f1790;
	fma.rn.f32 	%f2146, %f1848, %f1861, %f1791;
	shfl.sync.idx.b32	%r747|%p451, %r984, %r218, 31, -1;
	mov.b32 	%f1862, %r747;
	fma.rn.f32 	%f2145, %f1847, %f1862, %f1793;
	fma.rn.f32 	%f2144, %f1848, %f1862, %f1794;
	shfl.sync.idx.b32	%r748|%p452, %r983, %r218, 31, -1;
	mov.b32 	%f1863, %r748;
	fma.rn.f32 	%f2143, %f1847, %f1863, %f1796;
	fma.rn.f32 	%f2142, %f1848, %f1863, %f1797;
	shfl.sync.idx.b32	%r749|%p453, %r982, %r218, 31, -1;
	mov.b32 	%f1864, %r749;
	fma.rn.f32 	%f2141, %f1847, %f1864, %f1799;
	fma.rn.f32 	%f2140, %f1848, %f1864, %f1800;
	shfl.sync.idx.b32	%r750|%p454, %r981, %r218, 31, -1;
	mov.b32 	%f1865, %r750;
	fma.rn.f32 	%f2139, %f1847, %f1865, %f1802;
	fma.rn.f32 	%f2138, %f1848, %f1865, %f1803;
	shfl.sync.idx.b32	%r751|%p455, %r980, %r218, 31, -1;
	mov.b32 	%f1866, %r751;
	fma.rn.f32 	%f2137, %f1847, %f1866, %f1805;
	fma.rn.f32 	%f2136, %f1848, %f1866, %f1806;
	shfl.sync.idx.b32	%r752|%p456, %r979, %r218, 31, -1;
	mov.b32 	%f1867, %r752;
	fma.rn.f32 	%f2135, %f1847, %f1867, %f1808;
	fma.rn.f32 	%f2134, %f1848, %f1867, %f1809;
	shfl.sync.idx.b32	%r753|%p457, %r978, %r218, 31, -1;
	mov.b32 	%f1868, %r753;
	fma.rn.f32 	%f2133, %f1847, %f1868, %f1811;
	fma.rn.f32 	%f2132, %f1848, %f1868, %f1812;
	shfl.sync.idx.b32	%r754|%p458, %r977, %r218, 31, -1;
	mov.b32 	%f1869, %r754;
	fma.rn.f32 	%f2131, %f1847, %f1869, %f1814;
	fma.rn.f32 	%f2130, %f1848, %f1869, %f1815;
	shfl.sync.idx.b32	%r755|%p459, %r976, %r218, 31, -1;
	mov.b32 	%f1870, %r755;
	fma.rn.f32 	%f2129, %f1847, %f1870, %f1817;
	fma.rn.f32 	%f2128, %f1848, %f1870, %f1818;
	shfl.sync.idx.b32	%r756|%p460, %r975, %r218, 31, -1;
	mov.b32 	%f1871, %r756;
	fma.rn.f32 	%f2127, %f1847, %f1871, %f1820;
	fma.rn.f32 	%f2126, %f1848, %f1871, %f1821;
	shfl.sync.idx.b32	%r757|%p461, %r974, %r218, 31, -1;
	mov.b32 	%f1872, %r757;
	fma.rn.f32 	%f2125, %f1847, %f1872, %f1823;
	fma.rn.f32 	%f2124, %f1848, %f1872, %f1824;
	shfl.sync.idx.b32	%r758|%p462, %r973, %r218, 31, -1;
	mov.b32 	%f1873, %r758;
	fma.rn.f32 	%f2123, %f1847, %f1873, %f1826;
	fma.rn.f32 	%f2122, %f1848, %f1873, %f1827;
	shfl.sync.idx.b32	%r759|%p463, %r972, %r218, 31, -1;
	mov.b32 	%f1874, %r759;
	fma.rn.f32 	%f2121, %f1847, %f1874, %f1829;
	fma.rn.f32 	%f2120, %f1848, %f1874, %f1830;
	shfl.sync.idx.b32	%r760|%p464, %r971, %r218, 31, -1;
	mov.b32 	%f1875, %r760;
	fma.rn.f32 	%f2119, %f1847, %f1875, %f1832;
	fma.rn.f32 	%f2118, %f1848, %f1875, %f1833;
	shfl.sync.idx.b32	%r761|%p465, %r970, %r218, 31, -1;
	mov.b32 	%f1876, %r761;
	fma.rn.f32 	%f2117, %f1847, %f1876, %f1835;
	fma.rn.f32 	%f2116, %f1848, %f1876, %f1836;
	shfl.sync.idx.b32	%r762|%p466, %r969, %r218, 31, -1;
	mov.b32 	%f1877, %r762;
	fma.rn.f32 	%f2115, %f1847, %f1877, %f1838;
	fma.rn.f32 	%f2114, %f1848, %f1877, %f1839;
	shfl.sync.idx.b32	%r763|%p467, %r968, %r218, 31, -1;
	mov.b32 	%f1878, %r763;
	fma.rn.f32 	%f2113, %f1847, %f1878, %f1841;
	fma.rn.f32 	%f2112, %f1848, %f1878, %f1842;
	shfl.sync.idx.b32	%r764|%p468, %r967, %r218, 31, -1;
	mov.b32 	%f1879, %r764;
	fma.rn.f32 	%f2111, %f1847, %f1879, %f1844;
	fma.rn.f32 	%f2110, %f1848, %f1879, %f1845;
$L__BB0_138:
	ld.param.u64 	%rd252, [_Z12_spmm_conv_0PKfPfiiPKiS3_S3_S0__param_0];
	cvta.to.global.u64 	%rd3, %rd252;
	and.b32  	%r765, %r4, -4;
	and.b32  	%r766, %r4, -2;
	setp.ge.s32 	%p469, %r765, %r766;
	@%p469 bra 	$L__BB0_140;
	and.b32  	%r767, %r4, -4;
	add.s32 	%r768, %r767, %r2;
	sub.s32 	%r769, %r768, %r1001;
	shfl.sync.idx.b32	%r770|%p470, %r1000, %r769, 31, -1;
	add.s32 	%r771, %r769, 1;
	shfl.sync.idx.b32	%r772|%p471, %r1000, %r771, 31, -1;
	mul.wide.s32 	%rd175, %r770, 4;
	add.s64 	%rd176, %rd3, %rd175;
	shfl.sync.idx.b32	%r773|%p472, %r998, %r769, 31, -1;
	mov.b32 	%f1880, %r773;
	ld.global.nc.f32 	%f1881, [%rd176];
	fma.rn.f32 	%f1882, %f1881, %f1880, %f2173;
	ld.global.nc.f32 	%f1883, [%rd176+128];
	fma.rn.f32 	%f1884, %f1883, %f1880, %f2172;
	shfl.sync.idx.b32	%r774|%p473, %r997, %r769, 31, -1;
	mov.b32 	%f1885, %r774;
	fma.rn.f32 	%f1886, %f1881, %f1885, %f2171;
	fma.rn.f32 	%f1887, %f1883, %f1885, %f2170;
	shfl.sync.idx.b32	%r775|%p474, %r996, %r769, 31, -1;
	mov.b32 	%f1888, %r775;
	fma.rn.f32 	%f1889, %f1881, %f1888, %f2169;
	fma.rn.f32 	%f1890, %f1883, %f1888, %f2168;
	shfl.sync.idx.b32	%r776|%p475, %r995, %r769, 31, -1;
	mov.b32 	%f1891, %r776;
	fma.rn.f32 	%f1892, %f1881, %f1891, %f2167;
	fma.rn.f32 	%f1893, %f1883, %f1891, %f2166;
	shfl.sync.idx.b32	%r777|%p476, %r994, %r769, 31, -1;
	mov.b32 	%f1894, %r777;
	fma.rn.f32 	%f1895, %f1881, %f1894, %f2165;
	fma.rn.f32 	%f1896, %f1883, %f1894, %f2164;
	shfl.sync.idx.b32	%r778|%p477, %r993, %r769, 31, -1;
	mov.b32 	%f1897, %r778;
	fma.rn.f32 	%f1898, %f1881, %f1897, %f2163;
	fma.rn.f32 	%f1899, %f1883, %f1897, %f2162;
	shfl.sync.idx.b32	%r779|%p478, %r992, %r769, 31, -1;
	mov.b32 	%f1900, %r779;
	fma.rn.f32 	%f1901, %f1881, %f1900, %f2161;
	fma.rn.f32 	%f1902, %f1883, %f1900, %f2160;
	shfl.sync.idx.b32	%r780|%p479, %r991, %r769, 31, -1;
	mov.b32 	%f1903, %r780;
	fma.rn.f32 	%f1904, %f1881, %f1903, %f2159;
	fma.rn.f32 	%f1905, %f1883, %f1903, %f2158;
	shfl.sync.idx.b32	%r781|%p480, %r990, %r769, 31, -1;
	mov.b32 	%f1906, %r781;
	fma.rn.f32 	%f1907, %f1881, %f1906, %f2157;
	fma.rn.f32 	%f1908, %f1883, %f1906, %f2156;
	shfl.sync.idx.b32	%r782|%p481, %r989, %r769, 31, -1;
	mov.b32 	%f1909, %r782;
	fma.rn.f32 	%f1910, %f1881, %f1909, %f2155;
	fma.rn.f32 	%f1911, %f1883, %f1909, %f2154;
	shfl.sync.idx.b32	%r783|%p482, %r988, %r769, 31, -1;
	mov.b32 	%f1912, %r783;
	fma.rn.f32 	%f1913, %f1881, %f1912, %f2153;
	fma.rn.f32 	%f1914, %f1883, %f1912, %f2152;
	shfl.sync.idx.b32	%r784|%p483, %r987, %r769, 31, -1;
	mov.b32 	%f1915, %r784;
	fma.rn.f32 	%f1916, %f1881, %f1915, %f2151;
	fma.rn.f32 	%f1917, %f1883, %f1915, %f2150;
	shfl.sync.idx.b32	%r785|%p484, %r986, %r769, 31, -1;
	mov.b32 	%f1918, %r785;
	fma.rn.f32 	%f1919, %f1881, %f1918, %f2149;
	fma.rn.f32 	%f1920, %f1883, %f1918, %f2148;
	shfl.sync.idx.b32	%r786|%p485, %r985, %r769, 31, -1;
	mov.b32 	%f1921, %r786;
	fma.rn.f32 	%f1922, %f1881, %f1921, %f2147;
	fma.rn.f32 	%f1923, %f1883, %f1921, %f2146;
	shfl.sync.idx.b32	%r787|%p486, %r984, %r769, 31, -1;
	mov.b32 	%f1924, %r787;
	fma.rn.f32 	%f1925, %f1881, %f1924, %f2145;
	fma.rn.f32 	%f1926, %f1883, %f1924, %f2144;
	shfl.sync.idx.b32	%r788|%p487, %r983, %r769, 31, -1;
	mov.b32 	%f1927, %r788;
	fma.rn.f32 	%f1928, %f1881, %f1927, %f2143;
	fma.rn.f32 	%f1929, %f1883, %f1927, %f2142;
	shfl.sync.idx.b32	%r789|%p488, %r982, %r769, 31, -1;
	mov.b32 	%f1930, %r789;
	fma.rn.f32 	%f1931, %f1881, %f1930, %f2141;
	fma.rn.f32 	%f1932, %f1883, %f1930, %f2140;
	shfl.sync.idx.b32	%r790|%p489, %r981, %r769, 31, -1;
	mov.b32 	%f1933, %r790;
	fma.rn.f32 	%f1934, %f1881, %f1933, %f2139;
	fma.rn.f32 	%f1935, %f1883, %f1933, %f2138;
	shfl.sync.idx.b32	%r791|%p490, %r980, %r769, 31, -1;
	mov.b32 	%f1936, %r791;
	fma.rn.f32 	%f1937, %f1881, %f1936, %f2137;
	fma.rn.f32 	%f1938, %f1883, %f1936, %f2136;
	shfl.sync.idx.b32	%r792|%p491, %r979, %r769, 31, -1;
	mov.b32 	%f1939, %r792;
	fma.rn.f32 	%f1940, %f1881, %f1939, %f2135;
	fma.rn.f32 	%f1941, %f1883, %f1939, %f2134;
	shfl.sync.idx.b32	%r793|%p492, %r978, %r769, 31, -1;
	mov.b32 	%f1942, %r793;
	fma.rn.f32 	%f1943, %f1881, %f1942, %f2133;
	fma.rn.f32 	%f1944, %f1883, %f1942, %f2132;
	shfl.sync.idx.b32	%r794|%p493, %r977, %r769, 31, -1;
	mov.b32 	%f1945, %r794;
	fma.rn.f32 	%f1946, %f1881, %f1945, %f2131;
	fma.rn.f32 	%f1947, %f1883, %f1945, %f2130;
	shfl.sync.idx.b32	%r795|%p494, %r976, %r769, 31, -1;
	mov.b32 	%f1948, %r795;
	fma.rn.f32 	%f1949, %f1881, %f1948, %f2129;
	fma.rn.f32 	%f1950, %f1883, %f1948, %f2128;
	shfl.sync.idx.b32	%r796|%p495, %r975, %r769, 31, -1;
	mov.b32 	%f1951, %r796;
	fma.rn.f32 	%f1952, %f1881, %f1951, %f2127;
	fma.rn.f32 	%f1953, %f1883, %f1951, %f2126;
	shfl.sync.idx.b32	%r797|%p496, %r974, %r769, 31, -1;
	mov.b32 	%f1954, %r797;
	fma.rn.f32 	%f1955, %f1881, %f1954, %f2125;
	fma.rn.f32 	%f1956, %f1883, %f1954, %f2124;
	shfl.sync.idx.b32	%r798|%p497, %r973, %r769, 31, -1;
	mov.b32 	%f1957, %r798;
	fma.rn.f32 	%f1958, %f1881, %f1957, %f2123;
	fma.rn.f32 	%f1959, %f1883, %f1957, %f2122;
	shfl.sync.idx.b32	%r799|%p498, %r972, %r769, 31, -1;
	mov.b32 	%f1960, %r799;
	fma.rn.f32 	%f1961, %f1881, %f1960, %f2121;
	fma.rn.f32 	%f1962, %f1883, %f1960, %f2120;
	shfl.sync.idx.b32	%r800|%p499, %r971, %r769, 31, -1;
	mov.b32 	%f1963, %r800;
	fma.rn.f32 	%f1964, %f1881, %f1963, %f2119;
	fma.rn.f32 	%f1965, %f1883, %f1963, %f2118;
	shfl.sync.idx.b32	%r801|%p500, %r970, %r769, 31, -1;
	mov.b32 	%f1966, %r801;
	fma.rn.f32 	%f1967, %f1881, %f1966, %f2117;
	fma.rn.f32 	%f1968, %f1883, %f1966, %f2116;
	shfl.sync.idx.b32	%r802|%p501, %r969, %r769, 31, -1;
	mov.b32 	%f1969, %r802;
	fma.rn.f32 	%f1970, %f1881, %f1969, %f2115;
	fma.rn.f32 	%f1971, %f1883, %f1969, %f2114;
	shfl.sync.idx.b32	%r803|%p502, %r968, %r769, 31, -1;
	mov.b32 	%f1972, %r803;
	fma.rn.f32 	%f1973, %f1881, %f1972, %f2113;
	fma.rn.f32 	%f1974, %f1883, %f1972, %f2112;
	shfl.sync.idx.b32	%r804|%p503, %r967, %r769, 31, -1;
	mov.b32 	%f1975, %r804;
	fma.rn.f32 	%f1976, %f1881, %f1975, %f2111;
	fma.rn.f32 	%f1977, %f1883, %f1975, %f2110;
	mul.wide.s32 	%rd177, %r772, 4;
	add.s64 	%rd178, %rd3, %rd177;
	shfl.sync.idx.b32	%r805|%p504, %r998, %r771, 31, -1;
	mov.b32 	%f1978, %r805;
	ld.global.nc.f32 	%f1979, [%rd178];
	fma.rn.f32 	%f2173, %f1979, %f1978, %f1882;
	ld.global.nc.f32 	%f1980, [%rd178+128];
	fma.rn.f32 	%f2172, %f1980, %f1978, %f1884;
	shfl.sync.idx.b32	%r806|%p505, %r997, %r771, 31, -1;
	mov.b32 	%f1981, %r806;
	fma.rn.f32 	%f2171, %f1979, %f1981, %f1886;
	fma.rn.f32 	%f2170, %f1980, %f1981, %f1887;
	shfl.sync.idx.b32	%r807|%p506, %r996, %r771, 31, -1;
	mov.b32 	%f1982, %r807;
	fma.rn.f32 	%f2169, %f1979, %f1982, %f1889;
	fma.rn.f32 	%f2168, %f1980, %f1982, %f1890;
	shfl.sync.idx.b32	%r808|%p507, %r995, %r771, 31, -1;
	mov.b32 	%f1983, %r808;
	fma.rn.f32 	%f2167, %f1979, %f1983, %f1892;
	fma.rn.f32 	%f2166, %f1980, %f1983, %f1893;
	shfl.sync.idx.b32	%r809|%p508, %r994, %r771, 31, -1;
	mov.b32 	%f1984, %r809;
	fma.rn.f32 	%f2165, %f1979, %f1984, %f1895;
	fma.rn.f32 	%f2164, %f1980, %f1984, %f1896;
	shfl.sync.idx.b32	%r810|%p509, %r993, %r771, 31, -1;
	mov.b32 	%f1985, %r810;
	fma.rn.f32 	%f2163, %f1979, %f1985, %f1898;
	fma.rn.f32 	%f2162, %f1980, %f1985, %f1899;
	shfl.sync.idx.b32	%r811|%p510, %r992, %r771, 31, -1;
	mov.b32 	%f1986, %r811;
	fma.rn.f32 	%f2161, %f1979, %f1986, %f1901;
	fma.rn.f32 	%f2160, %f1980, %f1986, %f1902;
	shfl.sync.idx.b32	%r812|%p511, %r991, %r771, 31, -1;
	mov.b32 	%f1987, %r812;
	fma.rn.f32 	%f2159, %f1979, %f1987, %f1904;
	fma.rn.f32 	%f2158, %f1980, %f1987, %f1905;
	shfl.sync.idx.b32	%r813|%p512, %r990, %r771, 31, -1;
	mov.b32 	%f1988, %r813;
	fma.rn.f32 	%f2157, %f1979, %f1988, %f1907;
	fma.rn.f32 	%f2156, %f1980, %f1988, %f1908;
	shfl.sync.idx.b32	%r814|%p513, %r989, %r771, 31, -1;
	mov.b32 	%f1989, %r814;
	fma.rn.f32 	%f2155, %f1979, %f1989, %f1910;
	fma.rn.f32 	%f2154, %f1980, %f1989, %f1911;
	shfl.sync.idx.b32	%r815|%p514, %r988, %r771, 31, -1;
	mov.b32 	%f1990, %r815;
	fma.rn.f32 	%f2153, %f1979, %f1990, %f1913;
	fma.rn.f32 	%f2152, %f1980, %f1990, %f1914;
	shfl.sync.idx.b32	%r816|%p515, %r987, %r771, 31, -1;
	mov.b32 	%f1991, %r816;
	fma.rn.f32 	%f2151, %f1979, %f1991, %f1916;
	fma.rn.f32 	%f2150, %f1980, %f1991, %f1917;
	shfl.sync.idx.b32	%r817|%p516, %r986, %r771, 31, -1;
	mov.b32 	%f1992, %r817;
	fma.rn.f32 	%f2149, %f1979, %f1992, %f1919;
	fma.rn.f32 	%f2148, %f1980, %f1992, %f1920;
	shfl.sync.idx.b32	%r818|%p517, %r985, %r771, 31, -1;
	mov.b32 	%f1993, %r818;
	fma.rn.f32 	%f2147, %f1979, %f1993, %f1922;
	fma.rn.f32 	%f2146, %f1980, %f1993, %f1923;
	shfl.sync.idx.b32	%r819|%p518, %r984, %r771, 31, -1;
	mov.b32 	%f1994, %r819;
	fma.rn.f32 	%f2145, %f1979, %f1994, %f1925;
	fma.rn.f32 	%f2144, %f1980, %f1994, %f1926;
	shfl.sync.idx.b32	%r820|%p519, %r983, %r771, 31, -1;
	mov.b32 	%f1995, %r820;
	fma.rn.f32 	%f2143, %f1979, %f1995, %f1928;
	fma.rn.f32 	%f2142, %f1980, %f1995, %f1929;
	shfl.sync.idx.b32	%r821|%p520, %r982, %r771, 31, -1;
	mov.b32 	%f1996, %r821;
	fma.rn.f32 	%f2141, %f1979, %f1996, %f1931;
	fma.rn.f32 	%f2140, %f1980, %f1996, %f1932;
	shfl.sync.idx.b32	%r822|%p521, %r981, %r771, 31, -1;
	mov.b32 	%f1997, %r822;
	fma.rn.f32 	%f2139, %f1979, %f1997, %f1934;
	fma.rn.f32 	%f2138, %f1980, %f1997, %f1935;
	shfl.sync.idx.b32	%r823|%p522, %r980, %r771, 31, -1;
	mov.b32 	%f1998, %r823;
	fma.rn.f32 	%f2137, %f1979, %f1998, %f1937;
	fma.rn.f32 	%f2136, %f1980, %f1998, %f1938;
	shfl.sync.idx.b32	%r824|%p523, %r979, %r771, 31, -1;
	mov.b32 	%f1999, %r824;
	fma.rn.f32 	%f2135, %f1979, %f1999, %f1940;
	fma.rn.f32 	%f2134, %f1980, %f1999, %f1941;
	shfl.sync.idx.b32	%r825|%p524, %r978, %r771, 31, -1;
	mov.b32 	%f2000, %r825;
	fma.rn.f32 	%f2133, %f1979, %f2000, %f1943;
	fma.rn.f32 	%f2132, %f1980, %f2000, %f1944;
	shfl.sync.idx.b32	%r826|%p525, %r977, %r771, 31, -1;
	mov.b32 	%f2001, %r826;
	fma.rn.f32 	%f2131, %f1979, %f2001, %f1946;
	fma.rn.f32 	%f2130, %f1980, %f2001, %f1947;
	shfl.sync.idx.b32	%r827|%p526, %r976, %r771, 31, -1;
	mov.b32 	%f2002, %r827;
	fma.rn.f32 	%f2129, %f1979, %f2002, %f1949;
	fma.rn.f32 	%f2128, %f1980, %f2002, %f1950;
	shfl.sync.idx.b32	%r828|%p527, %r975, %r771, 31, -1;
	mov.b32 	%f2003, %r828;
	fma.rn.f32 	%f2127, %f1979, %f2003, %f1952;
	fma.rn.f32 	%f2126, %f1980, %f2003, %f1953;
	shfl.sync.idx.b32	%r829|%p528, %r974, %r771, 31, -1;
	mov.b32 	%f2004, %r829;
	fma.rn.f32 	%f2125, %f1979, %f2004, %f1955;
	fma.rn.f32 	%f2124, %f1980, %f2004, %f1956;
	shfl.sync.idx.b32	%r830|%p529, %r973, %r771, 31, -1;
	mov.b32 	%f2005, %r830;
	fma.rn.f32 	%f2123, %f1979, %f2005, %f1958;
	fma.rn.f32 	%f2122, %f1980, %f2005, %f1959;
	shfl.sync.idx.b32	%r831|%p530, %r972, %r771, 31, -1;
	mov.b32 	%f2006, %r831;
	fma.rn.f32 	%f2121, %f1979, %f2006, %f1961;
	fma.rn.f32 	%f2120, %f1980, %f2006, %f1962;
	shfl.sync.idx.b32	%r832|%p531, %r971, %r771, 31, -1;
	mov.b32 	%f2007, %r832;
	fma.rn.f32 	%f2119, %f1979, %f2007, %f1964;
	fma.rn.f32 	%f2118, %f1980, %f2007, %f1965;
	shfl.sync.idx.b32	%r833|%p532, %r970, %r771, 31, -1;
	mov.b32 	%f2008, %r833;
	fma.rn.f32 	%f2117, %f1979, %f2008, %f1967;
	fma.rn.f32 	%f2116, %f1980, %f2008, %f1968;
	shfl.sync.idx.b32	%r834|%p533, %r969, %r771, 31, -1;
	mov.b32 	%f2009, %r834;
	fma.rn.f32 	%f2115, %f1979, %f2009, %f1970;
	fma.rn.f32 	%f2114, %f1980, %f2009, %f1971;
	shfl.sync.idx.b32	%r835|%p534, %r968, %r771, 31, -1;
	mov.b32 	%f2010, %r835;
	fma.rn.f32 	%f2113, %f1979, %f2010, %f1973;
	fma.rn.f32 	%f2112, %f1980, %f2010, %f1974;
	shfl.sync.idx.b32	%r836|%p535, %r967, %r771, 31, -1;
	mov.b32 	%f2011, %r836;
	fma.rn.f32 	%f2111, %f1979, %f2011, %f1976;
	fma.rn.f32 	%f2110, %f1980, %f2011, %f1977;
$L__BB0_140:
	setp.ge.s32 	%p536, %r6, %r4;
	@%p536 bra 	$L__BB0_142;
	sub.s32 	%r837, %r6, %r1001;
	shfl.sync.idx.b32	%r838|%p537, %r1000, %r837, 31, -1;
	mul.wide.s32 	%rd179, %r838, 4;
	add.s64 	%rd180, %rd3, %rd179;
	shfl.sync.idx.b32	%r839|%p538, %r998, %r837, 31, -1;
	mov.b32 	%f2012, %r839;
	ld.global.nc.f32 	%f2013, [%rd180];
	fma.rn.f32 	%f2173, %f2013, %f2012, %f2173;
	ld.global.nc.f32 	%f2014, [%rd180+128];
	fma.rn.f32 	%f2172, %f2014, %f2012, %f2172;
	shfl.sync.idx.b32	%r840|%p539, %r997, %r837, 31, -1;
	mov.b32 	%f2015, %r840;
	fma.rn.f32 	%f2171, %f2013, %f2015, %f2171;
	fma.rn.f32 	%f2170, %f2014, %f2015, %f2170;
	shfl.sync.idx.b32	%r841|%p540, %r996, %r837, 31, -1;
	mov.b32 	%f2016, %r841;
	fma.rn.f32 	%f2169, %f2013, %f2016, %f2169;
	fma.rn.f32 	%f2168, %f2014, %f2016, %f2168;
	shfl.sync.idx.b32	%r842|%p541, %r995, %r837, 31, -1;
	mov.b32 	%f2017, %r842;
	fma.rn.f32 	%f2167, %f2013, %f2017, %f2167;
	fma.rn.f32 	%f2166, %f2014, %f2017, %f2166;
	shfl.sync.idx.b32	%r843|%p542, %r994, %r837, 31, -1;
	mov.b32 	%f2018, %r843;
	fma.rn.f32 	%f2165, %f2013, %f2018, %f2165;
	fma.rn.f32 	%f2164, %f2014, %f2018, %f2164;
	shfl.sync.idx.b32	%r844|%p543, %r993, %r837, 31, -1;
	mov.b32 	%f2019, %r844;
	fma.rn.f32 	%f2163, %f2013, %f2019, %f2163;
	fma.rn.f32 	%f2162, %f2014, %f2019, %f2162;
	shfl.sync.idx.b32	%r845|%p544, %r992, %r837, 31, -1;
	mov.b32 	%f2020, %r845;
	fma.rn.f32 	%f2161, %f2013, %f2020, %f2161;
	fma.rn.f32 	%f2160, %f2014, %f2020, %f2160;
	shfl.sync.idx.b32	%r846|%p545, %r991, %r837, 31, -1;
	mov.b32 	%f2021, %r846;
	fma.rn.f32 	%f2159, %f2013, %f2021, %f2159;
	fma.rn.f32 	%f2158, %f2014, %f2021, %f2158;
	shfl.sync.idx.b32	%r847|%p546, %r990, %r837, 31, -1;
	mov.b32 	%f2022, %r847;
	fma.rn.f32 	%f2157, %f2013, %f2022, %f2157;
	fma.rn.f32 	%f2156, %f2014, %f2022, %f2156;
	shfl.sync.idx.b32	%r848|%p547, %r989, %r837, 31, -1;
	mov.b32 	%f2023, %r848;
	fma.rn.f32 	%f2155, %f2013, %f2023, %f2155;
	fma.rn.f32 	%f2154, %f2014, %f2023, %f2154;
	shfl.sync.idx.b32	%r849|%p548, %r988, %r837, 31, -1;
	mov.b32 	%f2024, %r849;
	fma.rn.f32 	%f2153, %f2013, %f2024, %f2153;
	fma.rn.f32 	%f2152, %f2014, %f2024, %f2152;
	shfl.sync.idx.b32	%r850|%p549, %r987, %r837, 31, -1;
	mov.b32 	%f2025, %r850;
	fma.rn.f32 	%f2151, %f2013, %f2025, %f2151;
	fma.rn.f32 	%f2150, %f2014, %f2025, %f2150;
	shfl.sync.idx.b32	%r851|%p550, %r986, %r837, 31, -1;
	mov.b32 	%f2026, %r851;
	fma.rn.f32 	%f2149, %f2013, %f2026, %f2149;
	fma.rn.f32 	%f2148, %f2014, %f2026, %f2148;
	shfl.sync.idx.b32	%r852|%p551, %r985, %r837, 31, -1;
	mov.b32 	%f2027, %r852;
	fma.rn.f32 	%f2147, %f2013, %f2027, %f2147;
	fma.rn.f32 	%f2146, %f2014, %f2027, %f2146;
	shfl.sync.idx.b32	%r853|%p552, %r984, %r837, 31, -1;
	mov.b32 	%f2028, %r853;
	fma.rn.f32 	%f2145, %f2013, %f2028, %f2145;
	fma.rn.f32 	%f2144, %f2014, %f2028, %f2144;
	shfl.sync.idx.b32	%r854|%p553, %r983, %r837, 31, -1;
	mov.b32 	%f2029, %r854;
	fma.rn.f32 	%f2143, %f2013, %f2029, %f2143;
	fma.rn.f32 	%f2142, %f2014, %f2029, %f2142;
	shfl.sync.idx.b32	%r855|%p554, %r982, %r837, 31, -1;
	mov.b32 	%f2030, %r855;
	fma.rn.f32 	%f2141, %f2013, %f2030, %f2141;
	fma.rn.f32 	%f2140, %f2014, %f2030, %f2140;
	shfl.sync.idx.b32	%r856|%p555, %r981, %r837, 31, -1;
	mov.b32 	%f2031, %r856;
	fma.rn.f32 	%f2139, %f2013, %f2031, %f2139;
	fma.rn.f32 	%f2138, %f2014, %f2031, %f2138;
	shfl.sync.idx.b32	%r857|%p556, %r980, %r837, 31, -1;
	mov.b32 	%f2032, %r857;
	fma.rn.f32 	%f2137, %f2013, %f2032, %f2137;
	fma.rn.f32 	%f2136, %f2014, %f2032, %f2136;
	shfl.sync.idx.b32	%r858|%p557, %r979, %r837, 31, -1;
	mov.b32 	%f2033, %r858;
	fma.rn.f32 	%f2135, %f2013, %f2033, %f2135;
	fma.rn.f32 	%f2134, %f2014, %f2033, %f2134;
	shfl.sync.idx.b32	%r859|%p558, %r978, %r837, 31, -1;
	mov.b32 	%f2034, %r859;
	fma.rn.f32 	%f2133, %f2013, %f2034, %f2133;
	fma.rn.f32 	%f2132, %f2014, %f2034, %f2132;
	shfl.sync.idx.b32	%r860|%p559, %r977, %r837, 31, -1;
	mov.b32 	%f2035, %r860;
	fma.rn.f32 	%f2131, %f2013, %f2035, %f2131;
	fma.rn.f32 	%f2130, %f2014, %f2035, %f2130;
	shfl.sync.idx.b32	%r861|%p560, %r976, %r837, 31, -1;
	mov.b32 	%f2036, %r861;
	fma.rn.f32 	%f2129, %f2013, %f2036, %f2129;
	fma.rn.f32 	%f2128, %f2014, %f2036, %f2128;
	shfl.sync.idx.b32	%r862|%p561, %r975, %r837, 31, -1;
	mov.b32 	%f2037, %r862;
	fma.rn.f32 	%f2127, %f2013, %f2037, %f2127;
	fma.rn.f32 	%f2126, %f2014, %f2037, %f2126;
	shfl.sync.idx.b32	%r863|%p562, %r974, %r837, 31, -1;
	mov.b32 	%f2038, %r863;
	fma.rn.f32 	%f2125, %f2013, %f2038, %f2125;
	fma.rn.f32 	%f2124, %f2014, %f2038, %f2124;
	shfl.sync.idx.b32	%r864|%p563, %r973, %r837, 31, -1;
	mov.b32 	%f2039, %r864;
	fma.rn.f32 	%f2123, %f2013, %f2039, %f2123;
	fma.rn.f32 	%f2122, %f2014, %f2039, %f2122;
	shfl.sync.idx.b32	%r865|%p564, %r972, %r837, 31, -1;
	mov.b32 	%f2040, %r865;
	fma.rn.f32 	%f2121, %f2013, %f2040, %f2121;
	fma.rn.f32 	%f2120, %f2014, %f2040, %f2120;
	shfl.sync.idx.b32	%r866|%p565, %r971, %r837, 31, -1;
	mov.b32 	%f2041, %r866;
	fma.rn.f32 	%f2119, %f2013, %f2041, %f2119;
	fma.rn.f32 	%f2118, %f2014, %f2041, %f2118;
	shfl.sync.idx.b32	%r867|%p566, %r970, %r837, 31, -1;
	mov.b32 	%f2042, %r867;
	fma.rn.f32 	%f2117, %f2013, %f2042, %f2117;
	fma.rn.f32 	%f2116, %f2014, %f2042, %f2116;
	shfl.sync.idx.b32	%r868|%p567, %r969, %r837, 31, -1;
	mov.b32 	%f2043, %r868;
	fma.rn.f32 	%f2115, %f2013, %f2043, %f2115;
	fma.rn.f32 	%f2114, %f2014, %f2043, %f2114;
	shfl.sync.idx.b32	%r869|%p568, %r968, %r837, 31, -1;
	mov.b32 	%f2044, %r869;
	fma.rn.f32 	%f2113, %f2013, %f2044, %f2113;
	fma.rn.f32 	%f2112, %f2014, %f2044, %f2112;
	shfl.sync.idx.b32	%r870|%p569, %r967, %r837, 31, -1;
	mov.b32 	%f2045, %r870;
	fma.rn.f32 	%f2111, %f2013, %f2045, %f2111;
	fma.rn.f32 	%f2110, %f2014, %f2045, %f2110;
$L__BB0_142:
	ld.param.u64 	%rd254, [_Z12_spmm_conv_0PKfPfiiPKiS3_S3_S0__param_5];
	ld.param.u64 	%rd253, [_Z12_spmm_conv_0PKfPfiiPKiS3_S3_S0__param_1];
	cvta.to.global.u64 	%rd181, %rd253;
	cvta.to.global.u64 	%rd182, %rd254;
	add.s64 	%rd184, %rd182, %rd13;
	ld.global.nc.u32 	%r871, [%rd184];
	shl.b32 	%r872, %r871, 5;
	add.s32 	%r873, %r872, %r5;
	mul.wide.s32 	%rd185, %r873, 4;
	add.s64 	%rd186, %rd181, %rd185;
	st.global.f32 	[%rd186], %f2173;
	st.global.f32 	[%rd186+128], %f2172;
	ld.global.nc.u32 	%r874, [%rd184+4];
	shl.b32 	%r875, %r874, 5;
	add.s32 	%r876, %r875, %r5;
	mul.wide.s32 	%rd187, %r876, 4;
	add.s64 	%rd188, %rd181, %rd187;
	st.global.f32 	[%rd188], %f2171;
	st.global.f32 	[%rd188+128], %f2170;
	ld.global.nc.u32 	%r877, [%rd184+8];
	shl.b32 	%r878, %r877, 5;
	add.s32 	%r879, %r878, %r5;
	mul.wide.s32 	%rd189, %r879, 4;
	add.s64 	%rd190, %rd181, %rd189;
	st.global.f32 	[%rd190], %f2169;
	st.global.f32 	[%rd190+128], %f2168;
	ld.global.nc.u32 	%r880, [%rd184+12];
	shl.b32 	%r881, %r880, 5;
	add.s32 	%r882, %r881, %r5;
	mul.wide.s32 	%rd191, %r882, 4;
	add.s64 	%rd192, %rd181, %rd191;
	st.global.f32 	[%rd192], %f2167;
	st.global.f32 	[%rd192+128], %f2166;
	ld.global.nc.u32 	%r883, [%rd184+16];
	shl.b32 	%r884, %r883, 5;
	add.s32 	%r885, %r884, %r5;
	mul.wide.s32 	%rd193, %r885, 4;
	add.s64 	%rd194, %rd181, %rd193;
	st.global.f32 	[%rd194], %f2165;
	st.global.f32 	[%rd194+128], %f2164;
	ld.global.nc.u32 	%r886, [%rd184+20];
	shl.b32 	%r887, %r886, 5;
	add.s32 	%r888, %r887, %r5;
	mul.wide.s32 	%rd195, %r888, 4;
	add.s64 	%rd196, %rd181, %rd195;
	st.global.f32 	[%rd196], %f2163;
	st.global.f32 	[%rd196+128], %f2162;
	ld.global.nc.u32 	%r889, [%rd184+24];
	shl.b32 	%r890, %r889, 5;
	add.s32 	%r891, %r890, %r5;
	mul.wide.s32 	%rd197, %r891, 4;
	add.s64 	%rd198, %rd181, %rd197;
	st.global.f32 	[%rd198], %f2161;
	st.global.f32 	[%rd198+128], %f2160;
	ld.global.nc.u32 	%r892, [%rd184+28];
	shl.b32 	%r893, %r892, 5;
	add.s32 	%r894, %r893, %r5;
	mul.wide.s32 	%rd199, %r894, 4;
	add.s64 	%rd200, %rd181, %rd199;
	st.global.f32 	[%rd200], %f2159;
	st.global.f32 	[%rd200+128], %f2158;
	ld.global.nc.u32 	%r895, [%rd184+32];
	shl.b32 	%r896, %r895, 5;
	add.s32 	%r897, %r896, %r5;
	mul.wide.s32 	%rd201, %r897, 4;
	add.s64 	%rd202, %rd181, %rd201;
	st.global.f32 	[%rd202], %f2157;
	st.global.f32 	[%rd202+128], %f2156;
	ld.global.nc.u32 	%r898, [%rd184+36];
	shl.b32 	%r899, %r898, 5;
	add.s32 	%r900, %r899, %r5;
	mul.wide.s32 	%rd203, %r900, 4;
	add.s64 	%rd204, %rd181, %rd203;
	st.global.f32 	[%rd204], %f2155;
	st.global.f32 	[%rd204+128], %f2154;
	ld.global.nc.u32 	%r901, [%rd184+40];
	shl.b32 	%r902, %r901, 5;
	add.s32 	%r903, %r902, %r5;
	mul.wide.s32 	%rd205, %r903, 4;
	add.s64 	%rd206, %rd181, %rd205;
	st.global.f32 	[%rd206], %f2153;
	st.global.f32 	[%rd206+128], %f2152;
	ld.global.nc.u32 	%r904, [%rd184+44];
	shl.b32 	%r905, %r904, 5;
	add.s32 	%r906, %r905, %r5;
	mul.wide.s32 	%rd207, %r906, 4;
	add.s64 	%rd208, %rd181, %rd207;
	st.global.f32 	[%rd208], %f2151;
	st.global.f32 	[%rd208+128], %f2150;
	ld.global.nc.u32 	%r907, [%rd184+48];
	shl.b32 	%r908, %r907, 5;
	add.s32 	%r909, %r908, %r5;
	mul.wide.s32 	%rd209, %r909, 4;
	add.s64 	%rd210, %rd181, %rd209;
	st.global.f32 	[%rd210], %f2149;
	st.global.f32 	[%rd210+128], %f2148;
	ld.global.nc.u32 	%r910, [%rd184+52];
	shl.b32 	%r911, %r910, 5;
	add.s32 	%r912, %r911, %r5;
	mul.wide.s32 	%rd211, %r912, 4;
	add.s64 	%rd212, %rd181, %rd211;
	st.global.f32 	[%rd212], %f2147;
	st.global.f32 	[%rd212+128], %f2146;
	ld.global.nc.u32 	%r913, [%rd184+56];
	shl.b32 	%r914, %r913, 5;
	add.s32 	%r915, %r914, %r5;
	mul.wide.s32 	%rd213, %r915, 4;
	add.s64 	%rd214, %rd181, %rd213;
	st.global.f32 	[%rd214], %f2145;
	st.global.f32 	[%rd214+128], %f2144;
	ld.global.nc.u32 	%r916, [%rd184+60];
	shl.b32 	%r917, %r916, 5;
	add.s32 	%r918, %r917, %r5;
	mul.wide.s32 	%rd215, %r918, 4;
	add.s64 	%rd216, %rd181, %rd215;
	st.global.f32 	[%rd216], %f2143;
	st.global.f32 	[%rd216+128], %f2142;
	ld.global.nc.u32 	%r919, [%rd184+64];
	shl.b32 	%r920, %r919, 5;
	add.s32 	%r921, %r920, %r5;
	mul.wide.s32 	%rd217, %r921, 4;
	add.s64 	%rd218, %rd181, %rd217;
	st.global.f32 	[%rd218], %f2141;
	st.global.f32 	[%rd218+128], %f2140;
	ld.global.nc.u32 	%r922, [%rd184+68];
	shl.b32 	%r923, %r922, 5;
	add.s32 	%r924, %r923, %r5;
	mul.wide.s32 	%rd219, %r924, 4;
	add.s64 	%rd220, %rd181, %rd219;
	st.global.f32 	[%rd220], %f2139;
	st.global.f32 	[%rd220+128], %f2138;
	ld.global.nc.u32 	%r925, [%rd184+72];
	shl.b32 	%r926, %r925, 5;
	add.s32 	%r927, %r926, %r5;
	mul.wide.s32 	%rd221, %r927, 4;
	add.s64 	%rd222, %rd181, %rd221;
	st.global.f32 	[%rd222], %f2137;
	st.global.f32 	[%rd222+128], %f2136;
	ld.global.nc.u32 	%r928, [%rd184+76];
	shl.b32 	%r929, %r928, 5;
	add.s32 	%r930, %r929, %r5;
	mul.wide.s32 	%rd223, %r930, 4;
	add.s64 	%rd224, %rd181, %rd223;
	st.global.f32 	[%rd224], %f2135;
	st.global.f32 	[%rd224+128], %f2134;
	ld.global.nc.u32 	%r931, [%rd184+80];
	shl.b32 	%r932, %r931, 5;
	add.s32 	%r933, %r932, %r5;
	mul.wide.s32 	%rd225, %r933, 4;
	add.s64 	%rd226, %rd181, %rd225;
	st.global.f32 	[%rd226], %f2133;
	st.global.f32 	[%rd226+128], %f2132;
	ld.global.nc.u32 	%r934, [%rd184+84];
	shl.b32 	%r935, %r934, 5;
	add.s32 	%r936, %r935, %r5;
	mul.wide.s32 	%rd227, %r936, 4;
	add.s64 	%rd228, %rd181, %rd227;
	st.global.f32 	[%rd228], %f2131;
	st.global.f32 	[%rd228+128], %f2130;
	ld.global.nc.u32 	%r937, [%rd184+88];
	shl.b32 	%r938, %r937, 5;
	add.s32 	%r939, %r938, %r5;
	mul.wide.s32 	%rd229, %r939, 4;
	add.s64 	%rd230, %rd181, %rd229;
	st.global.f32 	[%rd230], %f2129;
	st.global.f32 	[%rd230+128], %f2128;
	ld.global.nc.u32 	%r940, [%rd184+92];
	shl.b32 	%r941, %r940, 5;
	add.s32 	%r942, %r941, %r5;
	mul.wide.s32 	%rd231, %r942, 4;
	add.s64 	%rd232, %rd181, %rd231;
	st.global.f32 	[%rd232], %f2127;
	st.global.f32 	[%rd232+128], %f2126;
	ld.global.nc.u32 	%r943, [%rd184+96];
	shl.b32 	%r944, %r943, 5;
	add.s32 	%r945, %r944, %r5;
	mul.wide.s32 	%rd233, %r945, 4;
	add.s64 	%rd234, %rd181, %rd233;
	st.global.f32 	[%rd234], %f2125;
	st.global.f32 	[%rd234+128], %f2124;
	ld.global.nc.u32 	%r946, [%rd184+100];
	shl.b32 	%r947, %r946, 5;
	add.s32 	%r948, %r947, %r5;
	mul.wide.s32 	%rd235, %r948, 4;
	add.s64 	%rd236, %rd181, %rd235;
	st.global.f32 	[%rd236], %f2123;
	st.global.f32 	[%rd236+128], %f2122;
	ld.global.nc.u32 	%r949, [%rd184+104];
	shl.b32 	%r950, %r949, 5;
	add.s32 	%r951, %r950, %r5;
	mul.wide.s32 	%rd237, %r951, 4;
	add.s64 	%rd238, %rd181, %rd237;
	st.global.f32 	[%rd238], %f2121;
	st.global.f32 	[%rd238+128], %f2120;
	ld.global.nc.u32 	%r952, [%rd184+108];
	shl.b32 	%r953, %r952, 5;
	add.s32 	%r954, %r953, %r5;
	mul.wide.s32 	%rd239, %r954, 4;
	add.s64 	%rd240, %rd181, %rd239;
	st.global.f32 	[%rd240], %f2119;
	st.global.f32 	[%rd240+128], %f2118;
	ld.global.nc.u32 	%r955, [%rd184+112];
	shl.b32 	%r956, %r955, 5;
	add.s32 	%r957, %r956, %r5;
	mul.wide.s32 	%rd241, %r957, 4;
	add.s64 	%rd242, %rd181, %rd241;
	st.global.f32 	[%rd242], %f2117;
	st.global.f32 	[%rd242+128], %f2116;
	ld.global.nc.u32 	%r958, [%rd184+116];
	shl.b32 	%r959, %r958, 5;
	add.s32 	%r960, %r959, %r5;
	mul.wide.s32 	%rd243, %r960, 4;
	add.s64 	%rd244, %rd181, %rd243;
	st.global.f32 	[%rd244], %f2115;
	st.global.f32 	[%rd244+128], %f2114;
	ld.global.nc.u32 	%r961, [%rd184+120];
	shl.b32 	%r962, %r961, 5;
	add.s32 	%r963, %r962, %r5;
	mul.wide.s32 	%rd245, %r963, 4;
	add.s64 	%rd246, %rd181, %rd245;
	st.global.f32 	[%rd246], %f2113;
	st.global.f32 	[%rd246+128], %f2112;
	ld.global.nc.u32 	%r964, [%rd184+124];
	shl.b32 	%r965, %r964, 5;
	add.s32 	%r966, %r965, %r5;
	mul.wide.s32 	%rd247, %r966, 4;
	add.s64 	%rd248, %rd181, %rd247;
	st.global.f32 	[%rd248], %f2111;
	st.global.f32 	[%rd248+128], %f2110;
	ret;

}
	// .globl	_Z12_spmm_conv_1PKfPfiiPKiS3_S3_S0_
.visible .entry _Z12_spmm_conv_1PKfPfiiPKiS3_S3_S0_(
	.param .u64 .ptr .align 1 _Z12_spmm_conv_1PKfPfiiPKiS3_S3_S0__param_0,
	.param .u64 .ptr .align 1 _Z12_spmm_conv_1PKfPfiiPKiS3_S3_S0__param_1,
	.param .u32 _Z12_spmm_conv_1PKfPfiiPKiS3_S3_S0__param_2,
	.param .u32 _Z12_spmm_conv_1PKfPfiiPKiS3_S3_S0__param_3,
	.param .u64 .ptr .align 1 _Z12_spmm_conv_1PKfPfiiPKiS3_S3_S0__param_4,
	.param .u64 .ptr .align 1 _Z12_spmm_conv_1PKfPfiiPKiS3_S3_S0__param_5,
	.param .u64 .ptr .align 1 _Z12_spmm_conv_1PKfPfiiPKiS3_S3_S0__param_6,
	.param .u64 .ptr .align 1 _Z12_spmm_conv_1PKfPfiiPKiS3_S3_S0__param_7
)
{
	.reg .pred 	%p<298>;
	.reg .b32 	%r<712>;
	.reg .b32 	%f<1230>;
	.reg .b64 	%rd<156>;

	ld.param.u32 	%r182, [_Z12_spmm_conv_1PKfPfiiPKiS3_S3_S0__param_2];
	ld.param.u64 	%rd8, [_Z12_spmm_conv_1PKfPfiiPKiS3_S3_S0__param_4];
	cvta.to.global.u64 	%rd9, %rd8;
	mov.u32 	%r185, %tid.y;
	shl.b32 	%r186, %r185, 4;
	mov.u32 	%r187, %ctaid.x;
	shl.b32 	%r188, %r187, 6;
	add.s32 	%r189, %r186, %r188;
	mov.u32 	%r1, %tid.x;
	mov.u32 	%r190, %ctaid.y;
	shl.b32 	%r191, %r190, 4;
	mul.wide.s32 	%rd10, %r182, 4;
	add.s64 	%rd11, %rd9, %rd10;
	ld.global.nc.u32 	%r2, [%rd11];
	ld.global.nc.u32 	%r3, [%rd11+4];
	sub.s32 	%r622, %r3, %r2;
	shr.s32 	%r192, %r189, 31;
	shr.u32 	%r193, %r192, 27;
	add.s32 	%r194, %r189, %r193;
	shr.s32 	%r195, %r189, 4;
	shr.u32 	%r196, %r189, 31;
	add.s32 	%r197, %r195, %r196;
	and.b32  	%r198, %r197, -2;
	sub.s32 	%r199, %r195, %r198;
	shl.b32 	%r200, %r194, 10;
	and.b32  	%r201, %r200, -32768;
	shl.b32 	%r202, %r199, 14;
	add.s32 	%r203, %r191, %r1;
	add.s32 	%r204, %r203, %r201;
	add.s32 	%r5, %r204, %r202;
	and.b32  	%r205, %r622, -2;
	add.s32 	%r6, %r205, %r2;
	setp.lt.s32 	%p1, %r622, 8;
	mov.b32 	%r657, 0;
	mov.f32 	%f1070, 0f00000000;
	mov.f32 	%f1071, %f1070;
	mov.f32 	%f1072, %f1070;
	mov.f32 	%f1073, %f1070;
	mov.f32 	%f1074, %f1070;
	mov.f32 	%f1075, %f1070;
	mov.f32 	%f1076, %f1070;
	mov.f32 	%f1077, %f1070;
	mov.f32 	%f1078, %f1070;
	mov.f32 	%f1079, %f1070;
	mov.f32 	%f1080, %f1070;
	mov.f32 	%f1081, %f1070;
	mov.f32 	%f1082, %f1070;
	mov.f32 	%f1083, %f1070;
	mov.f32 	%f1084, %f1070;
	mov.f32 	%f1085, %f1070;
	mov.f32 	%f1086, %f1070;
	mov.f32 	%f1087, %f1070;
	mov.f32 	%f1088, %f1070;
	mov.f32 	%f1089, %f1070;
	mov.f32 	%f1090, %f1070;
	mov.f32 	%f1091, %f1070;
	mov.f32 	%f1092, %f1070;
	mov.f32 	%f1093, %f1070;
	mov.f32 	%f1094, %f1070;
	mov.f32 	%f1095, %f1070;
	mov.f32 	%f1096, %f1070;
	mov.f32 	%f1097, %f1070;
	mov.f32 	%f1098, %f1070;
	mov.f32 	%f1099, %f1070;
	mov.f32 	%f1100, %f1070;
	mov.f32 	%f1101, %f1070;
	@%p1 bra 	$L__BB1_6;
	add.s32 	%r639, %r2, 3;
	shl.b32 	%r209, %r3, 1;
	add.s32 	%r210, %r1, %r209;
	sub.s32 	%r638, %r210, %r2;
	mad.lo.s32 	%r211, %r3, 3, %r1;
	shl.b32 	%r212, %r2, 1;
	sub.s32 	%r637, %r211, %r212;
	shl.b32 	%r213, %r3, 2;
	add.s32 	%r214, %r1, %r213;
	mul.lo.s32 	%r215, %r2, 3;
	sub.s32 	%r636, %r214, %r215;
	mad.lo.s32 	%r216, %r3, 5, %r1;
	shl.b32 	%r217, %r2, 2;
	sub.s32 	%r635, %r216, %r217;
	mad.lo.s32 	%r218, %r3, 6, %r1;
	mul.lo.s32 	%r219, %r2, 5;
	sub.s32 	%r634, %r218, %r219;
	mad.lo.s32 	%r220, %r3, 7, %r1;
	mul.lo.s32 	%r221, %r2, 6;
	sub.s32 	%r633, %r220, %r221;
	shl.b32 	%r222, %r3, 3;
	add.s32 	%r223, %r1, %r222;
	mul.lo.s32 	%r224, %r2, 7;
	sub.s32 	%r632, %r223, %r224;
	mad.lo.s32 	%r225, %r3, 9, %r1;
	shl.b32 	%r226, %r2, 3;
	sub.s32 	%r631, %r225, %r226;
	mad.lo.s32 	%r227, %r3, 10, %r1;
	mul.lo.s32 	%r228, %r2, 9;
	sub.s32 	%r630, %r227, %r228;
	mad.lo.s32 	%r229, %r3, 11, %r1;
	mul.lo.s32 	%r230, %r2, 10;
	sub.s32 	%r629, %r229, %r230;
	mad.lo.s32 	%r231, %r3, 12, %r1;
	mul.lo.s32 	%r232, %r2, 11;
	sub.s32 	%r628, %r231, %r232;
	mad.lo.s32 	%r233, %r3, 13, %r1;
	mul.lo.s32 	%r234, %r2, 12;
	sub.s32 	%r627, %r233, %r234;
	mad.lo.s32 	%r235, %r3, 14, %r1;
	mul.lo.s32 	%r236, %r2, 13;
	sub.s32 	%r626, %r235, %r236;
	mad.lo.s32 	%r237, %r3, 15, %r1;
	mul.lo.s32 	%r238, %r2, 14;
	sub.s32 	%r625, %r237, %r238;
	add.s32 	%r624, %r1, %r3;
	add.s32 	%r623, %r1, %r2;
	mov.b32 	%r657, 0;
	mov.f32 	%f1070, 0f00000000;
	mov.b32 	%r621, 3;
$L__BB1_2:
	mov.u32 	%r42, %r639;
	add.s32 	%r239, %r621, -3;
	and.b32  	%r240, %r239, 31;
	setp.ne.s32 	%p2, %r240, 0;
	@%p2 bra 	$L__BB1_5;
	add.s32 	%r657, %r42, -3;
	mov.u32 	%r241, %tid.x;
	setp.ge.u32 	%p3, %r241, %r622;
	@%p3 bra 	$L__BB1_5;
	ld.param.u64 	%rd154, [_Z12_spmm_conv_1PKfPfiiPKiS3_S3_S0__param_7];
	ld.param.u64 	%rd152, [_Z12_spmm_conv_1PKfPfiiPKiS3_S3_S0__param_6];
	cvta.to.global.u64 	%rd12, %rd152;
	mul.wide.u32 	%rd13, %r623, 4;
	add.s64 	%rd14, %rd12, %rd13;
	ld.global.nc.u32 	%r242, [%rd14];
	mul.hi.s32 	%r243, %r242, 715827883;
	shr.u32 	%r244, %r243, 31;
	shr.u32 	%r245, %r243, 8;
	add.s32 	%r246, %r245, %r244;
	shl.b32 	%r247, %r246, 15;
	add.s32 	%r248, %r247, %r5;
	shr.s32 	%r249, %r242, 31;
	shr.u32 	%r250, %r249, 23;
	add.s32 	%r251, %r242, %r250;
	shr.s32 	%r252, %r251, 9;
	mul.hi.s32 	%r253, %r252, 1431655766;
	shr.u32 	%r254, %r253, 31;
	add.s32 	%r255, %r253, %r254;
	mul.lo.s32 	%r256, %r255, 3;
	sub.s32 	%r257, %r252, %r256;
	shl.b32 	%r258, %r257, 14;
	add.s32 	%r259, %r248, %r258;
	and.b32  	%r260, %r251, 134217216;
	sub.s32 	%r261, %r242, %r260;
	shl.b32 	%r262, %r261, 5;
	add.s32 	%r656, %r259, %r262;
	cvta.to.global.u64 	%rd15, %rd154;
	add.s64 	%rd16, %rd15, %rd13;
	ld.global.nc.u32 	%r655, [%rd16];
	mul.wide.u32 	%rd17, %r624, 4;
	add.s64 	%rd18, %rd15, %rd17;
	ld.global.nc.u32 	%r654, [%rd18];
	mul.wide.u32 	%rd19, %r638, 4;
	add.s64 	%rd20, %rd15, %rd19;
	ld.global.nc.u32 	%r653, [%rd20];
	mul.wide.u32 	%rd21, %r637, 4;
	add.s64 	%rd22, %rd15, %rd21;
	ld.global.nc.u32 	%r652, [%rd22];
	mul.wide.u32 	%rd23, %r636, 4;
	add.s64 	%rd24, %rd15, %rd23;
	ld.global.nc.u32 	%r651, [%rd24];
	mul.wide.u32 	%rd25, %r635, 4;
	add.s64 	%rd26, %rd15, %rd25;
	ld.global.nc.u32 	%r650, [%rd26];
	mul.wide.u32 	%rd27, %r634, 4;
	add.s64 	%rd28, %rd15, %rd27;
	ld.global.nc.u32 	%r649, [%rd28];
	mul.wide.u32 	%rd29, %r633, 4;
	add.s64 	%rd30, %rd15, %rd29;
	ld.global.nc.u32 	%r648, [%rd30];
	mul.wide.u32 	%rd31, %r632, 4;
	add.s64 	%rd32, %rd15, %rd31;
	ld.global.nc.u32 	%r647, [%rd32];
	mul.wide.u32 	%rd33, %r631, 4;
	add.s64 	%rd34, %rd15, %rd33;
	ld.global.nc.u32 	%r646, [%rd34];
	mul.wide.u32 	%rd35, %r630, 4;
	add.s64 	%rd36, %rd15, %rd35;
	ld.global.nc.u32 	%r645, [%rd36];
	mul.wide.u32 	%rd37, %r629, 4;
	add.s64 	%rd38, %rd15, %rd37;
	ld.global.nc.u32 	%r644, [%rd38];
	mul.wide.u32 	%rd39, %r628, 4;
	add.s64 	%rd40, %rd15, %rd39;
	ld.global.nc.u32 	%r643, [%rd40];
	mul.wide.u32 	%rd41, %r627, 4;
	add.s64 	%rd42, %rd15, %rd41;
	ld.global.nc.u32 	%r642, [%rd42];
	mul.wide.u32 	%rd43, %r626, 4;
	add.s64 	%rd44, %rd15, %rd43;
	ld.global.nc.u32 	%r641, [%rd44];
	mul.wide.u32 	%rd45, %r625, 4;
	add.s64 	%rd46, %rd15, %rd45;
	ld.global.nc.u32 	%r640, [%rd46];
$L__BB1_5:
	ld.param.u64 	%rd148, [_Z12_spmm_conv_1PKfPfiiPKiS3_S3_S0__param_0];
	sub.s32 	%r263, %r42, %r657;
	add.s32 	%r264, %r263, -3;
	shfl.sync.idx.b32	%r265|%p4, %r656, %r264, 31, -1;
	add.s32 	%r266, %r263, -2;
	shfl.sync.idx.b32	%r267|%p5, %r656, %r266, 31, -1;
	add.s32 	%r268, %r263, -1;
	shfl.sync.idx.b32	%r269|%p6, %r656, %r268, 31, -1;
	shfl.sync.idx.b32	%r270|%p7, %r656, %r263, 31, -1;
	add.s32 	%r271, %r263, 1;
	shfl.sync.idx.b32	%r272|%p8, %r656, %r271, 31, -1;
	add.s32 	%r273, %r263, 2;
	shfl.sync.idx.b32	%r274|%p9, %r656, %r273, 31, -1;
	add.s32 	%r275, %r263, 3;
	shfl.sync.idx.b32	%r276|%p10, %r656, %r275, 31, -1;
	add.s32 	%r277, %r263, 4;
	shfl.sync.idx.b32	%r278|%p11, %r656, %r277, 31, -1;
	cvta.to.global.u64 	%rd47, %rd148;
	mul.wide.s32 	%rd48, %r265, 4;
	add.s64 	%rd49, %rd47, %rd48;
	shfl.sync.idx.b32	%r279|%p12, %r655, %r264, 31, -1;
	mov.b32 	%f402, %r279;
	ld.global.nc.f32 	%f403, [%rd49];
	fma.rn.f32 	%f404, %f403, %f402, %f1101;
	ld.global.nc.f32 	%f405, [%rd49+128];
	fma.rn.f32 	%f406, %f405, %f402, %f1100;
	shfl.sync.idx.b32	%r280|%p13, %r654, %r264, 31, -1;
	mov.b32 	%f407, %r280;
	fma.rn.f32 	%f408, %f403, %f407, %f1099;
	fma.rn.f32 	%f409, %f405, %f407, %f1098;
	shfl.sync.idx.b32	%r281|%p14, %r653, %r264, 31, -1;
	mov.b32 	%f410, %r281;
	fma.rn.f32 	%f411, %f403, %f410, %f1097;
	fma.rn.f32 	%f412, %f405, %f410, %f1096;
	shfl.sync.idx.b32	%r282|%p15, %r652, %r264, 31, -1;
	mov.b32 	%f413, %r282;
	fma.rn.f32 	%f414, %f403, %f413, %f1095;
	fma.rn.f32 	%f415, %f405, %f413, %f1094;
	shfl.sync.idx.b32	%r283|%p16, %r651, %r264, 31, -1;
	mov.b32 	%f416, %r283;
	fma.rn.f32 	%f417, %f403, %f416, %f1093;
	fma.rn.f32 	%f418, %f405, %f416, %f1092;
	shfl.sync.idx.b32	%r284|%p17, %r650, %r264, 31, -1;
	mov.b32 	%f419, %r284;
	fma.rn.f32 	%f420, %f403, %f419, %f1091;
	fma.rn.f32 	%f421, %f405, %f419, %f1090;
	shfl.sync.idx.b32	%r285|%p18, %r649, %r264, 31, -1;
	mov.b32 	%f422, %r285;
	fma.rn.f32 	%f423, %f403, %f422, %f1089;
	fma.rn.f32 	%f424, %f405, %f422, %f1088;
	shfl.sync.idx.b32	%r286|%p19, %r648, %r264, 31, -1;
	mov.b32 	%f425, %r286;
	fma.rn.f32 	%f426, %f403, %f425, %f1087;
	fma.rn.f32 	%f427, %f405, %f425, %f1086;
	shfl.sync.idx.b32	%r287|%p20, %r647, %r264, 31, -1;
	mov.b32 	%f428, %r287;
	fma.rn.f32 	%f429, %f403, %f428, %f1085;
	fma.rn.f32 	%f430, %f405, %f428, %f1084;
	shfl.sync.idx.b32	%r288|%p21, %r646, %r264, 31, -1;
	mov.b32 	%f431, %r288;
	fma.rn.f32 	%f432, %f403, %f431, %f1083;
	fma.rn.f32 	%f433, %f405, %f431, %f1082;
	shfl.sync.idx.b32	%r289|%p22, %r645, %r264, 31, -1;
	mov.b32 	%f434, %r289;
	fma.rn.f32 	%f435, %f403, %f434, %f1081;
	fma.rn.f32 	%f436, %f405, %f434, %f1080;
	shfl.sync.idx.b32	%r290|%p23, %r644, %r264, 31, -1;
	mov.b32 	%f437, %r290;
	fma.rn.f32 	%f438, %f403, %f437, %f1079;
	fma.rn.f32 	%f439, %f405, %f437, %f1078;
	shfl.sync.idx.b32	%r291|%p24, %r643, %r264, 31, -1;
	mov.b32 	%f440, %r291;
	fma.rn.f32 	%f441, %f403, %f440, %f1077;
	fma.rn.f32 	%f442, %f405, %f440, %f1076;
	shfl.sync.idx.b32	%r292|%p25, %r642, %r264, 31, -1;
	mov.b32 	%f443, %r292;
	fma.rn.f32 	%f444, %f403, %f443, %f1075;
	fma.rn.f32 	%f445, %f405, %f443, %f1074;
	shfl.sync.idx.b32	%r293|%p26, %r641, %r264, 31, -1;
	mov.b32 	%f446, %r293;
	fma.rn.f32 	%f447, %f403, %f446, %f1073;
	fma.rn.f32 	%f448, %f405, %f446, %f1072;
	shfl.sync.idx.b32	%r294|%p27, %r640, %r264, 31, -1;
	mov.b32 	%f449, %r294;
	fma.rn.f32 	%f450, %f403, %f449, %f1071;
	fma.rn.f32 	%f451, %f405, %f449, %f1070;
	mul.wide.s32 	%rd50, %r267, 4;
	add.s64 	%rd51, %rd47, %rd50;
	shfl.sync.idx.b32	%r295|%p28, %r655, %r266, 31, -1;
	mov.b32 	%f452, %r295;
	ld.global.nc.f32 	%f453, [%rd51];
	fma.rn.f32 	%f454, %f453, %f452, %f404;
	ld.global.nc.f32 	%f455, [%rd51+128];
	fma.rn.f32 	%f456, %f455, %f452, %f406;
	shfl.sync.idx.b32	%r296|%p29, %r654, %r266, 31, -1;
	mov.b32 	%f457, %r296;
	fma.rn.f32 	%f458, %f453, %f457, %f408;
	fma.rn.f32 	%f459, %f455, %f457, %f409;
	shfl.sync.idx.b32	%r297|%p30, %r653, %r266, 31, -1;
	mov.b32 	%f460, %r297;
	fma.rn.f32 	%f461, %f453, %f460, %f411;
	fma.rn.f32 	%f462, %f455, %f460, %f412;
	shfl.sync.idx.b32	%r298|%p31, %r652, %r266, 31, -1;
	mov.b32 	%f463, %r298;
	fma.rn.f32 	%f464, %f453, %f463, %f414;
	fma.rn.f32 	%f465, %f455, %f463, %f415;
	shfl.sync.idx.b32	%r299|%p32, %r651, %r266, 31, -1;
	mov.b32 	%f466, %r299;
	fma.rn.f32 	%f467, %f453, %f466, %f417;
	fma.rn.f32 	%f468, %f455, %f466, %f418;
	shfl.sync.idx.b32	%r300|%p33, %r650, %r266, 31, -1;
	mov.b32 	%f469, %r300;
	fma.rn.f32 	%f470, %f453, %f469, %f420;
	fma.rn.f32 	%f471, %f455, %f469, %f421;
	shfl.sync.idx.b32	%r301|%p34, %r649, %r266, 31, -1;
	mov.b32 	%f472, %r301;
	fma.rn.f32 	%f473, %f453, %f472, %f423;
	fma.rn.f32 	%f474, %f455, %f472, %f424;
	shfl.sync.idx.b32	%r302|%p35, %r648, %r266, 31, -1;
	mov.b32 	%f475, %r302;
	fma.rn.f32 	%f476, %f453, %f475, %f426;
	fma.rn.f32 	%f477, %f455, %f475, %f427;
	shfl.sync.idx.b32	%r303|%p36, %r647, %r266, 31, -1;
	mov.b32 	%f478, %r303;
	fma.rn.f32 	%f479, %f453, %f478, %f429;
	fma.rn.f32 	%f480, %f455, %f478, %f430;
	shfl.sync.idx.b32	%r304|%p37, %r646, %r266, 31, -1;
	mov.b32 	%f481, %r304;
	fma.rn.f32 	%f482, %f453, %f481, %f432;
	fma.rn.f32 	%f483, %f455, %f481, %f433;
	shfl.sync.idx.b32	%r305|%p38, %r645, %r266, 31, -1;
	mov.b32 	%f484, %r305;
	fma.rn.f32 	%f485, %f453, %f484, %f435;
	fma.rn.f32 	%f486, %f455, %f484, %f436;
	shfl.sync.idx.b32	%r306|%p39, %r644, %r266, 31, -1;
	mov.b32 	%f487, %r306;
	fma.rn.f32 	%f488, %f453, %f487, %f438;
	fma.rn.f32 	%f489, %f455, %f487, %f439;
	shfl.sync.idx.b32	%r307|%p40, %r643, %r266, 31, -1;
	mov.b32 	%f490, %r307;
	fma.rn.f32 	%f491, %f453, %f490, %f441;
	fma.rn.f32 	%f492, %f455, %f490, %f442;
	shfl.sync.idx.b32	%r308|%p41, %r642, %r266, 31, -1;
	mov.b32 	%f493, %r308;
	fma.rn.f32 	%f494, %f453, %f493, %f444;
	fma.rn.f32 	%f495, %f455, %f493, %f445;
	shfl.sync.idx.b32	%r309|%p42, %r641, %r266, 31, -1;
	mov.b32 	%f496, %r309;
	fma.rn.f32 	%f497, %f453, %f496, %f447;
	fma.rn.f32 	%f498, %f455, %f496, %f448;
	shfl.sync.idx.b32	%r310|%p43, %r640, %r266, 31, -1;
	mov.b32 	%f499, %r310;
	fma.rn.f32 	%f500, %f453, %f499, %f450;
	fma.rn.f32 	%f501, %f455, %f499, %f451;
	mul.wide.s32 	%rd52, %r269, 4;
	add.s64 	%rd53, %rd47, %rd52;
	shfl.sync.idx.b32	%r311|%p44, %r655, %r268, 31, -1;
	mov.b32 	%f502, %r311;
	ld.global.nc.f32 	%f503, [%rd53];
	fma.rn.f32 	%f504, %f503, %f502, %f454;
	ld.global.nc.f32 	%f505, [%rd53+128];
	fma.rn.f32 	%f506, %f505, %f502, %f456;
	shfl.sync.idx.b32	%r312|%p45, %r654, %r268, 31, -1;
	mov.b32 	%f507, %r312;
	fma.rn.f32 	%f508, %f503, %f507, %f458;
	fma.rn.f32 	%f509, %f505, %f507, %f459;
	shfl.sync.idx.b32	%r313|%p46, %r653, %r268, 31, -1;
	mov.b32 	%f510, %r313;
	fma.rn.f32 	%f511, %f503, %f510, %f461;
	fma.rn.f32 	%f512, %f505, %f510, %f462;
	shfl.sync.idx.b32	%r314|%p47, %r652, %r268, 31, -1;
	mov.b32 	%f513, %r314;
	fma.rn.f32 	%f514, %f503, %f513, %f464;
	fma.rn.f32 	%f515, %f505, %f513, %f465;
	shfl.sync.idx.b32	%r315|%p48, %r651, %r268, 31, -1;
	mov.b32 	%f516, %r315;
	fma.rn.f32 	%f517, %f503, %f516, %f467;
	fma.rn.f32 	%f518, %f505, %f516, %f468;
	shfl.sync.idx.b32	%r316|%p49, %r650, %r268, 31, -1;
	mov.b32 	%f519, %r316;
	fma.rn.f32 	%f520, %f503, %f519, %f470;
	fma.rn.f32 	%f521, %f505, %f519, %f471;
	shfl.sync.idx.b32	%r317|%p50, %r649, %r268, 31, -1;
	mov.b32 	%f522, %r317;
	fma.rn.f32 	%f523, %f503, %f522, %f473;
	fma.rn.f32 	%f524, %f505, %f522, %f474;
	shfl.sync.idx.b32	%r318|%p51, %r648, %r268, 31, -1;
	mov.b32 	%f525, %r318;
	fma.rn.f32 	%f526, %f503, %f525, %f476;
	fma.rn.f32 	%f527, %f505, %f525, %f477;
	shfl.sync.idx.b32	%r319|%p52, %r647, %r268, 31, -1;
	mov.b32 	%f528, %r319;
	fma.rn.f32 	%f529, %f503, %f528, %f479;
	fma.rn.f32 	%f530, %f505, %f528, %f480;
	shfl.sync.idx.b32	%r320|%p53, %r646, %r268, 31, -1;
	mov.b32 	%f531, %r320;
	fma.rn.f32 	%f532, %f503, %f531, %f482;
	fma.rn.f32 	%f533, %f505, %f531, %f483;
	shfl.sync.idx.b32	%r321|%p54, %r645, %r268, 31, -1;
	mov.b32 	%f534, %r321;
	fma.rn.f32 	%f535, %f503, %f534, %f485;
	fma.rn.f32 	%f536, %f505, %f534, %f486;
	shfl.sync.idx.b32	%r322|%p55, %r644, %r268, 31, -1;
	mov.b32 	%f537, %r322;
	fma.rn.f32 	%f538, %f503, %f537, %f488;
	fma.rn.f32 	%f539, %f505, %f537, %f489;
	shfl.sync.idx.b32	%r323|%p56, %r643, %r268, 31, -1;
	mov.b32 	%f540, %r323;
	fma.rn.f32 	%f541, %f503, %f540, %f491;
	fma.rn.f32 	%f542, %f505, %f540, %f492;
	shfl.sync.idx.b32	%r324|%p57, %r642, %r268, 31, -1;
	mov.b32 	%f543, %r324;
	fma.rn.f32 	%f544, %f503, %f543, %f494;
	fma.rn.f32 	%f545, %f505, %f543, %f495;
	shfl.sync.idx.b32	%r325|%p58, %r641, %r268, 31, -1;
	mov.b32 	%f546, %r325;
	fma.rn.f32 	%f547, %f503, %f546, %f497;
	fma.rn.f32 	%f548, %f505, %f546, %f498;
	shfl.sync.idx.b32	%r326|%p59, %r640, %r268, 31, -1;
	mov.b32 	%f549, %r326;
	fma.rn.f32 	%f550, %f503, %f549, %f500;
	fma.rn.f32 	%f551, %f505, %f549, %f501;
	mul.wide.s32 	%rd54, %r270, 4;
	add.s64 	%rd55, %rd47, %rd54;
	shfl.sync.idx.b32	%r327|%p60, %r655, %r263, 31, -1;
	mov.b32 	%f552, %r327;
	ld.global.nc.f32 	%f553, [%rd55];
	fma.rn.f32 	%f554, %f553, %f552, %f504;
	ld.global.nc.f32 	%f555, [%rd55+128];
	fma.rn.f32 	%f556, %f555, %f552, %f506;
	shfl.sync.idx.b32	%r328|%p61, %r654, %r263, 31, -1;
	mov.b32 	%f557, %r328;
	fma.rn.f32 	%f558, %f553, %f557, %f508;
	fma.rn.f32 	%f559, %f555, %f557, %f509;
	shfl.sync.idx.b32	%r329|%p62, %r653, %r263, 31, -1;
	mov.b32 	%f560, %r329;
	fma.rn.f32 	%f561, %f553, %f560, %f511;
	fma.rn.f32 	%f562, %f555, %f560, %f512;
	shfl.sync.idx.b32	%r330|%p63, %r652, %r263, 31, -1;
	mov.b32 	%f563, %r330;
	fma.rn.f32 	%f564, %f553, %f563, %f514;
	fma.rn.f32 	%f565, %f555, %f563, %f515;
	shfl.sync.idx.b32	%r331|%p64, %r651, %r263, 31, -1;
	mov.b32 	%f566, %r331;
	fma.rn.f32 	%f567, %f553, %f566, %f517;
	fma.rn.f32 	%f568, %f555, %f566, %f518;
	shfl.sync.idx.b32	%r332|%p65, %r650, %r263, 31, -1;
	mov.b32 	%f569, %r332;
	fma.rn.f32 	%f570, %f553, %f569, %f520;
	fma.rn.f32 	%f571, %f555, %f569, %f521;
	shfl.sync.idx.b32	%r333|%p66, %r649, %r263, 31, -1;
	mov.b32 	%f572, %r333;
	fma.rn.f32 	%f573, %f553, %f572, %f523;
	fma.rn.f32 	%f574, %f555, %f572, %f524;
	shfl.sync.idx.b32	%r334|%p67, %r648, %r263, 31, -1;
	mov.b32 	%f575, %r334;
	fma.rn.f32 	%f576, %f553, %f575, %f526;
	fma.rn.f32 	%f577, %f555, %f575, %f527;
	shfl.sync.idx.b32	%r335|%p68, %r647, %r263, 31, -1;
	mov.b32 	%f578, %r335;
	fma.rn.f32 	%f579, %f553, %f578, %f529;
	fma.rn.f32 	%f580, %f555, %f578, %f530;
	shfl.sync.idx.b32	%r336|%p69, %r646, %r263, 31, -1;
	mov.b32 	%f581, %r336;
	fma.rn.f32 	%f582, %f553, %f581, %f532;
	fma.rn.f32 	%f583, %f555, %f581, %f533;
	shfl.sync.idx.b32	%r337|%p70, %r645, %r263, 31, -1;
	mov.b32 	%f584, %r337;
	fma.rn.f32 	%f585, %f553, %f584, %f535;
	fma.rn.f32 	%f586, %f555, %f584, %f536;
	shfl.sync.idx.b32	%r338|%p71, %r644, %r263, 31, -1;
	mov.b32 	%f587, %r338;
	fma.rn.f32 	%f588, %f553, %f587, %f538;
	fma.rn.f32 	%f589, %f555, %f587, %f539;
	shfl.sync.idx.b32	%r339|%p72, %r643, %r263, 31, -1;
	mov.b32 	%f590, %r339;
	fma.rn.f32 	%f591, %f553, %f590, %f541;
	fma.rn.f32 	%f592, %f555, %f590, %f542;
	shfl.sync.idx.b32	%r340|%p73, %r642, %r263, 31, -1;
	mov.b32 	%f593, %r340;
	fma.rn.f32 	%f594, %f553, %f593, %f544;
	fma.rn.f32 	%f595, %f555, %f593, %f545;
	shfl.sync.idx.b32	%r341|%p74, %r641, %r263, 31, -1;
	mov.b32 	%f596, %r341;
	fma.rn.f32 	%f597, %f553, %f596, %f547;
	fma.rn.f32 	%f598, %f555, %f596, %f548;
	shfl.sync.idx.b32	%r342|%p75, %r640, %r263, 31, -1;
	mov.b32 	%f599, %r342;
	fma.rn.f32 	%f600, %f553, %f599, %f550;
	fma.rn.f32 	%f601, %f555, %f599, %f551;
	mul.wide.s32 	%rd56, %r272, 4;
	add.s64 	%rd57, %rd47, %rd56;
	shfl.sync.idx.b32	%r343|%p76, %r655, %r271, 31, -1;
	mov.b32 	%f602, %r343;
	ld.global.nc.f32 	%f603, [%rd57];
	fma.rn.f32 	%f604, %f603, %f602, %f554;
	ld.global.nc.f32 	%f605, [%rd57+128];
	fma.rn.f32 	%f606, %f605, %f602, %f556;
	shfl.sync.idx.b32	%r344|%p77, %r654, %r271, 31, -1;
	mov.b32 	%f607, %r344;
	fma.rn.f32 	%f608, %f603, %f607, %f558;
	fma.rn.f32 	%f609, %f605, %f607, %f559;
	shfl.sync.idx.b32	%r345|%p78, %r653, %r271, 31, -1;
	mov.b32 	%f610, %r345;
	fma.rn.f32 	%f611, %f603, %f610, %f561;
	fma.rn.f32 	%f612, %f605, %f610, %f562;
	shfl.sync.idx.b32	%r346|%p79, %r652, %r271, 31, -1;
	mov.b32 	%f613, %r346;
	fma.rn.f32 	%f614, %f603, %f613, %f564;
	fma.rn.f32 	%f615, %f605, %f613, %f565;
	shfl.sync.idx.b32	%r347|%p80, %r651, %r271, 31, -1;
	mov.b32 	%f616, %r347;
	fma.rn.f32 	%f617, %f603, %f616, %f567;
	fma.rn.f32 	%f618, %f605, %f616, %f568;
	shfl.sync.idx.b32	%r348|%p81, %r650, %r271, 31, -1;
	mov.b32 	%f619, %r348;
	fma.rn.f32 	%f620, %f603, %f619, %f570;
	fma.rn.f32 	%f621, %f605, %f619, %f571;
	shfl.sync.idx.b32	%r349|%p82, %r649, %r271, 31, -1;
	mov.b32 	%f622, %r349;
	fma.rn.f32 	%f623, %f603, %f622, %f573;
	fma.rn.f32 	%f624, %f605, %f622, %f574;
	shfl.sync.idx.b32	%r350|%p83, %r648, %r271, 31, -1;
	mov.b32 	%f625, %r350;
	fma.rn.f32 	%f626, %f603, %f625, %f576;
	fma.rn.f32 	%f627, %f605, %f625, %f577;
	shfl.sync.idx.b32	%r351|%p84, %r647, %r271, 31, -1;
	mov.b32 	%f628, %r351;
	fma.rn.f32 	%f629, %f603, %f628, %f579;
	fma.rn.f32 	%f630, %f605, %f628, %f580;
	shfl.sync.idx.b32	%r352|%p85, %r646, %r271, 31, -1;
	mov.b32 	%f631, %r352;
	fma.rn.f32 	%f632, %f603, %f631, %f582;
	fma.rn.f32 	%f633, %f605, %f631, %f583;
	shfl.sync.idx.b32	%r353|%p86, %r645, %r271, 31, -1;
	mov.b32 	%f634, %r353;
	fma.rn.f32 	%f635, %f603, %f634, %f585;
	fma.rn.f32 	%f636, %f605, %f634, %f586;
	shfl.sync.idx.b32	%r354|%p87, %r644, %r271, 31, -1;
	mov.b32 	%f637, %r354;
	fma.rn.f32 	%f638, %f603, %f637, %f588;
	fma.rn.f32 	%f639, %f605, %f637, %f589;
	shfl.sync.idx.b32	%r355|%p88, %r643, %r271, 31, -1;
	mov.b32 	%f640, %r355;
	fma.rn.f32 	%f641, %f603, %f640, %f591;
	fma.rn.f32 	%f642, %f605, %f640, %f592;
	shfl.sync.idx.b32	%r356|%p89, %r642, %r271, 31, -1;
	mov.b32 	%f643, %r356;
	fma.rn.f32 	%f644, %f603, %f643, %f594;
	fma.rn.f32 	%f645, %f605, %f643, %f595;
	shfl.sync.idx.b32	%r357|%p90, %r641, %r271, 31, -1;
	mov.b32 	%f646, %r357;
	fma.rn.f32 	%f647, %f603, %f646, %f597;
	fma.rn.f32 	%f648, %f605, %f646, %f598;
	shfl.sync.idx.b32	%r358|%p91, %r640, %r271, 31, -1;
	mov.b32 	%f649, %r358;
	fma.rn.f32 	%f650, %f603, %f649, %f600;
	fma.rn.f32 	%f651, %f605, %f649, %f601;
	mul.wide.s32 	%rd58, %r274, 4;
	add.s64 	%rd59, %rd47, %rd58;
	shfl.sync.idx.b32	%r359|%p92, %r655, %r273, 31, -1;
	mov.b32 	%f652, %r359;
	ld.global.nc.f32 	%f653, [%rd59];
	fma.rn.f32 	%f654, %f653, %f652, %f604;
	ld.global.nc.f32 	%f655, [%rd59+128];
	fma.rn.f32 	%f656, %f655, %f652, %f606;
	shfl.sync.idx.b32	%r360|%p93, %r654, %r273, 31, -1;
	mov.b32 	%f657, %r360;
	fma.rn.f32 	%f658, %f653, %f657, %f608;
	fma.rn.f32 	%f659, %f655, %f657, %f609;
	shfl.sync.idx.b32	%r361|%p94, %r653, %r273, 31, -1;
	mov.b32 	%f660, %r361;
	fma.rn.f32 	%f661, %f653, %f660, %f611;
	fma.rn.f32 	%f662, %f655, %f660, %f612;
	shfl.sync.idx.b32	%r362|%p95, %r652, %r273, 31, -1;
	mov.b32 	%f663, %r362;
	fma.rn.f32 	%f664, %f653, %f663, %f614;
	fma.rn.f32 	%f665, %f655, %f663, %f615;
	shfl.sync.idx.b32	%r363|%p96, %r651, %r273, 31, -1;
	mov.b32 	%f666, %r363;
	fma.rn.f32 	%f667, %f653, %f666, %f617;
	fma.rn.f32 	%f668, %f655, %f666, %f618;
	shfl.sync.idx.b32	%r364|%p97, %r650, %r273, 31, -1;
	mov.b32 	%f669, %r364;
	fma.rn.f32 	%f670, %f653, %f669, %f620;
	fma.rn.f32 	%f671, %f655, %f669, %f621;
	shfl.sync.idx.b32	%r365|%p98, %r649, %r273, 31, -1;
	mov.b32 	%f672, %r365;
	fma.rn.f32 	%f673, %f653, %f672, %f623;
	fma.rn.f32 	%f674, %f655, %f672, %f624;
	shfl.sync.idx.b32	%r366|%p99, %r648, %r273, 31, -1;
	mov.b32 	%f675, %r366;
	fma.rn.f32 	%f676, %f653, %f675, %f626;
	fma.rn.f32 	%f677, %f655, %f675, %f627;
	shfl.sync.idx.b32	%r367|%p100, %r647, %r273, 31, -1;
	mov.b32 	%f678, %r367;
	fma.rn.f32 	%f679, %f653, %f678, %f629;
	fma.rn.f32 	%f680, %f655, %f678, %f630;
	shfl.sync.idx.b32	%r368|%p101, %r646, %r273, 31, -1;
	mov.b32 	%f681, %r368;
	fma.rn.f32 	%f682, %f653, %f681, %f632;
	fma.rn.f32 	%f683, %f655, %f681, %f633;
	shfl.sync.idx.b32	%r369|%p102, %r645, %r273, 31, -1;
	mov.b32 	%f684, %r369;
	fma.rn.f32 	%f685, %f653, %f684, %f635;
	fma.rn.f32 	%f686, %f655, %f684, %f636;
	shfl.sync.idx.b32	%r370|%p103, %r644, %r273, 31, -1;
	mov.b32 	%f687, %r370;
	fma.rn.f32 	%f688, %f653, %f687, %f638;
	fma.rn.f32 	%f689, %f655, %f687, %f639;
	shfl.sync.idx.b32	%r371|%p104, %r643, %r273, 31, -1;
	mov.b32 	%f690, %r371;
	fma.rn.f32 	%f691, %f653, %f690, %f641;
	fma.rn.f32 	%f692, %f655, %f690, %f642;
	shfl.sync.idx.b32	%r372|%p105, %r642, %r273, 31, -1;
	mov.b32 	%f693, %r372;
	fma.rn.f32 	%f694, %f653, %f693, %f644;
	fma.rn.f32 	%f695, %f655, %f693, %f645;
	shfl.sync.idx.b32	%r373|%p106, %r641, %r273, 31, -1;
	mov.b32 	%f696, %r373;
	fma.rn.f32 	%f697, %f653, %f696, %f647;
	fma.rn.f32 	%f698, %f655, %f696, %f648;
	shfl.sync.idx.b32	%r374|%p107, %r640, %r273, 31, -1;
	mov.b32 	%f699, %r374;
	fma.rn.f32 	%f700, %f653, %f699, %f650;
	fma.rn.f32 	%f701, %f655, %f699, %f651;
	mul.wide.s32 	%rd60, %r276, 4;
	add.s64 	%rd61, %rd47, %rd60;
	shfl.sync.idx.b32	%r375|%p108, %r655, %r275, 31, -1;
	mov.b32 	%f702, %r375;
	ld.global.nc.f32 	%f703, [%rd61];
	fma.rn.f32 	%f704, %f703, %f702, %f654;
	ld.global.nc.f32 	%f705, [%rd61+128];
	fma.rn.f32 	%f706, %f705, %f702, %f656;
	shfl.sync.idx.b32	%r376|%p109, %r654, %r275, 31, -1;
	mov.b32 	%f707, %r376;
	fma.rn.f32 	%f708, %f703, %f707, %f658;
	fma.rn.f32 	%f709, %f705, %f707, %f659;
	shfl.sync.idx.b32	%r377|%p110, %r653, %r275, 31, -1;
	mov.b32 	%f710, %r377;
	fma.rn.f32 	%f711, %f703, %f710, %f661;
	fma.rn.f32 	%f712, %f705, %f710, %f662;
	shfl.sync.idx.b32	%r378|%p111, %r652, %r275, 31, -1;
	mov.b32 	%f713, %r378;
	fma.rn.f32 	%f714, %f703, %f713, %f664;
	fma.rn.f32 	%f715, %f705, %f713, %f665;
	shfl.sync.idx.b32	%r379|%p112, %r651, %r275, 31, -1;
	mov.b32 	%f716, %r379;
	fma.rn.f32 	%f717, %f703, %f716, %f667;
	fma.rn.f32 	%f718, %f705, %f716, %f668;
	shfl.sync.idx.b32	%r380|%p113, %r650, %r275, 31, -1;
	mov.b32 	%f719, %r380;
	fma.rn.f32 	%f720, %f703, %f719, %f670;
	fma.rn.f32 	%f721, %f705, %f719, %f671;
	shfl.sync.idx.b32	%r381|%p114, %r649, %r275, 31, -1;
	mov.b32 	%f722, %r381;
	fma.rn.f32 	%f723, %f703, %f722, %f673;
	fma.rn.f32 	%f724, %f705, %f722, %f674;
	shfl.sync.idx.b32	%r382|%p115, %r648, %r275, 31, -1;
	mov.b32 	%f725, %r382;
	fma.rn.f32 	%f726, %f703, %f725, %f676;
	fma.rn.f32 	%f727, %f705, %f725, %f677;
	shfl.sync.idx.b32	%r383|%p116, %r647, %r275, 31, -1;
	mov.b32 	%f728, %r383;
	fma.rn.f32 	%f729, %f703, %f728, %f679;
	fma.rn.f32 	%f730, %f705, %f728, %f680;
	shfl.sync.idx.b32	%r384|%p117, %r646, %r275, 31, -1;
	mov.b32 	%f731, %r384;
	fma.rn.f32 	%f732, %f703, %f731, %f682;
	fma.rn.f32 	%f733, %f705, %f731, %f683;
	shfl.sync.idx.b32	%r385|%p118, %r645, %r275, 31, -1;
	mov.b32 	%f734, %r385;
	fma.rn.f32 	%f735, %f703, %f734, %f685;
	fma.rn.f32 	%f736, %f705, %f734, %f686;
	shfl.sync.idx.b32	%r386|%p119, %r644, %r275, 31, -1;
	mov.b32 	%f737, %r386;
	fma.rn.f32 	%f738, %f703, %f737, %f688;
	fma.rn.f32 	%f739, %f705, %f737, %f689;
	shfl.sync.idx.b32	%r387|%p120, %r643, %r275, 31, -1;
	mov.b32 	%f740, %r387;
	fma.rn.f32 	%f741, %f703, %f740, %f691;
	fma.rn.f32 	%f742, %f705, %f740, %f692;
	shfl.sync.idx.b32	%r388|%p121, %r642, %r275, 31, -1;
	mov.b32 	%f743, %r388;
	fma.rn.f32 	%f744, %f703, %f743, %f694;
	fma.rn.f32 	%f745, %f705, %f743, %f695;
	shfl.sync.idx.b32	%r389|%p122, %r641, %r275, 31, -1;
	mov.b32 	%f746, %r389;
	fma.rn.f32 	%f747, %f703, %f746, %f697;
	fma.rn.f32 	%f748, %f705, %f746, %f698;
	shfl.sync.idx.b32	%r390|%p123, %r640, %r275, 31, -1;
	mov.b32 	%f749, %r390;
	fma.rn.f32 	%f750, %f703, %f749, %f700;
	fma.rn.f32 	%f751, %f705, %f749, %f701;
	mul.wide.s32 	%rd62, %r278, 4;
	add.s64 	%rd63, %rd47, %rd62;
	shfl.sync.idx.b32	%r391|%p124, %r655, %r277, 31, -1;
	mov.b32 	%f752, %r391;
	ld.global.nc.f32 	%f753, [%rd63];
	fma.rn.f32 	%f1101, %f753, %f752, %f704;
	ld.global.nc.f32 	%f754, [%rd63+128];
	fma.rn.f32 	%f1100, %f754, %f752, %f706;
	shfl.sync.idx.b32	%r392|%p125, %r654, %r277, 31, -1;
	mov.b32 	%f755, %r392;
	fma.rn.f32 	%f1099, %f753, %f755, %f708;
	fma.rn.f32 	%f1098, %f754, %f755, %f709;
	shfl.sync.idx.b32	%r393|%p126, %r653, %r277, 31, -1;
	mov.b32 	%f756, %r393;
	fma.rn.f32 	%f1097, %f753, %f756, %f711;
	fma.rn.f32 	%f1096, %f754, %f756, %f712;
	shfl.sync.idx.b32	%r394|%p127, %r652, %r277, 31, -1;
	mov.b32 	%f757, %r394;
	fma.rn.f32 	%f1095, %f753, %f757, %f714;
	fma.rn.f32 	%f1094, %f754, %f757, %f715;
	shfl.sync.idx.b32	%r395|%p128, %r651, %r277, 31, -1;
	mov.b32 	%f758, %r395;
	fma.rn.f32 	%f1093, %f753, %f758, %f717;
	fma.rn.f32 	%f1092, %f754, %f758, %f718;
	shfl.sync.idx.b32	%r396|%p129, %r650, %r277, 31, -1;
	mov.b32 	%f759, %r396;
	fma.rn.f32 	%f1091, %f753, %f759, %f720;
	fma.rn.f32 	%f1090, %f754, %f759, %f721;
	shfl.sync.idx.b32	%r397|%p130, %r649, %r277, 31, -1;
	mov.b32 	%f760, %r397;
	fma.rn.f32 	%f1089, %f753, %f760, %f723;
	fma.rn.f32 	%f1088, %f754, %f760, %f724;
	shfl.sync.idx.b32	%r398|%p131, %r648, %r277, 31, -1;
	mov.b32 	%f761, %r398;
	fma.rn.f32 	%f1087, %f753, %f761, %f726;
	fma.rn.f32 	%f1086, %f754, %f761, %f727;
	shfl.sync.idx.b32	%r399|%p132, %r647, %r277, 31, -1;
	mov.b32 	%f762, %r399;
	fma.rn.f32 	%f1085, %f753, %f762, %f729;
	fma.rn.f32 	%f1084, %f754, %f762, %f730;
	shfl.sync.idx.b32	%r400|%p133, %r646, %r277, 31, -1;
	mov.b32 	%f763, %r400;
	fma.rn.f32 	%f1083, %f753, %f763, %f732;
	fma.rn.f32 	%f1082, %f754, %f763, %f733;
	shfl.sync.idx.b32	%r401|%p134, %r645, %r277, 31, -1;
	mov.b32 	%f764, %r401;
	fma.rn.f32 	%f1081, %f753, %f764, %f735;
	fma.rn.f32 	%f1080, %f754, %f764, %f736;
	shfl.sync.idx.b32	%r402|%p135, %r644, %r277, 31, -1;
	mov.b32 	%f765, %r402;
	fma.rn.f32 	%f1079, %f753, %f765, %f738;
	fma.rn.f32 	%f1078, %f754, %f765, %f739;
	shfl.sync.idx.b32	%r403|%p136, %r643, %r277, 31, -1;
	mov.b32 	%f766, %r403;
	fma.rn.f32 	%f1077, %f753, %f766, %f741;
	fma.rn.f32 	%f1076, %f754, %f766, %f742;
	shfl.sync.idx.b32	%r404|%p137, %r642, %r277, 31, -1;
	mov.b32 	%f767, %r404;
	fma.rn.f32 	%f1075, %f753, %f767, %f744;
	fma.rn.f32 	%f1074, %f754, %f767, %f745;
	shfl.sync.idx.b32	%r405|%p138, %r641, %r277, 31, -1;
	mov.b32 	%f768, %r405;
	fma.rn.f32 	%f1073, %f753, %f768, %f747;
	fma.rn.f32 	%f1072, %f754, %f768, %f748;
	shfl.sync.idx.b32	%r406|%p139, %r640, %r277, 31, -1;
	mov.b32 	%f769, %r406;
	fma.rn.f32 	%f1071, %f753, %f769, %f750;
	fma.rn.f32 	%f1070, %f754, %f769, %f751;
	add.s32 	%r639, %r42, 8;
	add.s32 	%r407, %r42, 5;
	add.s32 	%r638, %r638, 8;
	add.s32 	%r637, %r637, 8;
	add.s32 	%r636, %r636, 8;
	add.s32 	%r635, %r635, 8;
	add.s32 	%r634, %r634, 8;
	add.s32 	%r633, %r633, 8;
	add.s32 	%r632, %r632, 8;
	add.s32 	%r631, %r631, 8;
	add.s32 	%r630, %r630, 8;
	add.s32 	%r629, %r629, 8;
	add.s32 	%r628, %r628, 8;
	add.s32 	%r627, %r627, 8;
	add.s32 	%r626, %r626, 8;
	add.s32 	%r625, %r625, 8;
	add.s32 	%r624, %r624, 8;
	add.s32 	%r623, %r623, 8;
	add.s32 	%r622, %r622, -8;
	add.s32 	%r621, %r621, 8;
	sub.s32 	%r408, %r3, %r2;
	and.b32  	%r409, %r408, -8;
	add.s32 	%r410, %r409, %r2;
	setp.lt.s32 	%p140, %r407, %r410;
	@%p140 bra 	$L__BB1_2;
$L__BB1_6:
	sub.s32 	%r135, %r3, %r2;
	and.b32  	%r136, %r135, -8;
	add.s32 	%r137, %r136, %r2;
	setp.le.s32 	%p141, %r3, %r137;
	and.b32  	%r411, %r135, 24;
	setp.ne.s32 	%p142, %r411, 0;
	or.pred  	%p143, %p142, %p141;
	@%p143 bra 	$L__BB1_9;
	sub.s32 	%r412, %r3, %r137;
	mov.u32 	%r138, %tid.x;
	setp.ge.u32 	%p144, %r138, %r412;
	mov.u32 	%r657, %r137;
	@%p144 bra 	$L__BB1_9;
	ld.param.u64 	%rd155, [_Z12_spmm_conv_1PKfPfiiPKiS3_S3_S0__param_7];
	ld.param.u64 	%rd153, [_Z12_spmm_conv_1PKfPfiiPKiS3_S3_S0__param_6];
	add.s32 	%r413, %r137, %r138;
	cvta.to.global.u64 	%rd64, %rd153;
	mul.wide.u32 	%rd65, %r413, 4;
	add.s64 	%rd66, %rd64, %rd65;
	ld.global.nc.u32 	%r414, [%rd66];
	mul.hi.s32 	%r415, %r414, 715827883;
	shr.u32 	%r416, %r415, 31;
	shr.u32 	%r417, %r415, 8;
	add.s32 	%r418, %r417, %r416;
	shl.b32 	%r419, %r418, 15;
	add.s32 	%r420, %r419, %r5;
	shr.s32 	%r421, %r414, 31;
	shr.u32 	%r422, %r421, 23;
	add.s32 	%r423, %r414, %r422;
	shr.s32 	%r424, %r423, 9;
	mul.hi.s32 	%r425, %r424, 1431655766;
	shr.u32 	%r426, %r425, 31;
	add.s32 	%r427, %r425, %r426;
	mul.lo.s32 	%r428, %r427, 3;
	sub.s32 	%r429, %r424, %r428;
	shl.b32 	%r430, %r429, 14;
	add.s32 	%r431, %r420, %r430;
	and.b32  	%r432, %r423, 134217216;
	sub.s32 	%r433, %r414, %r432;
	shl.b32 	%r434, %r433, 5;
	add.s32 	%r656, %r431, %r434;
	cvta.to.global.u64 	%rd67, %rd155;
	add.s64 	%rd68, %rd67, %rd65;
	ld.global.nc.u32 	%r655, [%rd68];
	add.s32 	%r435, %r135, %r413;
	mul.wide.u32 	%rd69, %r435, 4;
	add.s64 	%rd70, %rd67, %rd69;
	ld.global.nc.u32 	%r654, [%rd70];
	add.s32 	%r436, %r435, %r135;
	mul.wide.u32 	%rd71, %r436, 4;
	add.s64 	%rd72, %rd67, %rd71;
	ld.global.nc.u32 	%r653, [%rd72];
	add.s32 	%r437, %r436, %r135;
	mul.wide.u32 	%rd73, %r437, 4;
	add.s64 	%rd74, %rd67, %rd73;
	ld.global.nc.u32 	%r652, [%rd74];
	add.s32 	%r438, %r437, %r135;
	mul.wide.u32 	%rd75, %r438, 4;
	add.s64 	%rd76, %rd67, %rd75;
	ld.global.nc.u32 	%r651, [%rd76];
	add.s32 	%r439, %r438, %r135;
	mul.wide.u32 	%rd77, %r439, 4;
	add.s64 	%rd78, %rd67, %rd77;
	ld.global.nc.u32 	%r650, [%rd78];
	add.s32 	%r440, %r439, %r135;
	mul.wide.u32 	%rd79, %r440, 4;
	add.s64 	%rd80, %rd67, %rd79;
	ld.global.nc.u32 	%r649, [%rd80];
	add.s32 	%r441, %r440, %r135;
	mul.wide.u32 	%rd81, %r441, 4;
	add.s64 	%rd82, %rd67, %rd81;
	ld.global.nc.u32 	%r648, [%rd82];
	add.s32 	%r442, %r441, %r135;
	mul.wide.u32 	%rd83, %r442, 4;
	add.s64 	%rd84, %rd67, %rd83;
	ld.global.nc.u32 	%r647, [%rd84];
	add.s32 	%r443, %r442, %r135;
	mul.wide.u32 	%rd85, %r443, 4;
	add.s64 	%rd86, %rd67, %rd85;
	ld.global.nc.u32 	%r646, [%rd86];
	add.s32 	%r444, %r443, %r135;
	mul.wide.u32 	%rd87, %r444, 4;
	add.s64 	%rd88, %rd67, %rd87;
	ld.global.nc.u32 	%r645, [%rd88];
	add.s32 	%r445, %r444, %r135;
	mul.wide.u32 	%rd89, %r445, 4;
	add.s64 	%rd90, %rd67, %rd89;
	ld.global.nc.u32 	%r644, [%rd90];
	add.s32 	%r446, %r445, %r135;
	mul.wide.u32 	%rd91, %r446, 4;
	add.s64 	%rd92, %rd67, %rd91;
	ld.global.nc.u32 	%r643, [%rd92];
	add.s32 	%r447, %r446, %r135;
	mul.wide.u32 	%rd93, %r447, 4;
	add.s64 	%rd94, %rd67, %rd93;
	ld.global.nc.u32 	%r642, [%rd94];
	add.s32 	%r448, %r447, %r135;
	mul.wide.u32 	%rd95, %r448, 4;
	add.s64 	%rd96, %rd67, %rd95;
	ld.global.nc.u32 	%r641, [%rd96];
	add.s32 	%r449, %r448, %r135;
	mul.wide.u32 	%rd97, %r449, 4;
	add.s64 	%rd98, %rd67, %rd97;
	ld.global.nc.u32 	%r640, [%rd98];
$L__BB1_9:
	ld.param.u64 	%rd149, [_Z12_spmm_conv_1PKfPfiiPKiS3_S3_S0__param_0];
	cvta.to.global.u64 	%rd1, %rd149;
	and.b32  	%r450, %r135, -4;
	setp.ge.s32 	%p145, %r136, %r450;
	@%p145 bra 	$L__BB1_74;
	sub.s32 	%r174, %r137, %r657;
	shfl.sync.idx.b32	%r451|%p146, %r656, %r174, 31, -1;
	add.s32 	%r175, %r174, 1;
	shfl.sync.idx.b32	%r176|%p147, %r656, %r175, 31, -1;
	add.s32 	%r177, %r174, 2;
	shfl.sync.idx.b32	%r178|%p148, %r656, %r177, 31, -1;
	add.s32 	%r179, %r174, 3;
	shfl.sync.idx.b32	%r180|%p149, %r656, %r179, 31, -1;
	mul.wide.s32 	%rd99, %r451, 4;
	add.s64 	%rd2, %rd1, %rd99;
	shfl.sync.idx.b32	%r452|%p150, %r655, %r174, 31, -1;
	mov.b32 	%f97, %r452;
	setp.leu.f32 	%p151, %f97, 0f00000000;
	@%p151 bra 	$L__BB1_12;
	ld.global.nc.f32 	%f771, [%rd2];
	fma.rn.f32 	%f1102, %f771, %f97, %f1101;
	ld.global.nc.f32 	%f772, [%rd2+128];
	mul.f32 	%f1103, %f772, %f97;
	bra.uni 	$L__BB1_13;
$L__BB1_12:
	add.f32 	%f1102, %f1101, 0f00000000;
	mov.f32 	%f1103, 0f00000000;
$L__BB1_13:
	add.f32 	%f103, %f1103, %f1100;
	shfl.sync.idx.b32	%r453|%p152, %r654, %r174, 31, -1;
	mov.b32 	%f104, %r453;
	setp.leu.f32 	%p153, %f104, 0f00000000;
	mov.f32 	%f1104, 0f00000000;
	@%p153 bra 	$L__BB1_15;
	ld.global.nc.f32 	%f774, [%rd2];
	mul.f32 	%f1104, %f774, %f104;
$L__BB1_15:
	add.f32 	%f107, %f1104, %f1099;
	mov.f32 	%f1105, 0f00000000;
	@%p153 bra 	$L__BB1_17;
	ld.global.nc.f32 	%f776, [%rd2+128];
	mul.f32 	%f1105, %f776, %f104;
$L__BB1_17:
	add.f32 	%f110, %f1105, %f1098;
	shfl.sync.idx.b32	%r454|%p155, %r653, %r174, 31, -1;
	mov.b32 	%f111, %r454;
	setp.leu.f32 	%p156, %f111, 0f00000000;
	mov.f32 	%f1106, 0f00000000;
	@%p156 bra 	$L__BB1_19;
	ld.global.nc.f32 	%f778, [%rd2];
	mul.f32 	%f1106, %f778, %f111;
$L__BB1_19:
	add.f32 	%f114, %f1106, %f1097;
	mov.f32 	%f1107, 0f00000000;
	@%p156 bra 	$L__BB1_21;
	ld.global.nc.f32 	%f780, [%rd2+128];
	mul.f32 	%f1107, %f780, %f111;
$L__BB1_21:
	add.f32 	%f117, %f1107, %f1096;
	shfl.sync.idx.b32	%r455|%p158, %r652, %r174, 31, -1;
	mov.b32 	%f118, %r455;
	setp.leu.f32 	%p159, %f118, 0f00000000;
	mov.f32 	%f1108, 0f00000000;
	@%p159 bra 	$L__BB1_23;
	ld.global.nc.f32 	%f782, [%rd2];
	mul.f32 	%f1108, %f782, %f118;
$L__BB1_23:
	add.f32 	%f121, %f1108, %f1095;
	mov.f32 	%f1109, 0f00000000;
	@%p159 bra 	$L__BB1_25;
	ld.global.nc.f32 	%f784, [%rd2+128];
	mul.f32 	%f1109, %f784, %f118;
$L__BB1_25:
	add.f32 	%f124, %f1109, %f1094;
	shfl.sync.idx.b32	%r456|%p161, %r651, %r174, 31, -1;
	mov.b32 	%f125, %r456;
	setp.leu.f32 	%p162, %f125, 0f00000000;
	mov.f32 	%f1110, 0f00000000;
	@%p162 bra 	$L__BB1_27;
	ld.global.nc.f32 	%f786, [%rd2];
	mul.f32 	%f1110, %f786, %f125;
$L__BB1_27:
	add.f32 	%f128, %f1110, %f1093;
	mov.f32 	%f1111, 0f00000000;
	@%p162 bra 	$L__BB1_29;
	ld.global.nc.f32 	%f788, [%rd2+128];
	mul.f32 	%f1111, %f788, %f125;
$L__BB1_29:
	add.f32 	%f131, %f1111, %f1092;
	shfl.sync.idx.b32	%r457|%p164, %r650, %r174, 31, -1;
	mov.b32 	%f132, %r457;
	setp.leu.f32 	%p165, %f132, 0f00000000;
	mov.f32 	%f1112, 0f00000000;
	@%p165 bra 	$L__BB1_31;
	ld.global.nc.f32 	%f790, [%rd2];
	mul.f32 	%f1112, %f790, %f132;
$L__BB1_31:
	add.f32 	%f135, %f1112, %f1091;
	mov.f32 	%f1113, 0f00000000;
	@%p165 bra 	$L__BB1_33;
	ld.global.nc.f32 	%f792, [%rd2+128];
	mul.f32 	%f1113, %f792, %f132;
$L__BB1_33:
	add.f32 	%f138, %f1113, %f1090;
	shfl.sync.idx.b32	%r458|%p167, %r649, %r174, 31, -1;
	mov.b32 	%f139, %r458;
	setp.leu.f32 	%p168, %f139, 0f00000000;
	mov.f32 	%f1114, 0f00000000;
	@%p168 bra 	$L__BB1_35;
	ld.global.nc.f32 	%f794, [%rd2];
	mul.f32 	%f1114, %f794, %f139;
$L__BB1_35:
	add.f32 	%f142, %f1114, %f1089;
	mov.f32 	%f1115, 0f00000000;
	@%p168 bra 	$L__BB1_37;
	ld.global.nc.f32 	%f796, [%rd2+128];
	mul.f32 	%f1115, %f796, %f139;
$L__BB1_37:
	add.f32 	%f145, %f1115, %f1088;
	shfl.sync.idx.b32	%r459|%p170, %r648, %r174, 31, -1;
	mov.b32 	%f146, %r459;
	setp.leu.f32 	%p171, %f146, 0f00000000;
	mov.f32 	%f1116, 0f00000000;
	@%p171 bra 	$L__BB1_39;
	ld.global.nc.f32 	%f798, [%rd2];
	mul.f32 	%f1116, %f798, %f146;
$L__BB1_39:
	add.f32 	%f149, %f1116, %f1087;
	mov.f32 	%f1117, 0f00000000;
	@%p171 bra 	$L__BB1_41;
	ld.global.nc.f32 	%f800, [%rd2+128];
	mul.f32 	%f1117, %f800, %f146;
$L__BB1_41:
	add.f32 	%f152, %f1117, %f1086;
	shfl.sync.idx.b32	%r460|%p173, %r647, %r174, 31, -1;
	mov.b32 	%f153, %r460;
	setp.leu.f32 	%p174, %f153, 0f00000000;
	mov.f32 	%f1118, 0f00000000;
	@%p174 bra 	$L__BB1_43;
	ld.global.nc.f32 	%f802, [%rd2];
	mul.f32 	%f1118, %f802, %f153;
$L__BB1_43:
	add.f32 	%f156, %f1118, %f1085;
	mov.f32 	%f1119, 0f00000000;
	@%p174 bra 	$L__BB1_45;
	ld.global.nc.f32 	%f804, [%rd2+128];
	mul.f32 	%f1119, %f804, %f153;
$L__BB1_45:
	add.f32 	%f159, %f1119, %f1084;
	shfl.sync.idx.b32	%r461|%p176, %r646, %r174, 31, -1;
	mov.b32 	%f160, %r461;
	setp.leu.f32 	%p177, %f160, 0f00000000;
	mov.f32 	%f1120, 0f00000000;
	@%p177 bra 	$L__BB1_47;
	ld.global.nc.f32 	%f806, [%rd2];
	mul.f32 	%f1120, %f806, %f160;
$L__BB1_47:
	add.f32 	%f163, %f1120, %f1083;
	mov.f32 	%f1121, 0f00000000;
	@%p177 bra 	$L__BB1_49;
	ld.global.nc.f32 	%f808, [%rd2+128];
	mul.f32 	%f1121, %f808, %f160;
$L__BB1_49:
	add.f32 	%f166, %f1121, %f1082;
	shfl.sync.idx.b32	%r462|%p179, %r645, %r174, 31, -1;
	mov.b32 	%f167, %r462;
	setp.leu.f32 	%p180, %f167, 0f00000000;
	mov.f32 	%f1122, 0f00000000;
	@%p180 bra 	$L__BB1_51;
	ld.global.nc.f32 	%f810, [%rd2];
	mul.f32 	%f1122, %f810, %f167;
$L__BB1_51:
	add.f32 	%f170, %f1122, %f1081;
	mov.f32 	%f1123, 0f00000000;
	@%p180 bra 	$L__BB1_53;
	ld.global.nc.f32 	%f812, [%rd2+128];
	mul.f32 	%f1123, %f812, %f167;
$L__BB1_53:
	add.f32 	%f173, %f1123, %f1080;
	shfl.sync.idx.b32	%r463|%p182, %r644, %r174, 31, -1;
	mov.b32 	%f174, %r463;
	setp.leu.f32 	%p183, %f174, 0f00000000;
	mov.f32 	%f1124, 0f00000000;
	@%p183 bra 	$L__BB1_55;
	ld.global.nc.f32 	%f814, [%rd2];
	mul.f32 	%f1124, %f814, %f174;
$L__BB1_55:
	add.f32 	%f177, %f1124, %f1079;
	mov.f32 	%f1125, 0f00000000;
	@%p183 bra 	$L__BB1_57;
	ld.global.nc.f32 	%f816, [%rd2+128];
	mul.f32 	%f1125, %f816, %f174;
$L__BB1_57:
	add.f32 	%f180, %f1125, %f1078;
	shfl.sync.idx.b32	%r464|%p185, %r643, %r174, 31, -1;
	mov.b32 	%f181, %r464;
	setp.leu.f32 	%p186, %f181, 0f00000000;
	mov.f32 	%f1126, 0f00000000;
	@%p186 bra 	$L__BB1_59;
	ld.global.nc.f32 	%f818, [%rd2];
	mul.f32 	%f1126, %f818, %f181;
$L__BB1_59:
	add.f32 	%f184, %f1126, %f1077;
	mov.f32 	%f1127, 0f00000000;
	@%p186 bra 	$L__BB1_61;
	ld.global.nc.f32 	%f820, [%rd2+128];
	mul.f32 	%f1127, %f820, %f181;
$L__BB1_61:
	add.f32 	%f187, %f1127, %f1076;
	shfl.sync.idx.b32	%r465|%p188, %r642, %r174, 31, -1;
	mov.b32 	%f188, %r465;
	setp.leu.f32 	%p189, %f188, 0f00000000;
	mov.f32 	%f1128, 0f00000000;
	@%p189 bra 	$L__BB1_63;
	ld.global.nc.f32 	%f822, [%rd2];
	mul.f32 	%f1128, %f822, %f188;
$L__BB1_63:
	add.f32 	%f191, %f1128, %f1075;
	mov.f32 	%f1129, 0f00000000;
	@%p189 bra 	$L__BB1_65;
	ld.global.nc.f32 	%f824, [%rd2+128];
	mul.f32 	%f1129, %f824, %f188;
$L__BB1_65:
	add.f32 	%f194, %f1129, %f1074;
	shfl.sync.idx.b32	%r466|%p191, %r641, %r174, 31, -1;
	mov.b32 	%f195, %r466;
	setp.leu.f32 	%p192, %f195, 0f00000000;
	mov.f32 	%f1130, 0f00000000;
	@%p192 bra 	$L__BB1_67;
	ld.global.nc.f32 	%f826, [%rd2];
	mul.f32 	%f1130, %f826, %f195;
$L__BB1_67:
	add.f32 	%f198, %f1130, %f1073;
	mov.f32 	%f1131, 0f00000000;
	@%p192 bra 	$L__BB1_69;
	ld.global.nc.f32 	%f828, [%rd2+128];
	mul.f32 	%f1131, %f828, %f195;
$L__BB1_69:
	add.f32 	%f201, %f1131, %f1072;
	shfl.sync.idx.b32	%r467|%p194, %r640, %r174, 31, -1;
	mov.b32 	%f202, %r467;
	setp.leu.f32 	%p195, %f202, 0f00000000;
	mov.f32 	%f1132, 0f00000000;
	@%p195 bra 	$L__BB1_71;
	ld.global.nc.f32 	%f830, [%rd2];
	mul.f32 	%f1132, %f830, %f202;
$L__BB1_71:
	add.f32 	%f205, %f1132, %f1071;
	mov.f32 	%f1133, 0f00000000;
	@%p195 bra 	$L__BB1_73;
	ld.global.nc.f32 	%f832, [%rd2+128];
	mul.f32 	%f1133, %f832, %f202;
$L__BB1_73:
	add.f32 	%f833, %f1133, %f1070;
	mul.wide.s32 	%rd100, %r176, 4;
	add.s64 	%rd101, %rd1, %rd100;
	shfl.sync.idx.b32	%r468|%p197, %r655, %r175, 31, -1;
	mov.b32 	%f834, %r468;
	ld.global.nc.f32 	%f835, [%rd101];
	fma.rn.f32 	%f836, %f835, %f834, %f1102;
	ld.global.nc.f32 	%f837, [%rd101+128];
	fma.rn.f32 	%f838, %f837, %f834, %f103;
	shfl.sync.idx.b32	%r469|%p198, %r654, %r175, 31, -1;
	mov.b32 	%f839, %r469;
	fma.rn.f32 	%f840, %f835, %f839, %f107;
	fma.rn.f32 	%f841, %f837, %f839, %f110;
	shfl.sync.idx.b32	%r470|%p199, %r653, %r175, 31, -1;
	mov.b32 	%f842, %r470;
	fma.rn.f32 	%f843, %f835, %f842, %f114;
	fma.rn.f32 	%f844, %f837, %f842, %f117;
	shfl.sync.idx.b32	%r471|%p200, %r652, %r175, 31, -1;
	mov.b32 	%f845, %r471;
	fma.rn.f32 	%f846, %f835, %f845, %f121;
	fma.rn.f32 	%f847, %f837, %f845, %f124;
	shfl.sync.idx.b32	%r472|%p201, %r651, %r175, 31, -1;
	mov.b32 	%f848, %r472;
	fma.rn.f32 	%f849, %f835, %f848, %f128;
	fma.rn.f32 	%f850, %f837, %f848, %f131;
	shfl.sync.idx.b32	%r473|%p202, %r650, %r175, 31, -1;
	mov.b32 	%f851, %r473;
	fma.rn.f32 	%f852, %f835, %f851, %f135;
	fma.rn.f32 	%f853, %f837, %f851, %f138;
	shfl.sync.idx.b32	%r474|%p203, %r649, %r175, 31, -1;
	mov.b32 	%f854, %r474;
	fma.rn.f32 	%f855, %f835, %f854, %f142;
	fma.rn.f32 	%f856, %f837, %f854, %f145;
	shfl.sync.idx.b32	%r475|%p204, %r648, %r175, 31, -1;
	mov.b32 	%f857, %r475;
	fma.rn.f32 	%f858, %f835, %f857, %f149;
	fma.rn.f32 	%f859, %f837, %f857, %f152;
	shfl.sync.idx.b32	%r476|%p205, %r647, %r175, 31, -1;
	mov.b32 	%f860, %r476;
	fma.rn.f32 	%f861, %f835, %f860, %f156;
	fma.rn.f32 	%f862, %f837, %f860, %f159;
	shfl.sync.idx.b32	%r477|%p206, %r646, %r175, 31, -1;
	mov.b32 	%f863, %r477;
	fma.rn.f32 	%f864, %f835, %f863, %f163;
	fma.rn.f32 	%f865, %f837, %f863, %f166;
	shfl.sync.idx.b32	%r478|%p207, %r645, %r175, 31, -1;
	mov.b32 	%f866, %r478;
	fma.rn.f32 	%f867, %f835, %f866, %f170;
	fma.rn.f32 	%f868, %f837, %f866, %f173;
	shfl.sync.idx.b32	%r479|%p208, %r644, %r175, 31, -1;
	mov.b32 	%f869, %r479;
	fma.rn.f32 	%f870, %f835, %f869, %f177;
	fma.rn.f32 	%f871, %f837, %f869, %f180;
	shfl.sync.idx.b32	%r480|%p209, %r643, %r175, 31, -1;
	mov.b32 	%f872, %r480;
	fma.rn.f32 	%f873, %f835, %f872, %f184;
	fma.rn.f32 	%f874, %f837, %f872, %f187;
	shfl.sync.idx.b32	%r481|%p210, %r642, %r175, 31, -1;
	mov.b32 	%f875, %r481;
	fma.rn.f32 	%f876, %f835, %f875, %f191;
	fma.rn.f32 	%f877, %f837, %f875, %f194;
	shfl.sync.idx.b32	%r482|%p211, %r641, %r175, 31, -1;
	mov.b32 	%f878, %r482;
	fma.rn.f32 	%f879, %f835, %f878, %f198;
	fma.rn.f32 	%f880, %f837, %f878, %f201;
	shfl.sync.idx.b32	%r483|%p212, %r640, %r175, 31, -1;
	mov.b32 	%f881, %r483;
	fma.rn.f32 	%f882, %f835, %f881, %f205;
	fma.rn.f32 	%f883, %f837, %f881, %f833;
	mul.wide.s32 	%rd102, %r178, 4;
	add.s64 	%rd103, %rd1, %rd102;
	shfl.sync.idx.b32	%r484|%p213, %r655, %r177, 31, -1;
	mov.b32 	%f884, %r484;
	ld.global.nc.f32 	%f885, [%rd103];
	fma.rn.f32 	%f886, %f885, %f884, %f836;
	ld.global.nc.f32 	%f887, [%rd103+128];
	fma.rn.f32 	%f888, %f887, %f884, %f838;
	shfl.sync.idx.b32	%r485|%p214, %r654, %r177, 31, -1;
	mov.b32 	%f889, %r485;
	fma.rn.f32 	%f890, %f885, %f889, %f840;
	fma.rn.f32 	%f891, %f887, %f889, %f841;
	shfl.sync.idx.b32	%r486|%p215, %r653, %r177, 31, -1;
	mov.b32 	%f892, %r486;
	fma.rn.f32 	%f893, %f885, %f892, %f843;
	fma.rn.f32 	%f894, %f887, %f892, %f844;
	shfl.sync.idx.b32	%r487|%p216, %r652, %r177, 31, -1;
	mov.b32 	%f895, %r487;
	fma.rn.f32 	%f896, %f885, %f895, %f846;
	fma.rn.f32 	%f897, %f887, %f895, %f847;
	shfl.sync.idx.b32	%r488|%p217, %r651, %r177, 31, -1;
	mov.b32 	%f898, %r488;
	fma.rn.f32 	%f899, %f885, %f898, %f849;
	fma.rn.f32 	%f900, %f887, %f898, %f850;
	shfl.sync.idx.b32	%r489|%p218, %r650, %r177, 31, -1;
	mov.b32 	%f901, %r489;
	fma.rn.f32 	%f902, %f885, %f901, %f852;
	fma.rn.f32 	%f903, %f887, %f901, %f853;
	shfl.sync.idx.b32	%r490|%p219, %r649, %r177, 31, -1;
	mov.b32 	%f904, %r490;
	fma.rn.f32 	%f905, %f885, %f904, %f855;
	fma.rn.f32 	%f906, %f887, %f904, %f856;
	shfl.sync.idx.b32	%r491|%p220, %r648, %r177, 31, -1;
	mov.b32 	%f907, %r491;
	fma.rn.f32 	%f908, %f885, %f907, %f858;
	fma.rn.f32 	%f909, %f887, %f907, %f859;
	shfl.sync.idx.b32	%r492|%p221, %r647, %r177, 31, -1;
	mov.b32 	%f910, %r492;
	fma.rn.f32 	%f911, %f885, %f910, %f861;
	fma.rn.f32 	%f912, %f887, %f910, %f862;
	shfl.sync.idx.b32	%r493|%p222, %r646, %r177, 31, -1;
	mov.b32 	%f913, %r493;
	fma.rn.f32 	%f914, %f885, %f913, %f864;
	fma.rn.f32 	%f915, %f887, %f913, %f865;
	shfl.sync.idx.b32	%r494|%p223, %r645, %r177, 31, -1;
	mov.b32 	%f916, %r494;
	fma.rn.f32 	%f917, %f885, %f916, %f867;
	fma.rn.f32 	%f918, %f887, %f916, %f868;
	shfl.sync.idx.b32	%r495|%p224, %r644, %r177, 31, -1;
	mov.b32 	%f919, %r495;
	fma.rn.f32 	%f920, %f885, %f919, %f870;
	fma.rn.f32 	%f921, %f887, %f919, %f871;
	shfl.sync.idx.b32	%r496|%p225, %r643, %r177, 31, -1;
	mov.b32 	%f922, %r496;
	fma.rn.f32 	%f923, %f885, %f922, %f873;
	fma.rn.f32 	%f924, %f887, %f922, %f874;
	shfl.sync.idx.b32	%r497|%p226, %r642, %r177, 31, -1;
	mov.b32 	%f925, %r497;
	fma.rn.f32 	%f926, %f885, %f925, %f876;
	fma.rn.f32 	%f927, %f887, %f925, %f877;
	shfl.sync.idx.b32	%r498|%p227, %r641, %r177, 31, -1;
	mov.b32 	%f928, %r498;
	fma.rn.f32 	%f929, %f885, %f928, %f879;
	fma.rn.f32 	%f930, %f887, %f928, %f880;
	shfl.sync.idx.b32	%r499|%p228, %r640, %r177, 31, -1;
	mov.b32 	%f931, %r499;
	fma.rn.f32 	%f932, %f885, %f931, %f882;
	fma.rn.f32 	%f933, %f887, %f931, %f883;
	mul.wide.s32 	%rd104, %r180, 4;
	add.s64 	%rd105, %rd1, %rd104;
	shfl.sync.idx.b32	%r500|%p229, %r655, %r179, 31, -1;
	mov.b32 	%f934, %r500;
	ld.global.nc.f32 	%f935, [%rd105];
	fma.rn.f32 	%f1101, %f935, %f934, %f886;
	ld.global.nc.f32 	%f936, [%rd105+128];
	fma.rn.f32 	%f1100, %f936, %f934, %f888;
	shfl.sync.idx.b32	%r501|%p230, %r654, %r179, 31, -1;
	mov.b32 	%f937, %r501;
	fma.rn.f32 	%f1099, %f935, %f937, %f890;
	fma.rn.f32 	%f1098, %f936, %f937, %f891;
	shfl.sync.idx.b32	%r502|%p231, %r653, %r179, 31, -1;
	mov.b32 	%f938, %r502;
	fma.rn.f32 	%f1097, %f935, %f938, %f893;
	fma.rn.f32 	%f1096, %f936, %f938, %f894;
	shfl.sync.idx.b32	%r503|%p232, %r652, %r179, 31, -1;
	mov.b32 	%f939, %r503;
	fma.rn.f32 	%f1095, %f935, %f939, %f896;
	fma.rn.f32 	%f1094, %f936, %f939, %f897;
	shfl.sync.idx.b32	%r504|%p233, %r651, %r179, 31, -1;
	mov.b32 	%f940, %r504;
	fma.rn.f32 	%f1093, %f935, %f940, %f899;
	fma.rn.f32 	%f1092, %f936, %f940, %f900;
	shfl.sync.idx.b32	%r505|%p234, %r650, %r179, 31, -1;
	mov.b32 	%f941, %r505;
	fma.rn.f32 	%f1091, %f935, %f941, %f902;
	fma.rn.f32 	%f1090, %f936, %f941, %f903;
	shfl.sync.idx.b32	%r506|%p235, %r649, %r179, 31, -1;
	mov.b32 	%f942, %r506;
	fma.rn.f32 	%f1089, %f935, %f942, %f905;
	fma.rn.f32 	%f1088, %f936, %f942, %f906;
	shfl.sync.idx.b32	%r507|%p236, %r648, %r179, 31, -1;
	mov.b32 	%f943, %r507;
	fma.rn.f32 	%f1087, %f935, %f943, %f908;
	fma.rn.f32 	%f1086, %f936, %f943, %f909;
	shfl.sync.idx.b32	%r508|%p237, %r647, %r179, 31, -1;
	mov.b32 	%f944, %r508;
	fma.rn.f32 	%f1085, %f935, %f944, %f911;
	fma.rn.f32 	%f1084, %f936, %f944, %f912;
	shfl.sync.idx.b32	%r509|%p238, %r646, %r179, 31, -1;
	mov.b32 	%f945, %r509;
	fma.rn.f32 	%f1083, %f935, %f945, %f914;
	fma.rn.f32 	%f1082, %f936, %f945, %f915;
	shfl.sync.idx.b32	%r510|%p239, %r645, %r179, 31, -1;
	mov.b32 	%f946, %r510;
	fma.rn.f32 	%f1081, %f935, %f946, %f917;
	fma.rn.f32 	%f1080, %f936, %f946, %f918;
	shfl.sync.idx.b32	%r511|%p240, %r644, %r179, 31, -1;
	mov.b32 	%f947, %r511;
	fma.rn.f32 	%f1079, %f935, %f947, %f920;
	fma.rn.f32 	%f1078, %f936, %f947, %f921;
	shfl.sync.idx.b32	%r512|%p241, %r643, %r179, 31, -1;
	mov.b32 	%f948, %r512;
	fma.rn.f32 	%f1077, %f935, %f948, %f923;
	fma.rn.f32 	%f1076, %f936, %f948, %f924;
	shfl.sync.idx.b32	%r513|%p242, %r642, %r179, 31, -1;
	mov.b32 	%f949, %r513;
	fma.rn.f32 	%f1075, %f935, %f949, %f926;
	fma.rn.f32 	%f1074, %f936, %f949, %f927;
	shfl.sync.idx.b32	%r514|%p243, %r641, %r179, 31, -1;
	mov.b32 	%f950, %r514;
	fma.rn.f32 	%f1073, %f935, %f950, %f929;
	fma.rn.f32 	%f1072, %f936, %f950, %f930;
	shfl.sync.idx.b32	%r515|%p244, %r640, %r179, 31, -1;
	mov.b32 	%f951, %r515;
	fma.rn.f32 	%f1071, %f935, %f951, %f932;
	fma.rn.f32 	%f1070, %f936, %f951, %f933;
$L__BB1_74:
	and.b32  	%r181, %r135, -4;
	and.b32  	%r516, %r135, -2;
	setp.ge.s32 	%p245, %r181, %r516;
	@%p245 bra 	$L__BB1_76;
	add.s32 	%r517, %r181, %r2;
	sub.s32 	%r518, %r517, %r657;
	shfl.sync.idx.b32	%r519|%p246, %r656, %r518, 31, -1;
	add.s32 	%r520, %r518, 1;
	shfl.sync.idx.b32	%r521|%p247, %r656, %r520, 31, -1;
	mul.wide.s32 	%rd106, %r519, 4;
	add.s64 	%rd107, %rd1, %rd106;
	shfl.sync.idx.b32	%r522|%p248, %r655, %r518, 31, -1;
	mov.b32 	%f952, %r522;
	ld.global.nc.f32 	%f953, [%rd107];
	fma.rn.f32 	%f954, %f953, %f952, %f1101;
	ld.global.nc.f32 	%f955, [%rd107+128];
	fma.rn.f32 	%f956, %f955, %f952, %f1100;
	shfl.sync.idx.b32	%r523|%p249, %r654, %r518, 31, -1;
	mov.b32 	%f957, %r523;
	fma.rn.f32 	%f958, %f953, %f957, %f1099;
	fma.rn.f32 	%f959, %f955, %f957, %f1098;
	shfl.sync.idx.b32	%r524|%p250, %r653, %r518, 31, -1;
	mov.b32 	%f960, %r524;
	fma.rn.f32 	%f961, %f953, %f960, %f1097;
	fma.rn.f32 	%f962, %f955, %f960, %f1096;
	shfl.sync.idx.b32	%r525|%p251, %r652, %r518, 31, -1;
	mov.b32 	%f963, %r525;
	fma.rn.f32 	%f964, %f953, %f963, %f1095;
	fma.rn.f32 	%f965, %f955, %f963, %f1094;
	shfl.sync.idx.b32	%r526|%p252, %r651, %r518, 31, -1;
	mov.b32 	%f966, %r526;
	fma.rn.f32 	%f967, %f953, %f966, %f1093;
	fma.rn.f32 	%f968, %f955, %f966, %f1092;
	shfl.sync.idx.b32	%r527|%p253, %r650, %r518, 31, -1;
	mov.b32 	%f969, %r527;
	fma.rn.f32 	%f970, %f953, %f969, %f1091;
	fma.rn.f32 	%f971, %f955, %f969, %f1090;
	shfl.sync.idx.b32	%r528|%p254, %r649, %r518, 31, -1;
	mov.b32 	%f972, %r528;
	fma.rn.f32 	%f973, %f953, %f972, %f1089;
	fma.rn.f32 	%f974, %f955, %f972, %f1088;
	shfl.sync.idx.b32	%r529|%p255, %r648, %r518, 31, -1;
	mov.b32 	%f975, %r529;
	fma.rn.f32 	%f976, %f953, %f975, %f1087;
	fma.rn.f32 	%f977, %f955, %f975, %f1086;
	shfl.sync.idx.b32	%r530|%p256, %r647, %r518, 31, -1;
	mov.b32 	%f978, %r530;
	fma.rn.f32 	%f979, %f953, %f978, %f1085;
	fma.rn.f32 	%f980, %f955, %f978, %f1084;
	shfl.sync.idx.b32	%r531|%p257, %r646, %r518, 31, -1;
	mov.b32 	%f981, %r531;
	fma.rn.f32 	%f982, %f953, %f981, %f1083;
	fma.rn.f32 	%f983, %f955, %f981, %f1082;
	shfl.sync.idx.b32	%r532|%p258, %r645, %r518, 31, -1;
	mov.b32 	%f984, %r532;
	fma.rn.f32 	%f985, %f953, %f984, %f1081;
	fma.rn.f32 	%f986, %f955, %f984, %f1080;
	shfl.sync.idx.b32	%r533|%p259, %r644, %r518, 31, -1;
	mov.b32 	%f987, %r533;
	fma.rn.f32 	%f988, %f953, %f987, %f1079;
	fma.rn.f32 	%f989, %f955, %f987, %f1078;
	shfl.sync.idx.b32	%r534|%p260, %r643, %r518, 31, -1;
	mov.b32 	%f990, %r534;
	fma.rn.f32 	%f991, %f953, %f990, %f1077;
	fma.rn.f32 	%f992, %f955, %f990, %f1076;
	shfl.sync.idx.b32	%r535|%p261, %r642, %r518, 31, -1;
	mov.b32 	%f993, %r535;
	fma.rn.f32 	%f994, %f953, %f993, %f1075;
	fma.rn.f32 	%f995, %f955, %f993, %f1074;
	shfl.sync.idx.b32	%r536|%p262, %r641, %r518, 31, -1;
	mov.b32 	%f996, %r536;
	fma.rn.f32 	%f997, %f953, %f996, %f1073;
	fma.rn.f32 	%f998, %f955, %f996, %f1072;
	shfl.sync.idx.b32	%r537|%p263, %r640, %r518, 31, -1;
	mov.b32 	%f999, %r537;
	fma.rn.f32 	%f1000, %f953, %f999, %f1071;
	fma.rn.f32 	%f1001, %f955, %f999, %f1070;
	mul.wide.s32 	%rd108, %r521, 4;
	add.s64 	%rd109, %rd1, %rd108;
	shfl.sync.idx.b32	%r538|%p264, %r655, %r520, 31, -1;
	mov.b32 	%f1002, %r538;
	ld.global.nc.f32 	%f1003, [%rd109];
	fma.rn.f32 	%f1101, %f1003, %f1002, %f954;
	ld.global.nc.f32 	%f1004, [%rd109+128];
	fma.rn.f32 	%f1100, %f1004, %f1002, %f956;
	shfl.sync.idx.b32	%r539|%p265, %r654, %r520, 31, -1;
	mov.b32 	%f1005, %r539;
	fma.rn.f32 	%f1099, %f1003, %f1005, %f958;
	fma.rn.f32 	%f1098, %f1004, %f1005, %f959;
	shfl.sync.idx.b32	%r540|%p266, %r653, %r520, 31, -1;
	mov.b32 	%f1006, %r540;
	fma.rn.f32 	%f1097, %f1003, %f1006, %f961;
	fma.rn.f32 	%f1096, %f1004, %f1006, %f962;
	shfl.sync.idx.b32	%r541|%p267, %r652, %r520, 31, -1;
	mov.b32 	%f1007, %r541;
	fma.rn.f32 	%f1095, %f1003, %f1007, %f964;
	fma.rn.f32 	%f1094, %f1004, %f1007, %f965;
	shfl.sync.idx.b32	%r542|%p268, %r651, %r520, 31, -1;
	mov.b32 	%f1008, %r542;
	fma.rn.f32 	%f1093, %f1003, %f1008, %f967;
	fma.rn.f32 	%f1092, %f1004, %f1008, %f968;
	shfl.sync.idx.b32	%r543|%p269, %r650, %r520, 31, -1;
	mov.b32 	%f1009, %r543;
	fma.rn.f32 	%f1091, %f1003, %f1009, %f970;
	fma.rn.f32 	%f1090, %f1004, %f1009, %f971;
	shfl.sync.idx.b32	%r544|%p270, %r649, %r520, 31, -1;
	mov.b32 	%f1010, %r544;
	fma.rn.f32 	%f1089, %f1003, %f1010, %f973;
	fma.rn.f32 	%f1088, %f1004, %f1010, %f974;
	shfl.sync.idx.b32	%r545|%p271, %r648, %r520, 31, -1;
	mov.b32 	%f1011, %r545;
	fma.rn.f32 	%f1087, %f1003, %f1011, %f976;
	fma.rn.f32 	%f1086, %f1004, %f1011, %f977;
	shfl.sync.idx.b32	%r546|%p272, %r647, %r520, 31, -1;
	mov.b32 	%f1012, %r546;
	fma.rn.f32 	%f1085, %f1003, %f1012, %f979;
	fma.rn.f32 	%f1084, %f1004, %f1012, %f980;
	shfl.sync.idx.b32	%r547|%p273, %r646, %r520, 31, -1;
	mov.b32 	%f1013, %r547;
	fma.rn.f32 	%f1083, %f1003, %f1013, %f982;
	fma.rn.f32 	%f1082, %f1004, %f1013, %f983;
	shfl.sync.idx.b32	%r548|%p274, %r645, %r520, 31, -1;
	mov.b32 	%f1014, %r548;
	fma.rn.f32 	%f1081, %f1003, %f1014, %f985;
	fma.rn.f32 	%f1080, %f1004, %f1014, %f986;
	shfl.sync.idx.b32	%r549|%p275, %r644, %r520, 31, -1;
	mov.b32 	%f1015, %r549;
	fma.rn.f32 	%f1079, %f1003, %f1015, %f988;
	fma.rn.f32 	%f1078, %f1004, %f1015, %f989;
	shfl.sync.idx.b32	%r550|%p276, %r643, %r520, 31, -1;
	mov.b32 	%f1016, %r550;
	fma.rn.f32 	%f1077, %f1003, %f1016, %f991;
	fma.rn.f32 	%f1076, %f1004, %f1016, %f992;
	shfl.sync.idx.b32	%r551|%p277, %r642, %r520, 31, -1;
	mov.b32 	%f1017, %r551;
	fma.rn.f32 	%f1075, %f1003, %f1017, %f994;
	fma.rn.f32 	%f1074, %f1004, %f1017, %f995;
	shfl.sync.idx.b32	%r552|%p278, %r641, %r520, 31, -1;
	mov.b32 	%f1018, %r552;
	fma.rn.f32 	%f1073, %f1003, %f1018, %f997;
	fma.rn.f32 	%f1072, %f1004, %f1018, %f998;
	shfl.sync.idx.b32	%r553|%p279, %r640, %r520, 31, -1;
	mov.b32 	%f1019, %r553;
	fma.rn.f32 	%f1071, %f1003, %f1019, %f1000;
	fma.rn.f32 	%f1070, %f1004, %f1019, %f1001;
$L__BB1_76:
	setp.ge.s32 	%p280, %r6, %r135;
	@%p280 bra 	$L__BB1_78;
	sub.s32 	%r554, %r6, %r657;
	shfl.sync.idx.b32	%r555|%p281, %r656, %r554, 31, -1;
	mul.wide.s32 	%rd110, %r555, 4;
	add.s64 	%rd111, %rd1, %rd110;
	shfl.sync.idx.b32	%r556|%p282, %r655, %r554, 31, -1;
	mov.b32 	%f1020, %r556;
	ld.global.nc.f32 	%f1021, [%rd111];
	fma.rn.f32 	%f1101, %f1021, %f1020, %f1101;
	ld.global.nc.f32 	%f1022, [%rd111+128];
	fma.rn.f32 	%f1100, %f1022, %f1020, %f1100;
	shfl.sync.idx.b32	%r557|%p283, %r654, %r554, 31, -1;
	mov.b32 	%f1023, %r557;
	fma.rn.f32 	%f1099, %f1021, %f1023, %f1099;
	fma.rn.f32 	%f1098, %f1022, %f1023, %f1098;
	shfl.sync.idx.b32	%r558|%p284, %r653, %r554, 31, -1;
	mov.b32 	%f1024, %r558;
	fma.rn.f32 	%f1097, %f1021, %f1024, %f1097;
	fma.rn.f32 	%f1096, %f1022, %f1024, %f1096;
	shfl.sync.idx.b32	%r559|%p285, %r652, %r554, 31, -1;
	mov.b32 	%f1025, %r559;
	fma.rn.f32 	%f1095, %f1021, %f1025, %f1095;
	fma.rn.f32 	%f1094, %f1022, %f1025, %f1094;
	shfl.sync.idx.b32	%r560|%p286, %r651, %r554, 31, -1;
	mov.b32 	%f1026, %r560;
	fma.rn.f32 	%f1093, %f1021, %f1026, %f1093;
	fma.rn.f32 	%f1092, %f1022, %f1026, %f1092;
	shfl.sync.idx.b32	%r561|%p287, %r650, %r554, 31, -1;
	mov.b32 	%f1027, %r561;
	fma.rn.f32 	%f1091, %f1021, %f1027, %f1091;
	fma.rn.f32 	%f1090, %f1022, %f1027, %f1090;
	shfl.sync.idx.b32	%r562|%p288, %r649, %r554, 31, -1;
	mov.b32 	%f1028, %r562;
	fma.rn.f32 	%f1089, %f1021, %f1028, %f1089;
	fma.rn.f32 	%f1088, %f1022, %f1028, %f1088;
	shfl.sync.idx.b32	%r563|%p289, %r648, %r554, 31, -1;
	mov.b32 	%f1029, %r563;
	fma.rn.f32 	%f1087, %f1021, %f1029, %f1087;
	fma.rn.f32 	%f1086, %f1022, %f1029, %f1086;
	shfl.sync.idx.b32	%r564|%p290, %r647, %r554, 31, -1;
	mov.b32 	%f1030, %r564;
	fma.rn.f32 	%f1085, %f1021, %f1030, %f1085;
	fma.rn.f32 	%f1084, %f1022, %f1030, %f1084;
	shfl.sync.idx.b32	%r565|%p291, %r646, %r554, 31, -1;
	mov.b32 	%f1031, %r565;
	fma.rn.f32 	%f1083, %f1021, %f1031, %f1083;
	fma.rn.f32 	%f1082, %f1022, %f1031, %f1082;
	shfl.sync.idx.b32	%r566|%p292, %r645, %r554, 31, -1;
	mov.b32 	%f1032, %r566;
	fma.rn.f32 	%f1081, %f1021, %f1032, %f1081;
	fma.rn.f32 	%f1080, %f1022, %f1032, %f1080;
	shfl.sync.idx.b32	%r567|%p293, %r644, %r554, 31, -1;
	mov.b32 	%f1033, %r567;
	fma.rn.f32 	%f1079, %f1021, %f1033, %f1079;
	fma.rn.f32 	%f1078, %f1022, %f1033, %f1078;
	shfl.sync.idx.b32	%r568|%p294, %r643, %r554, 31, -1;
	mov.b32 	%f1034, %r568;
	fma.rn.f32 	%f1077, %f1021, %f1034, %f1077;
	fma.rn.f32 	%f1076, %f1022, %f1034, %f1076;
	shfl.sync.idx.b32	%r569|%p295, %r642, %r554, 31, -1;
	mov.b32 	%f1035, %r569;
	fma.rn.f32 	%f1075, %f1021, %f1035, %f1075;
	fma.rn.f32 	%f1074, %f1022, %f1035, %f1074;
	shfl.sync.idx.b32	%r570|%p296, %r641, %r554, 31, -1;
	mov.b32 	%f1036, %r570;
	fma.rn.f32 	%f1073, %f1021, %f1036, %f1073;
	fma.rn.f32 	%f1072, %f1022, %f1036, %f1072;
	shfl.sync.idx.b32	%r571|%p297, %r640, %r554, 31, -1;
	mov.b32 	%f1037, %r571;
	fma.rn.f32 	%f1071, %f1021, %f1037, %f1071;
	fma.rn.f32 	%f1070, %f1022, %f1037, %f1070;
$L__BB1_78:
	ld.param.u64 	%rd151, [_Z12_spmm_conv_1PKfPfiiPKiS3_S3_S0__param_5];
	ld.param.u32 	%r620, [_Z12_spmm_conv_1PKfPfiiPKiS3_S3_S0__param_2];
	ld.param.u64 	%rd150, [_Z12_spmm_conv_1PKfPfiiPKiS3_S3_S0__param_1];
	cvta.to.global.u64 	%rd112, %rd151;
	cvta.to.global.u64 	%rd113, %rd150;
	mul.wide.s32 	%rd114, %r620, 4;
	add.s64 	%rd115, %rd112, %rd114;
	ld.global.nc.u32 	%r572, [%rd115];
	shl.b32 	%r573, %r572, 5;
	add.s32 	%r574, %r573, %r5;
	mul.wide.s32 	%rd116, %r574, 4;
	add.s64 	%rd117, %rd113, %rd116;
	st.global.f32 	[%rd117], %f1101;
	st.global.f32 	[%rd117+128], %f1100;
	ld.global.nc.u32 	%r575, [%rd115+4];
	shl.b32 	%r576, %r575, 5;
	add.s32 	%r577, %r576, %r5;
	mul.wide.s32 	%rd118, %r577, 4;
	add.s64 	%rd119, %rd113, %rd118;
	st.global.f32 	[%rd119], %f1099;
	st.global.f32 	[%rd119+128], %f1098;
	ld.global.nc.u32 	%r578, [%rd115+8];
	shl.b32 	%r579, %r578, 5;
	add.s32 	%r580, %r579, %r5;
	mul.wide.s32 	%rd120, %r580, 4;
	add.s64 	%rd121, %rd113, %rd120;
	st.global.f32 	[%rd121], %f1097;
	st.global.f32 	[%rd121+128], %f1096;
	ld.global.nc.u32 	%r581, [%rd115+12];
	shl.b32 	%r582, %r581, 5;
	add.s32 	%r583, %r582, %r5;
	mul.wide.s32 	%rd122, %r583, 4;
	add.s64 	%rd123, %rd113, %rd122;
	st.global.f32 	[%rd123], %f1095;
	st.global.f32 	[%rd123+128], %f1094;
	ld.global.nc.u32 	%r584, [%rd115+16];
	shl.b32 	%r585, %r584, 5;
	add.s32 	%r586, %r585, %r5;
	mul.wide.s32 	%rd124, %r586, 4;
	add.s64 	%rd125, %rd113, %rd124;
	st.global.f32 	[%rd125], %f1093;
	st.global.f32 	[%rd125+128], %f1092;
	ld.global.nc.u32 	%r587, [%rd115+20];
	shl.b32 	%r588, %r587, 5;
	add.s32 	%r589, %r588, %r5;
	mul.wide.s32 	%rd126, %r589, 4;
	add.s64 	%rd127, %rd113, %rd126;
	st.global.f32 	[%rd127], %f1091;
	st.global.f32 	[%rd127+128], %f1090;
	ld.global.nc.u32 	%r590, [%rd115+24];
	shl.b32 	%r591, %r590, 5;
	add.s32 	%r592, %r591, %r5;
	mul.wide.s32 	%rd128, %r592, 4;
	add.s64 	%rd129, %rd113, %rd128;
	st.global.f32 	[%rd129], %f1089;
	st.global.f32 	[%rd129+128], %f1088;
	ld.global.nc.u32 	%r593, [%rd115+28];
	shl.b32 	%r594, %r593, 5;
	add.s32 	%r595, %r594, %r5;
	mul.wide.s32 	%rd130, %r595, 4;
	add.s64 	%rd131, %rd113, %rd130;
	st.global.f32 	[%rd131], %f1087;
	st.global.f32 	[%rd131+128], %f1086;
	ld.global.nc.u32 	%r596, [%rd115+32];
	shl.b32 	%r597, %r596, 5;
	add.s32 	%r598, %r597, %r5;
	mul.wide.s32 	%rd132, %r598, 4;
	add.s64 	%rd133, %rd113, %rd132;
	st.global.f32 	[%rd133], %f1085;
	st.global.f32 	[%rd133+128], %f1084;
	ld.global.nc.u32 	%r599, [%rd115+36];
	shl.b32 	%r600, %r599, 5;
	add.s32 	%r601, %r600, %r5;
	mul.wide.s32 	%rd134, %r601, 4;
	add.s64 	%rd135, %rd113, %rd134;
	st.global.f32 	[%rd135], %f1083;
	st.global.f32 	[%rd135+128], %f1082;
	ld.global.nc.u32 	%r602, [%rd115+40];
	shl.b32 	%r603, %r602, 5;
	add.s32 	%r604, %r603, %r5;
	mul.wide.s32 	%rd136, %r604, 4;
	add.s64 	%rd137, %rd113, %rd136;
	st.global.f32 	[%rd137], %f1081;
	st.global.f32 	[%rd137+128], %f1080;
	ld.global.nc.u32 	%r605, [%rd115+44];
	shl.b32 	%r606, %r605, 5;
	add.s32 	%r607, %r606, %r5;
	mul.wide.s32 	%rd138, %r607, 4;
	add.s64 	%rd139, %rd113, %rd138;
	st.global.f32 	[%rd139], %f1079;
	st.global.f32 	[%rd139+128], %f1078;
	ld.global.nc.u32 	%r608, [%rd115+48];
	shl.b32 	%r609, %r608, 5;
	add.s32 	%r610, %r609, %r5;
	mul.wide.s32 	%rd140, %r610, 4;
	add.s64 	%rd141, %rd113, %rd140;
	st.global.f32 	[%rd141], %f1077;
	st.global.f32 	[%rd141+128], %f1076;
	ld.global.nc.u32 	%r611, [%rd115+52];
	shl.b32 	%r612, %r611, 5;
	add.s32 	%r613, %r612, %r5;
	mul.wide.s32 	%rd142, %r613, 4;
	add.s64 	%rd143, %rd113, %rd142;
	st.global.f32 	[%rd143], %f1075;
	st.global.f32 	[%rd143+128], %f1074;
	ld.global.nc.u32 	%r614, [%rd115+56];
	shl.b32 	%r615, %r614, 5;
	add.s32 	%r616, %r615, %r5;
	mul.wide.s32 	%rd144, %r616, 4;
	add.s64 	%rd145, %rd113, %rd144;
	st.global.f32 	[%rd145], %f1073;
	st.global.f32 	[%rd145+128], %f1072;
	ld.global.nc.u32 	%r617, [%rd115+60];
	shl.b32 	%r618, %r617, 5;
	add.s32 	%r619, %r618, %r5;
	mul.wide.s32 	%rd146, %r619, 4;
	add.s64 	%rd147, %rd113, %rd146;
	st.global.f32 	[%rd147], %f1071;
	st.global.f32 	[%rd147+128], %f1070;
	ret;

}
	// .globl	_Z12_spmm_conv_2PKfPfiiPKiS3_S3_S0_
.visible .entry _Z12_spmm_conv_2PKfPfiiPKiS3_S3_S0_(
	.param .u64 .ptr .align 1 _Z12_spmm_conv_2PKfPfiiPKiS3_S3_S0__param_0,
	.param .u64 .ptr .align 1 _Z12_spmm_conv_2PKfPfiiPKiS3_S3_S0__param_1,
	.param .u32 _Z12_spmm_conv_2PKfPfiiPKiS3_S3_S0__param_2,
	.param .u32 _Z12_spmm_conv_2PKfPfiiPKiS3_S3_S0__param_3,
	.param .u64 .ptr .align 1 _Z12_spmm_conv_2PKfPfiiPKiS3_S3_S0__param_4,
	.param .u64 .ptr .align 1 _Z12_spmm_conv_2PKfPfiiPKiS3_S3_S0__param_5,
	.param .u64 .ptr .align 1 _Z12_spmm_conv_2PKfPfiiPKiS3_S3_S0__param_6,
	.param .u64 .ptr .align 1 _Z12_spmm_conv_2PKfPfiiPKiS3_S3_S0__param_7
)
{
	.reg .pred 	%p<570>;
	.reg .b32 	%r<1104>;
	.reg .b32 	%f<2430>;
	.reg .b64 	%rd<259>;

	ld.param.s32 	%rd9, [_Z12_spmm_conv_2PKfPfiiPKiS3_S3_S0__param_2];
	ld.param.u64 	%rd10, [_Z12_spmm_conv_2PKfPfiiPKiS3_S3_S0__param_4];
	cvta.to.global.u64 	%rd11, %rd10;
	mov.u32 	%r222, %tid.y;
	shl.b32 	%r223, %r222, 5;
	mov.u32 	%r224, %ctaid.x;
	shl.b32 	%r225, %r224, 7;
	add.s32 	%r226, %r223, %r225;
	mov.u32 	%r1, %tid.x;
	mov.u32 	%r227, %ctaid.y;
	shl.b32 	%r228, %r227, 4;
	mul.hi.s32 	%r229, %r226, 715827883;
	shr.u32 	%r230, %r229, 31;
	shr.s32 	%r231, %r229, 4;
	add.s32 	%r232, %r231, %r230;
	mul.lo.s32 	%r233, %r232, 96;
	sub.s32 	%r234, %r226, %r233;
	cvt.s64.s32 	%rd12, %r234;
	add.s64 	%rd1, %rd9, %rd12;
	shl.b64 	%rd13, %rd1, 2;
	add.s64 	%rd14, %rd11, %rd13;
	ld.global.nc.u32 	%r2, [%rd14];
	ld.global.nc.u32 	%r3, [%rd14+4];
	sub.s32 	%r4, %r3, %r2;
	shr.u32 	%r235, %r229, 5;
	add.s32 	%r236, %r235, %r230;
	shr.u32 	%r237, %r232, 31;
	add.s32 	%r238, %r232, %r237;
	and.b32  	%r239, %r238, 262142;
	sub.s32 	%r240, %r232, %r239;
	shl.b32 	%r241, %r236, 15;
	shl.b32 	%r242, %r240, 14;
	add.s32 	%r243, %r228, %r1;
	add.s32 	%r244, %r243, %r241;
	add.s32 	%r5, %r244, %r242;
	and.b32  	%r245, %r4, -2;
	add.s32 	%r6, %r245, %r2;
	setp.lt.s32 	%p1, %r4, 8;
	mov.b32 	%r1001, 0;
	mov.f32 	%f2110, 0f00000000;
	mov.f32 	%f2111, %f2110;
	mov.f32 	%f2112, %f2110;
	mov.f32 	%f2113, %f2110;
	mov.f32 	%f2114, %f2110;
	mov.f32 	%f2115, %f2110;
	mov.f32 	%f2116, %f2110;
	mov.f32 	%f2117, %f2110;
	mov.f32 	%f2118, %f2110;
	mov.f32 	%f2119, %f2110;
	mov.f32 	%f2120, %f2110;
	mov.f32 	%f2121, %f2110;
	mov.f32 	%f2122, %f2110;
	mov.f32 	%f2123, %f2110;
	mov.f32 	%f2124, %f2110;
	mov.f32 	%f2125, %f2110;
	mov.f32 	%f2126, %f2110;
	mov.f32 	%f2127, %f2110;
	mov.f32 	%f2128, %f2110;
	mov.f32 	%f2129, %f2110;
	mov.f32 	%f2130, %f2110;
	mov.f32 	%f2131, %f2110;
	mov.f32 	%f2132, %f2110;
	mov.f32 	%f2133, %f2110;
	mov.f32 	%f2134, %f2110;
	mov.f32 	%f2135, %f2110;
	mov.f32 	%f2136, %f2110;
	mov.f32 	%f2137, %f2110;
	mov.f32 	%f2138, %f2110;
	mov.f32 	%f2139, %f2110;
	mov.f32 	%f2140, %f2110;
	mov.f32 	%f2141, %f2110;
	mov.f32 	%f2142, %f2110;
	mov.f32 	%f2143, %f2110;
	mov.f32 	%f2144, %f2110;
	mov.f32 	%f2145, %f2110;
	mov.f32 	%f2146, %f2110;
	mov.f32 	%f2147, %f2110;
	mov.f32 	%f2148, %f2110;
	mov.f32 	%f2149, %f2110;
	mov.f32 	%f2150, %f2110;
	mov.f32 	%f2151, %f2110;
	mov.f32 	%f2152, %f2110;
	mov.f32 	%f2153, %f2110;
	mov.f32 	%f2154, %f2110;
	mov.f32 	%f2155, %f2110;
	mov.f32 	%f2156, %f2110;
	mov.f32 	%f2157, %f2110;
	mov.f32 	%f2158, %f2110;
	mov.f32 	%f2159, %f2110;
	mov.f32 	%f2160, %f2110;
	mov.f32 	%f2161, %f2110;
	mov.f32 	%f2162, %f2110;
	mov.f32 	%f2163, %f2110;
	mov.f32 	%f2164, %f2110;
	mov.f32 	%f2165, %f2110;
	mov.f32 	%f2166, %f2110;
	mov.f32 	%f2167, %f2110;
	mov.f32 	%f2168, %f2110;
	mov.f32 	%f2169, %f2110;
	mov.f32 	%f2170, %f2110;
	mov.f32 	%f2171, %f2110;
	mov.f32 	%f2172, %f2110;
	mov.f32 	%f2173, %f2110;
	@%p1 bra 	$L__BB2_6;
	mov.b32 	%r1001, 0;
	mov.f32 	%f2110, 0f00000000;
	mov.u32 	%r999, %r2;
$L__BB2_2:
	sub.s32 	%r248, %r999, %r2;
	and.b32  	%r249, %r248, 31;
	setp.ne.s32 	%p2, %r249, 0;
	@%p2 bra 	$L__BB2_5;
	sub.s32 	%r250, %r3, %r999;
	setp.ge.u32 	%p3, %r1, %r250;
	mov.u32 	%r1001, %r999;
	@%p3 bra 	$L__BB2_5;
	ld.param.u64 	%rd257, [_Z12_spmm_conv_2PKfPfiiPKiS3_S3_S0__param_7];
	ld.param.u64 	%rd255, [_Z12_spmm_conv_2PKfPfiiPKiS3_S3_S0__param_6];
	add.s32 	%r251, %r999, %r1;
	cvta.to.global.u64 	%rd15, %rd255;
	mul.wide.u32 	%rd16, %r251, 4;
	add.s64 	%rd17, %rd15, %rd16;
	ld.global.nc.u32 	%r252, [%rd17];
	mul.hi.s32 	%r253, %r252, 715827883;
	shr.u32 	%r254, %r253, 31;
	shr.u32 	%r255, %r253, 8;
	add.s32 	%r256, %r255, %r254;
	shl.b32 	%r257, %r256, 15;
	add.s32 	%r258, %r257, %r5;
	shr.s32 	%r259, %r252, 31;
	shr.u32 	%r260, %r259, 23;
	add.s32 	%r261, %r252, %r260;
	shr.s32 	%r262, %r261, 9;
	mul.hi.s32 	%r263, %r262, 1431655766;
	shr.u32 	%r264, %r263, 31;
	add.s32 	%r265, %r263, %r264;
	mul.lo.s32 	%r266, %r265, 3;
	sub.s32 	%r267, %r262, %r266;
	shl.b32 	%r268, %r267, 14;
	add.s32 	%r269, %r258, %r268;
	and.b32  	%r270, %r261, 134217216;
	sub.s32 	%r271, %r252, %r270;
	shl.b32 	%r272, %r271, 5;
	add.s32 	%r1000, %r269, %r272;
	cvta.to.global.u64 	%rd18, %rd257;
	add.s64 	%rd19, %rd18, %rd16;
	ld.global.nc.u32 	%r998, [%rd19];
	add.s32 	%r273, %r4, %r251;
	mul.wide.u32 	%rd20, %r273, 4;
	add.s64 	%rd21, %rd18, %rd20;
	ld.global.nc.u32 	%r997, [%rd21];
	add.s32 	%r274, %r273, %r4;
	mul.wide.u32 	%rd22, %r274, 4;
	add.s64 	%rd23, %rd18, %rd22;
	ld.global.nc.u32 	%r996, [%rd23];
	add.s32 	%r275, %r274, %r4;
	mul.wide.u32 	%rd24, %r275, 4;
	add.s64 	%rd25, %rd18, %rd24;
	ld.global.nc.u32 	%r995, [%rd25];
	add.s32 	%r276, %r275, %r4;
	mul.wide.u32 	%rd26, %r276, 4;
	add.s64 	%rd27, %rd18, %rd26;
	ld.global.nc.u32 	%r994, [%rd27];
	add.s32 	%r277, %r276, %r4;
	mul.wide.u32 	%rd28, %r277, 4;
	add.s64 	%rd29, %rd18, %rd28;
	ld.global.nc.u32 	%r993, [%rd29];
	add.s32 	%r278, %r277, %r4;
	mul.wide.u32 	%rd30, %r278, 4;
	add.s64 	%rd31, %rd18, %rd30;
	ld.global.nc.u32 	%r992, [%rd31];
	add.s32 	%r279, %r278, %r4;
	mul.wide.u32 	%rd32, %r279, 4;
	add.s64 	%rd33, %rd18, %rd32;
	ld.global.nc.u32 	%r991, [%rd33];
	add.s32 	%r280, %r279, %r4;
	mul.wide.u32 	%rd34, %r280, 4;
	add.s64 	%rd35, %rd18, %rd34;
	ld.global.nc.u32 	%r990, [%rd35];
	add.s32 	%r281, %r280, %r4;
	mul.wide.u32 	%rd36, %r281, 4;
	add.s64 	%rd37, %rd18, %rd36;
	ld.global.nc.u32 	%r989, [%rd37];
	add.s32 	%r282, %r281, %r4;
	mul.wide.u32 	%rd38, %r282, 4;
	add.s64 	%rd39, %rd18, %rd38;
	ld.global.nc.u32 	%r988, [%rd39];
	add.s32 	%r283, %r282, %r4;
	mul.wide.u32 	%rd40, %r283, 4;
	add.s64 	%rd41, %rd18, %rd40;
	ld.global.nc.u32 	%r987, [%rd41];
	add.s32 	%r284, %r283, %r4;
	mul.wide.u32 	%rd42, %r284, 4;
	add.s64 	%rd43, %rd18, %rd42;
	ld.global.nc.u32 	%r986, [%rd43];
	add.s32 	%r285, %r284, %r4;
	mul.wide.u32 	%rd44, %r285, 4;
	add.s64 	%rd45, %rd18, %rd44;
	ld.global.nc.u32 	%r985, [%rd45];
	add.s32 	%r286, %r285, %r4;
	mul.wide.u32 	%rd46, %r286, 4;
	add.s64 	%rd47, %rd18, %rd46;
	ld.global.nc.u32 	%r984, [%rd47];
	add.s32 	%r287, %r286, %r4;
	mul.wide.u32 	%rd48, %r287, 4;
	add.s64 	%rd49, %rd18, %rd48;
	ld.global.nc.u32 	%r983, [%rd49];
	add.s32 	%r288, %r287, %r4;
	mul.wide.u32 	%rd50, %r288, 4;
	add.s64 	%rd51, %rd18, %rd50;
	ld.global.nc.u32 	%r982, [%rd51];
	add.s32 	%r289, %r288, %r4;
	mul.wide.u32 	%rd52, %r289, 4;
	add.s64 	%rd53, %rd18, %rd52;
	ld.global.nc.u32 	%r981, [%rd53];
	add.s32 	%r290, %r289, %r4;
	mul.wide.u32 	%rd54, %r290, 4;
	add.s64 	%rd55, %rd18, %rd54;
	ld.global.nc.u32 	%r980, [%rd55];
	add.s32 	%r291, %r290, %r4;
	mul.wide.u32 	%rd56, %r291, 4;
	add.s64 	%rd57, %rd18, %rd56;
	ld.global.nc.u32 	%r979, [%rd57];
	add.s32 	%r292, %r291, %r4;
	mul.wide.u32 	%rd58, %r292, 4;
	add.s64 	%rd59, %rd18, %rd58;
	ld.global.nc.u32 	%r978, [%rd59];
	add.s32 	%r293, %r292, %r4;
	mul.wide.u32 	%rd60, %r293, 4;
	add.s64 	%rd61, %rd18, %rd60;
	ld.global.nc.u32 	%r977, [%rd61];
	add.s32 	%r294, %r293, %r4;
	mul.wide.u32 	%rd62, %r294, 4;
	add.s64 	%rd63, %rd18, %rd62;
	ld.global.nc.u32 	%r976, [%rd63];
	add.s32 	%r295, %r294, %r4;
	mul.wide.u32 	%rd64, %r295, 4;
	add.s64 	%rd65, %rd18, %rd64;
	ld.global.nc.u32 	%r975, [%rd65];
	add.s32 	%r296, %r295, %r4;
	mul.wide.u32 	%rd66, %r296, 4;
	add.s64 	%rd67, %rd18, %rd66;
	ld.global.nc.u32 	%r974, [%rd67];
	add.s32 	%r297, %r296, %r4;
	mul.wide.u32 	%rd68, %r297, 4;
	add.s64 	%rd69, %rd18, %rd68;
	ld.global.nc.u32 	%r973, [%rd69];
	add.s32 	%r298, %r297, %r4;
	mul.wide.u32 	%rd70, %r298, 4;
	add.s64 	%rd71, %rd18, %rd70;
	ld.global.nc.u32 	%r972, [%rd71];
	add.s32 	%r299, %r298, %r4;
	mul.wide.u32 	%rd72, %r299, 4;
	add.s64 	%rd73, %rd18, %rd72;
	ld.global.nc.u32 	%r971, [%rd73];
	add.s32 	%r300, %r299, %r4;
	mul.wide.u32 	%rd74, %r300, 4;
	add.s64 	%rd75, %rd18, %rd74;
	ld.global.nc.u32 	%r970, [%rd75];
	add.s32 	%r301, %r300, %r4;
	mul.wide.u32 	%rd76, %r301, 4;
	add.s64 	%rd77, %rd18, %rd76;
	ld.global.nc.u32 	%r969, [%rd77];
	add.s32 	%r302, %r301, %r4;
	mul.wide.u32 	%rd78, %r302, 4;
	add.s64 	%rd79, %rd18, %rd78;
	ld.global.nc.u32 	%r968, [%rd79];
	add.s32 	%r303, %r302, %r4;
	mul.wide.u32 	%rd80, %r303, 4;
	add.s64 	%rd81, %rd18, %rd80;
	ld.global.nc.u32 	%r967, [%rd81];
$L__BB2_5:
	ld.param.u64 	%rd249, [_Z12_spmm_conv_2PKfPfiiPKiS3_S3_S0__param_0];
	sub.s32 	%r304, %r999, %r1001;
	shfl.sync.idx.b32	%r305|%p4, %r1000, %r304, 31, -1;
	add.s32 	%r306, %r304, 1;
	shfl.sync.idx.b32	%r307|%p5, %r1000, %r306, 31, -1;
	add.s32 	%r308, %r304, 2;
	shfl.sync.idx.b32	%r309|%p6, %r1000, %r308, 31, -1;
	add.s32 	%r310, %r304, 3;
	shfl.sync.idx.b32	%r311|%p7, %r1000, %r310, 31, -1;
	add.s32 	%r312, %r304, 4;
	shfl.sync.idx.b32	%r313|%p8, %r1000, %r312, 31, -1;
	add.s32 	%r314, %r304, 5;
	shfl.sync.idx.b32	%r315|%p9, %r1000, %r314, 31, -1;
	add.s32 	%r316, %r304, 6;
	shfl.sync.idx.b32	%r317|%p10, %r1000, %r316, 31, -1;
	add.s32 	%r318, %r304, 7;
	shfl.sync.idx.b32	%r319|%p11, %r1000, %r318, 31, -1;
	cvta.to.global.u64 	%rd82, %rd249;
	mul.wide.s32 	%rd83, %r305, 4;
	add.s64 	%rd84, %rd82, %rd83;
	shfl.sync.idx.b32	%r320|%p12, %r998, %r304, 31, -1;
	mov.b32 	%f802, %r320;
	ld.global.nc.f32 	%f803, [%rd84];
	fma.rn.f32 	%f804, %f803, %f802, %f2173;
	ld.global.nc.f32 	%f805, [%rd84+128];
	fma.rn.f32 	%f806, %f805, %f802, %f2172;
	shfl.sync.idx.b32	%r321|%p13, %r997, %r304, 31, -1;
	mov.b32 	%f807, %r321;
	fma.rn.f32 	%f808, %f803, %f807, %f2171;
	fma.rn.f32 	%f809, %f805, %f807, %f2170;
	shfl.sync.idx.b32	%r322|%p14, %r996, %r304, 31, -1;
	mov.b32 	%f810, %r322;
	fma.rn.f32 	%f811, %f803, %f810, %f2169;
	fma.rn.f32 	%f812, %f805, %f810, %f2168;
	shfl.sync.idx.b32	%r323|%p15, %r995, %r304, 31, -1;
	mov.b32 	%f813, %r323;
	fma.rn.f32 	%f814, %f803, %f813, %f2167;
	fma.rn.f32 	%f815, %f805, %f813, %f2166;
	shfl.sync.idx.b32	%r324|%p16, %r994, %r304, 31, -1;
	mov.b32 	%f816, %r324;
	fma.rn.f32 	%f817, %f803, %f816, %f2165;
	fma.rn.f32 	%f818, %f805, %f816, %f2164;
	shfl.sync.idx.b32	%r325|%p17, %r993, %r304, 31, -1;
	mov.b32 	%f819, %r325;
	fma.rn.f32 	%f820, %f803, %f819, %f2163;
	fma.rn.f32 	%f821, %f805, %f819, %f2162;
	shfl.sync.idx.b32	%r326|%p18, %r992, %r304, 31, -1;
	mov.b32 	%f822, %r326;
	fma.rn.f32 	%f823, %f803, %f822, %f2161;
	fma.rn.f32 	%f824, %f805, %f822, %f2160;
	shfl.sync.idx.b32	%r327|%p19, %r991, %r304, 31, -1;
	mov.b32 	%f825, %r327;
	fma.rn.f32 	%f826, %f803, %f825, %f2159;
	fma.rn.f32 	%f827, %f805, %f825, %f2158;
	shfl.sync.idx.b32	%r328|%p20, %r990, %r304, 31, -1;
	mov.b32 	%f828, %r328;
	fma.rn.f32 	%f829, %f803, %f828, %f2157;
	fma.rn.f32 	%f830, %f805, %f828, %f2156;
	shfl.sync.idx.b32	%r329|%p21, %r989, %r304, 31, -1;
	mov.b32 	%f831, %r329;
	fma.rn.f32 	%f832, %f803, %f831, %f2155;
	fma.rn.f32 	%f833, %f805, %f831, %f2154;
	shfl.sync.idx.b32	%r330|%p22, %r988, %r304, 31, -1;
	mov.b32 	%f834, %r330;
	fma.rn.f32 	%f835, %f803, %f834, %f2153;
	fma.rn.f32 	%f836, %f805, %f834, %f2152;
	shfl.sync.idx.b32	%r331|%p23, %r987, %r304, 31, -1;
	mov.b32 	%f837, %r331;
	fma.rn.f32 	%f838, %f803, %f837, %f2151;
	fma.rn.f32 	%f839, %f805, %f837, %f2150;
	shfl.sync.idx.b32	%r332|%p24, %r986, %r304, 31, -1;
	mov.b32 	%f840, %r332;
	fma.rn.f32 	%f841, %f803, %f840, %f2149;
	fma.rn.f32 	%f842, %f805, %f840, %f2148;
	shfl.sync.idx.b32	%r333|%p25, %r985, %r304, 31, -1;
	mov.b32 	%f843, %r333;
	fma.rn.f32 	%f844, %f803, %f843, %f2147;
	fma.rn.f32 	%f845, %f805, %f843, %f2146;
	shfl.sync.idx.b32	%r334|%p26, %r984, %r304, 31, -1;
	mov.b32 	%f846, %r334;
	fma.rn.f32 	%f847, %f803, %f846, %f2145;
	fma.rn.f32 	%f848, %f805, %f846, %f2144;
	shfl.sync.idx.b32	%r335|%p27, %r983, %r304, 31, -1;
	mov.b32 	%f849, %r335;
	fma.rn.f32 	%f850, %f803, %f849, %f2143;
	fma.rn.f32 	%f851, %f805, %f849, %f2142;
	shfl.sync.idx.b32	%r336|%p28, %r982, %r304, 31, -1;
	mov.b32 	%f852, %r336;
	fma.rn.f32 	%f853, %f803, %f852, %f2141;
	fma.rn.f32 	%f854, %f805, %f852, %f2140;
	shfl.sync.idx.b32	%r337|%p29, %r981, %r304, 31, -1;
	mov.b32 	%f855, %r337;
	fma.rn.f32 	%f856, %f803, %f855, %f2139;
	fma.rn.f32 	%f857, %f805, %f855, %f2138;
	shfl.sync.idx.b32	%r338|%p30, %r980, %r304, 31, -1;
	mov.b32 	%f858, %r338;
	fma.rn.f32 	%f859, %f803, %f858, %f2137;
	fma.rn.f32 	%f860, %f805, %f858, %f2136;
	shfl.sync.idx.b32	%r339|%p31, %r979, %r304, 31, -1;
	mov.b32 	%f861, %r339;
	fma.rn.f32 	%f862, %f803, %f861, %f2135;
	fma.rn.f32 	%f863, %f805, %f861, %f2134;
	shfl.sync.idx.b32	%r340|%p32, %r978, %r304, 31, -1;
	mov.b32 	%f864, %r340;
	fma.rn.f32 	%f865, %f803, %f864, %f2133;
	fma.rn.f32 	%f866, %f805, %f864, %f2132;
	shfl.sync.idx.b32	%r341|%p33, %r977, %r304, 31, -1;
	mov.b32 	%f867, %r341;
	fma.rn.f32 	%f868, %f803, %f867, %f2131;
	fma.rn.f32 	%f869, %f805, %f867, %f2130;
	shfl.sync.idx.b32	%r342|%p34, %r976, %r304, 31, -1;
	mov.b32 	%f870, %r342;
	fma.rn.f32 	%f871, %f803, %f870, %f2129;
	fma.rn.f32 	%f872, %f805, %f870, %f2128;
	shfl.sync.idx.b32	%r343|%p35, %r975, %r304, 31, -1;
	mov.b32 	%f873, %r343;
	fma.rn.f32 	%f874, %f803, %f873, %f2127;
	fma.rn.f32 	%f875, %f805, %f873, %f2126;
	shfl.sync.idx.b32	%r344|%p36, %r974, %r304, 31, -1;
	mov.b32 	%f876, %r344;
	fma.rn.f32 	%f877, %f803, %f876, %f2125;
	fma.rn.f32 	%f878, %f805, %f876, %f2124;
	shfl.sync.idx.b32	%r345|%p37, %r973, %r304, 31, -1;
	mov.b32 	%f879, %r345;
	fma.rn.f32 	%f880, %f803, %f879, %f2123;
	fma.rn.f32 	%f881, %f805, %f879, %f2122;
	shfl.sync.idx.b32	%r346|%p38, %r972, %r304, 31, -1;
	mov.b32 	%f882, %r346;
	fma.rn.f32 	%f883, %f803, %f882, %f2121;
	fma.rn.f32 	%f884, %f805, %f882, %f2120;
	shfl.sync.idx.b32	%r347|%p39, %r971, %r304, 31, -1;
	mov.b32 	%f885, %r347;
	fma.rn.f32 	%f886, %f803, %f885, %f2119;
	fma.rn.f32 	%f887, %f805, %f885, %f2118;
	shfl.sync.idx.b32	%r348|%p40, %r970, %r304, 31, -1;
	mov.b32 	%f888, %r348;
	fma.rn.f32 	%f889, %f803, %f888, %f2117;
	fma.rn.f32 	%f890, %f805, %f888, %f2116;
	shfl.sync.idx.b32	%r349|%p41, %r969, %r304, 31, -1;
	mov.b32 	%f891, %r349;
	fma.rn.f32 	%f892, %f803, %f891, %f2115;
	fma.rn.f32 	%f893, %f805, %f891, %f2114;
	shfl.sync.idx.b32	%r350|%p42, %r968, %r304, 31, -1;
	mov.b32 	%f894, %r350;
	fma.rn.f32 	%f895, %f803, %f894, %f2113;
	fma.rn.f32 	%f896, %f805, %f894, %f2112;
	shfl.sync.idx.b32	%r351|%p43, %r967, %r304, 31, -1;
	mov.b32 	%f897, %r351;
	fma.rn.f32 	%f898, %f803, %f897, %f2111;
	fma.rn.f32 	%f899, %f805, %f897, %f2110;
	mul.wide.s32 	%rd85, %r307, 4;
	add.s64 	%rd86, %rd82, %rd85;
	shfl.sync.idx.b32	%r352|%p44, %r998, %r306, 31, -1;
	mov.b32 	%f900, %r352;
	ld.global.nc.f32 	%f901, [%rd86];
	fma.rn.f32 	%f902, %f901, %f900, %f804;
	ld.global.nc.f32 	%f903, [%rd86+128];
	fma.rn.f32 	%f904, %f903, %f900, %f806;
	shfl.sync.idx.b32	%r353|%p45, %r997, %r306, 31, -1;
	mov.b32 	%f905, %r353;
	fma.rn.f32 	%f906, %f901, %f905, %f808;
	fma.rn.f32 	%f907, %f903, %f905, %f809;
	shfl.sync.idx.b32	%r354|%p46, %r996, %r306, 31, -1;
	mov.b32 	%f908, %r354;
	fma.rn.f32 	%f909, %f901, %f908, %f811;
	fma.rn.f32 	%f910, %f903, %f908, %f812;
	shfl.sync.idx.b32	%r355|%p47, %r995, %r306, 31, -1;
	mov.b32 	%f911, %r355;
	fma.rn.f32 	%f912, %f901, %f911, %f814;
	fma.rn.f32 	%f913, %f903, %f911, %f815;
	shfl.sync.idx.b32	%r356|%p48, %r994, %r306, 31, -1;
	mov.b32 	%f914, %r356;
	fma.rn.f32 	%f915, %f901, %f914, %f817;
	fma.rn.f32 	%f916, %f903, %f914, %f818;
	shfl.sync.idx.b32	%r357|%p49, %r993, %r306, 31, -1;
	mov.b32 	%f917, %r357;
	fma.rn.f32 	%f918, %f901, %f917, %f820;
	fma.rn.f32 	%f919, %f903, %f917, %f821;
	shfl.sync.idx.b32	%r358|%p50, %r992, %r306, 31, -1;
	mov.b32 	%f920, %r358;
	fma.rn.f32 	%f921, %f901, %f920, %f823;
	fma.rn.f32 	%f922, %f903, %f920, %f824;
	shfl.sync.idx.b32	%r359|%p51, %r991, %r306, 31, -1;
	mov.b32 	%f923, %r359;
	fma.rn.f32 	%f924, %f901, %f923, %f826;
	fma.rn.f32 	%f925, %f903, %f923, %f827;
	shfl.sync.idx.b32	%r360|%p52, %r990, %r306, 31, -1;
	mov.b32 	%f926, %r360;
	fma.rn.f32 	%f927, %f901, %f926, %f829;
	fma.rn.f32 	%f928, %f903, %f926, %f830;
	shfl.sync.idx.b32	%r361|%p53, %r989, %r306, 31, -1;
	mov.b32 	%f929, %r361;
	fma.rn.f32 	%f930, %f901, %f929, %f832;
	fma.rn.f32 	%f931, %f903, %f929, %f833;
	shfl.sync.idx.b32	%r362|%p54, %r988, %r306, 31, -1;
	mov.b32 	%f932, %r362;
	fma.rn.f32 	%f933, %f901, %f932, %f835;
	fma.rn.f32 	%f934, %f903, %f932, %f836;
	shfl.sync.idx.b32	%r363|%p55, %r987, %r306, 31, -1;
	mov.b32 	%f935, %r363;
	fma.rn.f32 	%f936, %f901, %f935, %f838;
	fma.rn.f32 	%f937, %f903, %f935, %f839;
	shfl.sync.idx.b32	%r364|%p56, %r986, %r306, 31, -1;
	mov.b32 	%f938, %r364;
	fma.rn.f32 	%f939, %f901, %f938, %f841;
	fma.rn.f32 	%f940, %f903, %f938, %f842;
	shfl.sync.idx.b32	%r365|%p57, %r985, %r306, 31, -1;
	mov.b32 	%f941, %r365;
	fma.rn.f32 	%f942, %f901, %f941, %f844;
	fma.rn.f32 	%f943, %f903, %f941, %f845;
	shfl.sync.idx.b32	%r366|%p58, %r984, %r306, 31, -1;
	mov.b32 	%f944, %r366;
	fma.rn.f32 	%f945, %f901, %f944, %f847;
	fma.rn.f32 	%f946, %f903, %f944, %f848;
	shfl.sync.idx.b32	%r367|%p59, %r983, %r306, 31, -1;
	mov.b32 	%f947, %r367;
	fma.rn.f32 	%f948, %f901, %f947, %f850;
	fma.rn.f32 	%f949, %f903, %f947, %f851;
	shfl.sync.idx.b32	%r368|%p60, %r982, %r306, 31, -1;
	mov.b32 	%f950, %r368;
	fma.rn.f32 	%f951, %f901, %f950, %f853;
	fma.rn.f32 	%f952, %f903, %f950, %f854;
	shfl.sync.idx.b32	%r369|%p61, %r981, %r306, 31, -1;
	mov.b32 	%f953, %r369;
	fma.rn.f32 	%f954, %f901, %f953, %f856;
	fma.rn.f32 	%f955, %f903, %f953, %f857;
	shfl.sync.idx.b32	%r370|%p62, %r980, %r306, 31, -1;
	mov.b32 	%f956, %r370;
	fma.rn.f32 	%f957, %f901, %f956, %f859;
	fma.rn.f32 	%f958, %f903, %f956, %f860;
	shfl.sync.idx.b32	%r371|%p63, %r979, %r306, 31, -1;
	mov.b32 	%f959, %r371;
	fma.rn.f32 	%f960, %f901, %f959, %f862;
	fma.rn.f32 	%f961, %f903, %f959, %f863;
	shfl.sync.idx.b32	%r372|%p64, %r978, %r306, 31, -1;
	mov.b32 	%f962, %r372;
	fma.rn.f32 	%f963, %f901, %f962, %f865;
	fma.rn.f32 	%f964, %f903, %f962, %f866;
	shfl.sync.idx.b32	%r373|%p65, %r977, %r306, 31, -1;
	mov.b32 	%f965, %r373;
	fma.rn.f32 	%f966, %f901, %f965, %f868;
	fma.rn.f32 	%f967, %f903, %f965, %f869;
	shfl.sync.idx.b32	%r374|%p66, %r976, %r306, 31, -1;
	mov.b32 	%f968, %r374;
	fma.rn.f32 	%f969, %f901, %f968, %f871;
	fma.rn.f32 	%f970, %f903, %f968, %f872;
	shfl.sync.idx.b32	%r375|%p67, %r975, %r306, 31, -1;
	mov.b32 	%f971, %r375;
	fma.rn.f32 	%f972, %f901, %f971, %f874;
	fma.rn.f32 	%f973, %f903, %f971, %f875;
	shfl.sync.idx.b32	%r376|%p68, %r974, %r306, 31, -1;
	mov.b32 	%f974, %r376;
	fma.rn.f32 	%f975, %f901, %f974, %f877;
	fma.rn.f32 	%f976, %f903, %f974, %f878;
	shfl.sync.idx.b32	%r377|%p69, %r973, %r306, 31, -1;
	mov.b32 	%f977, %r377;
	fma.rn.f32 	%f978, %f901, %f977, %f880;
	fma.rn.f32 	%f979, %f903, %f977, %f881;
	shfl.sync.idx.b32	%r378|%p70, %r972, %r306, 31, -1;
	mov.b32 	%f980, %r378;
	fma.rn.f32 	%f981, %f901, %f980, %f883;
	fma.rn.f32 	%f982, %f903, %f980, %f884;
	shfl.sync.idx.b32	%r379|%p71, %r971, %r306, 31, -1;
	mov.b32 	%f983, %r379;
	fma.rn.f32 	%f984, %f901, %f983, %f886;
	fma.rn.f32 	%f985, %f903, %f983, %f887;
	shfl.sync.idx.b32	%r380|%p72, %r970, %r306, 31, -1;
	mov.b32 	%f986, %r380;
	fma.rn.f32 	%f987, %f901, %f986, %f889;
	fma.rn.f32 	%f988, %f903, %f986, %f890;
	shfl.sync.idx.b32	%r381|%p73, %r969, %r306, 31, -1;
	mov.b32 	%f989, %r381;
	fma.rn.f32 	%f990, %f901, %f989, %f892;
	fma.rn.f32 	%f991, %f903, %f989, %f893;
	shfl.sync.idx.b32	%r382|%p74, %r968, %r306, 31, -1;
	mov.b32 	%f992, %r382;
	fma.rn.f32 	%f993, %f901, %f992, %f895;
	fma.rn.f32 	%f994, %f903, %f992, %f896;
	shfl.sync.idx.b32	%r383|%p75, %r967, %r306, 31, -1;
	mov.b32 	%f995, %r383;
	fma.rn.f32 	%f996, %f901, %f995, %f898;
	fma.rn.f32 	%f997, %f903, %f995, %f899;
	mul.wide.s32 	%rd87, %r309, 4;
	add.s64 	%rd88, %rd82, %rd87;
	shfl.sync.idx.b32	%r384|%p76, %r998, %r308, 31, -1;
	mov.b32 	%f998, %r384;
	ld.global.nc.f32 	%f999, [%rd88];
	fma.rn.f32 	%f1000, %f999, %f998, %f902;
	ld.global.nc.f32 	%f1001, [%rd88+128];
	fma.rn.f32 	%f1002, %f1001, %f998, %f904;
	shfl.sync.idx.b32	%r385|%p77, %r997, %r308, 31, -1;
	mov.b32 	%f1003, %r385;
	fma.rn.f32 	%f1004, %f999, %f1003, %f906;
	fma.rn.f32 	%f1005, %f1001, %f1003, %f907;
	shfl.sync.idx.b32	%r386|%p78, %r996, %r308, 31, -1;
	mov.b32 	%f1006, %r386;
	fma.rn.f32 	%f1007, %f999, %f1006, %f909;
	fma.rn.f32 	%f1008, %f1001, %f1006, %f910;
	shfl.sync.idx.b32	%r387|%p79, %r995, %r308, 31, -1;
	mov.b32 	%f1009, %r387;
	fma.rn.f32 	%f1010, %f999, %f1009, %f912;
	fma.rn.f32 	%f1011, %f1001, %f1009, %f913;
	shfl.sync.idx.b32	%r388|%p80, %r994, %r308, 31, -1;
	mov.b32 	%f1012, %r388;
	fma.rn.f32 	%f1013, %f999, %f1012, %f915;
	fma.rn.f32 	%f1014, %f1001, %f1012, %f916;
	shfl.sync.idx.b32	%r389|%p81, %r993, %r308, 31, -1;
	mov.b32 	%f1015, %r389;
	fma.rn.f32 	%f1016, %f999, %f1015, %f918;
	fma.rn.f32 	%f1017, %f1001, %f1015, %f919;
	shfl.sync.idx.b32	%r390|%p82, %r992, %r308, 31, -1;
	mov.b32 	%f1018, %r390;
	fma.rn.f32 	%f1019, %f999, %f1018, %f921;
	fma.rn.f32 	%f1020, %f1001, %f1018, %f922;
	shfl.sync.idx.b32	%r391|%p83, %r991, %r308, 31, -1;
	mov.b32 	%f1021, %r391;
	fma.rn.f32 	%f1022, %f999, %f1021, %f924;
	fma.rn.f32 	%f1023, %f1001, %f1021, %f925;
	shfl.sync.idx.b32	%r392|%p84, %r990, %r308, 31, -1;
	mov.b32 	%f1024, %r392;
	fma.rn.f32 	%f1025, %f999, %f1024, %f927;
	fma.rn.f32 	%f1026, %f1001, %f1024, %f928;
	shfl.sync.idx.b32	%r393|%p85, %r989, %r308, 31, -1;
	mov.b32 	%f1027, %r393;
	fma.rn.f32 	%f1028, %f999, %f1027, %f930;
	fma.rn.f32 	%f1029, %f1001, %f1027, %f931;
	shfl.sync.idx.b32	%r394|%p86, %r988, %r308, 31, -1;
	mov.b32 	%f1030, %r394;
	fma.rn.f32 	%f1031, %f999, %f1030, %f933;
	fma.rn.f32 	%f1032, %f1001, %f1030, %f934;
	shfl.sync.idx.b32	%r395|%p87, %r987, %r308, 31, -1;
	mov.b32 	%f1033, %r395;
	fma.rn.f32 	%f1034, %f999, %f1033, %f936;
	fma.rn.f32 	%f1035, %f1001, %f1033, %f937;
	shfl.sync.idx.b32	%r396|%p88, %r986, %r308, 31, -1;
	mov.b32 	%f1036, %r396;
	fma.rn.f32 	%f1037, %f999, %f1036, %f939;
	fma.rn.f32 	%f1038, %f1001, %f1036, %f940;
	shfl.sync.idx.b32	%r397|%p89, %r985, %r308, 31, -1;
	mov.b32 	%f1039, %r397;
	fma.rn.f32 	%f1040, %f999, %f1039, %f942;
	fma.rn.f32 	%f1041, %f1001, %f1039, %f943;
	shfl.sync.idx.b32	%r398|%p90, %r984, %r308, 31, -1;
	mov.b32 	%f1042, %r398;
	fma.rn.f32 	%f1043, %f999, %f1042, %f945;
	fma.rn.f32 	%f1044, %f1001, %f1042, %f946;
	shfl.sync.idx.b32	%r399|%p91, %r983, %r308, 31, -1;
	mov.b32 	%f1045, %r399;
	fma.rn.f32 	%f1046, %f999, %f1045, %f948;
	fma.rn.f32 	%f1047, %f1001, %f1045, %f949;
	shfl.sync.idx.b32	%r400|%p92, %r982, %r308, 31, -1;
	mov.b32 	%f1048, %r400;
	fma.rn.f32 	%f1049, %f999, %f1048, %f951;
	fma.rn.f32 	%f1050, %f1001, %f1048, %f952;
	shfl.sync.idx.b32	%r401|%p93, %r981, %r308, 31, -1;
	mov.b32 	%f1051, %r401;
	fma.rn.f32 	%f1052, %f999, %f1051, %f954;
	fma.rn.f32 	%f1053, %f1001, %f1051, %f955;
	shfl.sync.idx.b32	%r402|%p94, %r980, %r308, 31, -1;
	mov.b32 	%f1054, %r402;
	fma.rn.f32 	%f1055, %f999, %f1054, %f957;
	fma.rn.f32 	%f1056, %f1001, %f1054, %f958;
	shfl.sync.idx.b32	%r403|%p95, %r979, %r308, 31, -1;
	mov.b32 	%f1057, %r403;
	fma.rn.f32 	%f1058, %f999, %f1057, %f960;
	fma.rn.f32 	%f1059, %f1001, %f1057, %f961;
	shfl.sync.idx.b32	%r404|%p96, %r978, %r308, 31, -1;
	mov.b32 	%f1060, %r404;
	fma.rn.f32 	%f1061, %f999, %f1060, %f963;
	fma.rn.f32 	%f1062, %f1001, %f1060, %f964;
	shfl.sync.idx.b32	%r405|%p97, %r977, %r308, 31, -1;
	mov.b32 	%f1063, %r405;
	fma.rn.f32 	%f1064, %f999, %f1063, %f966;
	fma.rn.f32 	%f1065, %f1001, %f1063, %f967;
	shfl.sync.idx.b32	%r406|%p98, %r976, %r308, 31, -1;
	mov.b32 	%f1066, %r406;
	fma.rn.f32 	%f1067, %f999, %f1066, %f969;
	fma.rn.f32 	%f1068, %f1001, %f1066, %f970;
	shfl.sync.idx.b32	%r407|%p99, %r975, %r308, 31, -1;
	mov.b32 	%f1069, %r407;
	fma.rn.f32 	%f1070, %f999, %f1069, %f972;
	fma.rn.f32 	%f1071, %f1001, %f1069, %f973;
	shfl.sync.idx.b32	%r408|%p100, %r974, %r308, 31, -1;
	mov.b32 	%f1072, %r408;
	fma.rn.f32 	%f1073, %f999, %f1072, %f975;
	fma.rn.f32 	%f1074, %f1001, %f1072, %f976;
	shfl.sync.idx.b32	%r409|%p101, %r973, %r308, 31, -1;
	mov.b32 	%f1075, %r409;
	fma.rn.f32 	%f1076, %f999, %f1075, %f978;
	fma.rn.f32 	%f1077, %f1001, %f1075, %f979;
	shfl.sync.idx.b32	%r410|%p102, %r972, %r308, 31, -1;
	mov.b32 	%f1078, %r410;
	fma.rn.f32 	%f1079, %f999, %f1078, %f981;
	fma.rn.f32 	%f1080, %f1001, %f1078, %f982;
	shfl.sync.idx.b32	%r411|%p103, %r971, %r308, 31, -1;
	mov.b32 	%f1081, %r411;
	fma.rn.f32 	%f1082, %f999, %f1081, %f984;
	fma.rn.f32 	%f1083, %f1001, %f1081, %f985;
	shfl.sync.idx.b32	%r412|%p104, %r970, %r308, 31, -1;
	mov.b32 	%f1084, %r412;
	fma.rn.f32 	%f1085, %f999, %f1084, %f987;
	fma.rn.f32 	%f1086, %f1001, %f1084, %f988;
	shfl.sync.idx.b32	%r413|%p105, %r969, %r308, 31, -1;
	mov.b32 	%f1087, %r413;
	fma.rn.f32 	%f1088, %f999, %f1087, %f990;
	fma.rn.f32 	%f1089, %f1001, %f1087, %f991;
	shfl.sync.idx.b32	%r414|%p106, %r968, %r308, 31, -1;
	mov.b32 	%f1090, %r414;
	fma.rn.f32 	%f1091, %f999, %f1090, %f993;
	fma.rn.f32 	%f1092, %f1001, %f1090, %f994;
	shfl.sync.idx.b32	%r415|%p107, %r967, %r308, 31, -1;
	mov.b32 	%f1093, %r415;
	fma.rn.f32 	%f1094, %f999, %f1093, %f996;
	fma.rn.f32 	%f1095, %f1001, %f1093, %f997;
	mul.wide.s32 	%rd89, %r311, 4;
	add.s64 	%rd90, %rd82, %rd89;
	shfl.sync.idx.b32	%r416|%p108, %r998, %r310, 31, -1;
	mov.b32 	%f1096, %r416;
	ld.global.nc.f32 	%f1097, [%rd90];
	fma.rn.f32 	%f1098, %f1097, %f1096, %f1000;
	ld.global.nc.f32 	%f1099, [%rd90+128];
	fma.rn.f32 	%f1100, %f1099, %f1096, %f1002;
	shfl.sync.idx.b32	%r417|%p109, %r997, %r310, 31, -1;
	mov.b32 	%f1101, %r417;
	fma.rn.f32 	%f1102, %f1097, %f1101, %f1004;
	fma.rn.f32 	%f1103, %f1099, %f1101, %f1005;
	shfl.sync.idx.b32	%r418|%p110, %r996, %r310, 31, -1;
	mov.b32 	%f1104, %r418;
	fma.rn.f32 	%f1105, %f1097, %f1104, %f1007;
	fma.rn.f32 	%f1106, %f1099, %f1104, %f1008;
	shfl.sync.idx.b32	%r419|%p111, %r995, %r310, 31, -1;
	mov.b32 	%f1107, %r419;
	fma.rn.f32 	%f1108, %f1097, %f1107, %f1010;
	fma.rn.f32 	%f1109, %f1099, %f1107, %f1011;
	shfl.sync.idx.b32	%r420|%p112, %r994, %r310, 31, -1;
	mov.b32 	%f1110, %r420;
	fma.rn.f32 	%f1111, %f1097, %f1110, %f1013;
	fma.rn.f32 	%f1112, %f1099, %f1110, %f1014;
	shfl.sync.idx.b32	%r421|%p113, %r993, %r310, 31, -1;
	mov.b32 	%f1113, %r421;
	fma.rn.f32 	%f1114, %f1097, %f1113, %f1016;
	fma.rn.f32 	%f1115, %f1099, %f1113, %f1017;
	shfl.sync.idx.b32	%r422|%p114, %r992, %r310, 31, -1;
	mov.b32 	%f1116, %r422;
	fma.rn.f32 	%f1117, %f1097, %f1116, %f1019;
	fma.rn.f32 	%f1118, %f1099, %f1116, %f1020;
	shfl.sync.idx.b32	%r423|%p115, %r991, %r310, 31, -1;
	mov.b32 	%f1119, %r423;
	fma.rn.f32 	%f1120, %f1097, %f1119, %f1022;
	fma.rn.f32 	%f1121, %f1099, %f1119, %f1023;
	shfl.sync.idx.b32	%r424|%p116, %r990, %r310, 31, -1;
	mov.b32 	%f1122, %r424;
	fma.rn.f32 	%f1123, %f1097, %f1122, %f1025;
	fma.rn.f32 	%f1124, %f1099, %f1122, %f1026;
	shfl.sync.idx.b32	%r425|%p117, %r989, %r310, 31, -1;
	mov.b32 	%f1125, %r425;
	fma.rn.f32 	%f1126, %f1097, %f1125, %f1028;
	fma.rn.f32 	%f1127, %f1099, %f1125, %f1029;
	shfl.sync.idx.b32	%r426|%p118, %r988, %r310, 31, -1;
	mov.b32 	%f1128, %r426;
	fma.rn.f32 	%f1129, %f1097, %f1128, %f1031;
	fma.rn.f32 	%f1130, %f1099, %f1128, %f1032;
	shfl.sync.idx.b32	%r427|%p119, %r987, %r310, 31, -1;
	mov.b32 	%f1131, %r427;
	fma.rn.f32 	%f1132, %f1097, %f1131, %f1034;
	fma.rn.f32 	%f1133, %f1099, %f1131, %f1035;
	shfl.sync.idx.b32	%r428|%p120, %r986, %r310, 31, -1;
	mov.b32 	%f1134, %r428;
	fma.rn.f32 	%f1135, %f1097, %f1134, %f1037;
	fma.rn.f32 	%f1136, %f1099, %f1134, %f1038;
	shfl.sync.idx.b32	%r429|%p121, %r985, %r310, 31, -1;
	mov.b32 	%f1137, %r429;
	fma.rn.f32 	%f1138, %f1097, %f1137, %f1040;
	fma.rn.f32 	%f1139, %f1099, %f1137, %f1041;
	shfl.sync.idx.b32	%r430|%p122, %r984, %r310, 31, -1;
	mov.b32 	%f1140, %r430;
	fma.rn.f32 	%f1141, %f1097, %f1140, %f1043;
	fma.rn.f32 	%f1142, %f1099, %f1140, %f1044;
	shfl.sync.idx.b32	%r431|%p123, %r983, %r310, 31, -1;
	mov.b32 	%f1143, %r431;
	fma.rn.f32 	%f1144, %f1097, %f1143, %f1046;
	fma.rn.f32 	%f1145, %f1099, %f1143, %f1047;
	shfl.sync.idx.b32	%r432|%p124, %r982, %r310, 31, -1;
	mov.b32 	%f1146, %r432;
	fma.rn.f32 	%f1147, %f1097, %f1146, %f1049;
	fma.rn.f32 	%f1148, %f1099, %f1146, %f1050;
	shfl.sync.idx.b32	%r433|%p125, %r981, %r310, 31, -1;
	mov.b32 	%f1149, %r433;
	fma.rn.f32 	%f1150, %f1097, %f1149, %f1052;
	fma.rn.f32 	%f1151, %f1099, %f1149, %f1053;
	shfl.sync.idx.b32	%r434|%p126, %r980, %r310, 31, -1;
	mov.b32 	%f1152, %r434;
	fma.rn.f32 	%f1153, %f1097, %f1152, %f1055;
	fma.rn.f32 	%f1154, %f1099, %f1152, %f1056;
	shfl.sync.idx.b32	%r435|%p127, %r979, %r310, 31, -1;
	mov.b32 	%f1155, %r435;
	fma.rn.f32 	%f1156, %f1097, %f1155, %f1058;
	fma.rn.f32 	%f1157, %f1099, %f1155, %f1059;
	shfl.sync.idx.b32	%r436|%p128, %r978, %r310, 31, -1;
	mov.b32 	%f1158, %r436;
	fma.rn.f32 	%f1159, %f1097, %f1158, %f1061;
	fma.rn.f32 	%f1160, %f1099, %f1158, %f1062;
	shfl.sync.idx.b32	%r437|%p129, %r977, %r310, 31, -1;
	mov.b32 	%f1161, %r437;
	fma.rn.f32 	%f1162, %f1097, %f1161, %f1064;
	fma.rn.f32 	%f1163, %f1099, %f1161, %f1065;
	shfl.sync.idx.b32	%r438|%p130, %r976, %r310, 31, -1;
	mov.b32 	%f1164, %r438;
	fma.rn.f32 	%f1165, %f1097, %f1164, %f1067;
	fma.rn.f32 	%f1166, %f1099, %f1164, %f1068;
	shfl.sync.idx.b32	%r439|%p131, %r975, %r310, 31, -1;
	mov.b32 	%f1167, %r439;
	fma.rn.f32 	%f1168, %f1097, %f1167, %f1070;
	fma.rn.f32 	%f1169, %f1099, %f1167, %f1071;
	shfl.sync.idx.b32	%r440|%p132, %r974, %r310, 31, -1;
	mov.b32 	%f1170, %r440;
	fma.rn.f32 	%f1171, %f1097, %f1170, %f1073;
	fma.rn.f32 	%f1172, %f1099, %f1170, %f1074;
	shfl.sync.idx.b32	%r441|%p133, %r973, %r310, 31, -1;
	mov.b32 	%f1173, %r441;
	fma.rn.f32 	%f1174, %f1097, %f1173, %f1076;
	fma.rn.f32 	%f1175, %f1099, %f1173, %f1077;
	shfl.sync.idx.b32	%r442|%p134, %r972, %r310, 31, -1;
	mov.b32 	%f1176, %r442;
	fma.rn.f32 	%f1177, %f1097, %f1176, %f1079;
	fma.rn.f32 	%f1178, %f1099, %f1176, %f1080;
	shfl.sync.idx.b32	%r443|%p135, %r971, %r310, 31, -1;
	mov.b32 	%f1179, %r443;
	fma.rn.f32 	%f1180, %f1097, %f1179, %f1082;
	fma.rn.f32 	%f1181, %f1099, %f1179, %f1083;
	shfl.sync.idx.b32	%r444|%p136, %r970, %r310, 31, -1;
	mov.b32 	%f1182, %r444;
	fma.rn.f32 	%f1183, %f1097, %f1182, %f1085;
	fma.rn.f32 	%f1184, %f1099, %f1182, %f1086;
	shfl.sync.idx.b32	%r445|%p137, %r969, %r310, 31, -1;
	mov.b32 	%f1185, %r445;
	fma.rn.f32 	%f1186, %f1097, %f1185, %f1088;
	fma.rn.f32 	%f1187, %f1099, %f1185, %f1089;
	shfl.sync.idx.b32	%r446|%p138, %r968, %r310, 31, -1;
	mov.b32 	%f1188, %r446;
	fma.rn.f32 	%f1189, %f1097, %f1188, %f1091;
	fma.rn.f32 	%f1190, %f1099, %f1188, %f1092;
	shfl.sync.idx.b32	%r447|%p139, %r967, %r310, 31, -1;
	mov.b32 	%f1191, %r447;
	fma.rn.f32 	%f1192, %f1097, %f1191, %f1094;
	fma.rn.f32 	%f1193, %f1099, %f1191, %f1095;
	mul.wide.s32 	%rd91, %r313, 4;
	add.s64 	%rd92, %rd82, %rd91;
	shfl.sync.idx.b32	%r448|%p140, %r998, %r312, 31, -1;
	mov.b32 	%f1194, %r448;
	ld.global.nc.f32 	%f1195, [%rd92];
	fma.rn.f32 	%f1196, %f1195, %f1194, %f1098;
	ld.global.nc.f32 	%f1197, [%rd92+128];
	fma.rn.f32 	%f1198, %f1197, %f1194, %f1100;
	shfl.sync.idx.b32	%r449|%p141, %r997, %r312, 31, -1;
	mov.b32 	%f1199, %r449;
	fma.rn.f32 	%f1200, %f1195, %f1199, %f1102;
	fma.rn.f32 	%f1201, %f1197, %f1199, %f1103;
	shfl.sync.idx.b32	%r450|%p142, %r996, %r312, 31, -1;
	mov.b32 	%f1202, %r450;
	fma.rn.f32 	%f1203, %f1195, %f1202, %f1105;
	fma.rn.f32 	%f1204, %f1197, %f1202, %f1106;
	shfl.sync.idx.b32	%r451|%p143, %r995, %r312, 31, -1;
	mov.b32 	%f1205, %r451;
	fma.rn.f32 	%f1206, %f1195, %f1205, %f1108;
	fma.rn.f32 	%f1207, %f1197, %f1205, %f1109;
	shfl.sync.idx.b32	%r452|%p144, %r994, %r312, 31, -1;
	mov.b32 	%f1208, %r452;
	fma.rn.f32 	%f1209, %f1195, %f1208, %f1111;
	fma.rn.f32 	%f1210, %f1197, %f1208, %f1112;
	shfl.sync.idx.b32	%r453|%p145, %r993, %r312, 31, -1;
	mov.b32 	%f1211, %r453;
	fma.rn.f32 	%f1212, %f1195, %f1211, %f1114;
	fma.rn.f32 	%f1213, %f1197, %f1211, %f1115;
	shfl.sync.idx.b32	%r454|%p146, %r992, %r312, 31, -1;
	mov.b32 	%f1214, %r454;
	fma.rn.f32 	%f1215, %f1195, %f1214, %f1117;
	fma.rn.f32 	%f1216, %f1197, %f1214, %f1118;
	shfl.sync.idx.b32	%r455|%p147, %r991, %r312, 31, -1;
	mov.b32 	%f1217, %r455;
	fma.rn.f32 	%f1218, %f1195, %f1217, %f1120;
	fma.rn.f32 	%f1219, %f1197, %f1217, %f1121;
	shfl.sync.idx.b32	%r456|%p148, %r990, %r312, 31, -1;
	mov.b32 	%f1220, %r456;
	fma.rn.f32 	%f1221, %f1195, %f1220, %f1123;
	fma.rn.f32 	%f1222, %f1197, %f1220, %f1124;
	shfl.sync.idx.b32	%r457|%p149, %r989, %r312, 31, -1;
	mov.b32 	%f1223, %r457;
	fma.rn.f32 	%f1224, %f1195, %f1223, %f1126;
	fma.rn.f32 	%f1225, %f1197, %f1223, %f1127;
	shfl.sync.idx.b32	%r458|%p150, %r988, %r312, 31, -1;
	mov.b32 	%f1226, %r458;
	fma.rn.f32 	%f1227, %f1195, %f1226, %f1129;
	fma.rn.f32 	%f1228, %f1197, %f1226, %f1130;
	shfl.sync.idx.b32	%r459|%p151, %r987, %r312, 31, -1;
	mov.b32 	%f1229, %r459;
	fma.rn.f32 	%f1230, %f1195, %f1229, %f1132;
	fma.rn.f32 	%f1231, %f1197, %f1229, %f1133;
	shfl.sync.idx.b32	%r460|%p152, %r986, %r312, 31, -1;
	mov.b32 	%f1232, %r460;
	fma.rn.f32 	%f1233, %f1195, %f1232, %f1135;
	fma.rn.f32 	%f1234, %f1197, %f1232, %f1136;
	shfl.sync.idx.b32	%r461|%p153, %r985, %r312, 31, -1;
	mov.b32 	%f1235, %r461;
	fma.rn.f32 	%f1236, %f1195, %f1235, %f1138;
	fma.rn.f32 	%f1237, %f1197, %f1235, %f1139;
	shfl.sync.idx.b32	%r462|%p154, %r984, %r312, 31, -1;
	mov.b32 	%f1238, %r462;
	fma.rn.f32 	%f1239, %f1195, %f1238, %f1141;
	fma.rn.f32 	%f1240, %f1197, %f1238, %f1142;
	shfl.sync.idx.b32	%r463|%p155, %r983, %r312, 31, -1;
	mov.b32 	%f1241, %r463;
	fma.rn.f32 	%f1242, %f1195, %f1241, %f1144;
	fma.rn.f32 	%f1243, %f1197, %f1241, %f1145;
	shfl.sync.idx.b32	%r464|%p156, %r982, %r312, 31, -1;
	mov.b32 	%f1244, %r464;
	fma.rn.f32 	%f1245, %f1195, %f1244, %f1147;
	fma.rn.f32 	%f1246, %f1197, %f1244, %f1148;
	shfl.sync.idx.b32	%r465|%p157, %r981, %r312, 31, -1;
	mov.b32 	%f1247, %r465;
	fma.rn.f32 	%f1248, %f1195, %f1247, %f1150;
	fma.rn.f32 	%f1249, %f1197, %f1247, %f1151;
	shfl.sync.idx.b32	%r466|%p158, %r980, %r312, 31, -1;
	mov.b32 	%f1250, %r466;
	fma.rn.f32 	%f1251, %f1195, %f1250, %f1153;
	fma.rn.f32 	%f1252, %f1197, %f1250, %f1154;
	shfl.sync.idx.b32	%r467|%p159, %r979, %r312, 31, -1;
	mov.b32 	%f1253, %r467;
	fma.rn.f32 	%f1254, %f1195, %f1253, %f1156;
	fma.rn.f32 	%f1255, %f1197, %f1253, %f1157;
	shfl.sync.idx.b32	%r468|%p160, %r978, %r312, 31, -1;
	mov.b32 	%f1256, %r468;
	fma.rn.f32 	%f1257, %f1195, %f1256, %f1159;
	fma.rn.f32 	%f1258, %f1197, %f1256, %f1160;
	shfl.sync.idx.b32	%r469|%p161, %r977, %r312, 31, -1;
	mov.b32 	%f1259, %r469;
	fma.rn.f32 	%f1260, %f1195, %f1259, %f1162;
	fma.rn.f32 	%f1261, %f1197, %f1259, %f1163;
	shfl.sync.idx.b32	%r470|%p162, %r976, %r312, 31, -1;
	mov.b32 	%f1262, %r470;
	fma.rn.f32 	%f1263, %f1195, %f1262, %f1165;
	fma.rn.f32 	%f1264, %f1197, %f1262, %f1166;
	shfl.sync.idx.b32	%r471|%p163, %r975, %r312, 31, -1;
	mov.b32 	%f1265, %r471;
	fma.rn.f32 	%f1266, %f1195, %f1265, %f1168;
	fma.rn.f32 	%f1267, %f1197, %f1265, %f1169;
	shfl.sync.idx.b32	%r472|%p164, %r974, %r312, 31, -1;
	mov.b32 	%f1268, %r472;
	fma.rn.f32 	%f1269, %f1195, %f1268, %f1171;
	fma.rn.f32 	%f1270, %f1197, %f1268, %f1172;
	shfl.sync.idx.b32	%r473|%p165, %r973, %r312, 31, -1;
	mov.b32 	%f1271, %r473;
	fma.rn.f32 	%f1272, %f1195, %f1271, %f1174;
	fma.rn.f32 	%f1273, %f1197, %f1271, %f1175;
	shfl.sync.idx.b32	%r474|%p166, %r972, %r312, 31, -1;
	mov.b32 	%f1274, %r474;
	fma.rn.f32 	%f1275, %f1195, %f1274, %f1177;
	fma.rn.f32 	%f1276, %f1197, %f1274, %f1178;
	shfl.sync.idx.b32	%r475|%p167, %r971, %r312, 31, -1;
	mov.b32 	%f1277, %r475;
	fma.rn.f32 	%f1278, %f1195, %f1277, %f1180;
	fma.rn.f32 	%f1279, %f1197, %f1277, %f1181;
	shfl.sync.idx.b32	%r476|%p168, %r970, %r312, 31, -1;
	mov.b32 	%f1280, %r476;
	fma.rn.f32 	%f1281, %f1195, %f1280, %f1183;
	fma.rn.f32 	%f1282, %f1197, %f1280, %f1184;
	shfl.sync.idx.b32	%r477|%p169, %r969, %r312, 31, -1;
	mov.b32 	%f1283, %r477;
	fma.rn.f32 	%f1284, %f1195, %f1283, %f1186;
	fma.rn.f32 	%f1285, %f1197, %f1283, %f1187;
	shfl.sync.idx.b32	%r478|%p170, %r968, %r312, 31, -1;
	mov.b32 	%f1286, %r478;
	fma.rn.f32 	%f1287, %f1195, %f1286, %f1189;
	fma.rn.f32 	%f1288, %f1197, %f1286, %f1190;
	shfl.sync.idx.b32	%r479|%p171, %r967, %r312, 31, -1;
	mov.b32 	%f1289, %r479;
	fma.rn.f32 	%f1290, %f1195, %f1289, %f1192;
	fma.rn.f32 	%f1291, %f1197, %f1289, %f1193;
	mul.wide.s32 	%rd93, %r315, 4;
	add.s64 	%rd94, %rd82, %rd93;
	shfl.sync.idx.b32	%r480|%p172, %r998, %r314, 31, -1;
	mov.b32 	%f1292, %r480;
	ld.global.nc.f32 	%f1293, [%rd94];
	fma.rn.f32 	%f1294, %f1293, %f1292, %f1196;
	ld.global.nc.f32 	%f1295, [%rd94+128];
	fma.rn.f32 	%f1296, %f1295, %f1292, %f1198;
	shfl.sync.idx.b32	%r481|%p173, %r997, %r314, 31, -1;
	mov.b32 	%f1297, %r481;
	fma.rn.f32 	%f1298, %f1293, %f1297, %f1200;
	fma.rn.f32 	%f1299, %f1295, %f1297, %f1201;
	shfl.sync.idx.b32	%r482|%p174, %r996, %r314, 31, -1;
	mov.b32 	%f1300, %r482;
	fma.rn.f32 	%f1301, %f1293, %f1300, %f1203;
	fma.rn.f32 	%f1302, %f1295, %f1300, %f1204;
	shfl.sync.idx.b32	%r483|%p175, %r995, %r314, 31, -1;
	mov.b32 	%f1303, %r483;
	fma.rn.f32 	%f1304, %f1293, %f1303, %f1206;
	fma.rn.f32 	%f1305, %f1295, %f1303, %f1207;
	shfl.sync.idx.b32	%r484|%p176, %r994, %r314, 31, -1;
	mov.b32 	%f1306, %r484;
	fma.rn.f32 	%f1307, %f1293, %f1306, %f1209;
	fma.rn.f32 	%f1308, %f1295, %f1306, %f1210;
	shfl.sync.idx.b32	%r485|%p177, %r993, %r314, 31, -1;
	mov.b32 	%f1309, %r485;
	fma.rn.f32 	%f1310, %f1293, %f1309, %f1212;
	fma.rn.f32 	%f1311, %f1295, %f1309, %f1213;
	shfl.sync.idx.b32	%r486|%p178, %r992, %r314, 31, -1;
	mov.b32 	%f1312, %r486;
	fma.rn.f32 	%f1313, %f1293, %f1312, %f1215;
	fma.rn.f32 	%f1314, %f1295, %f1312, %f1216;
	shfl.sync.idx.b32	%r487|%p179, %r991, %r314, 31, -1;
	mov.b32 	%f1315, %r487;
	fma.rn.f32 	%f1316, %f1293, %f1315, %f1218;
	fma.rn.f32 	%f1317, %f1295, %f1315, %f1219;
	shfl.sync.idx.b32	%r488|%p180, %r990, %r314, 31, -1;
	mov.b32 	%f1318, %r488;
	fma.rn.f32 	%f1319, %f1293, %f1318, %f1221;
	fma.rn.f32 	%f1320, %f1295, %f1318, %f1222;
	shfl.sync.idx.b32	%r489|%p181, %r989, %r314, 31, -1;
	mov.b32 	%f1321, %r489;
	fma.rn.f32 	%f1322, %f1293, %f1321, %f1224;
	fma.rn.f32 	%f1323, %f1295, %f1321, %f1225;
	shfl.sync.idx.b32	%r490|%p182, %r988, %r314, 31, -1;
	mov.b32 	%f1324, %r490;
	fma.rn.f32 	%f1325, %f1293, %f1324, %f1227;
	fma.rn.f32 	%f1326, %f1295, %f1324, %f1228;
	shfl.sync.idx.b32	%r491|%p183, %r987, %r314, 31, -1;
	mov.b32 	%f1327, %r491;
	fma.rn.f32 	%f1328, %f1293, %f1327, %f1230;
	fma.rn.f32 	%f1329, %f1295, %f1327, %f1231;
	shfl.sync.idx.b32	%r492|%p184, %r986, %r314, 31, -1;
	mov.b32 	%f1330, %r492;
	fma.rn.f32 	%f1331, %f1293, %f1330, %f1233;
	fma.rn.f32 	%f1332, %f1295, %f1330, %f1234;
	shfl.sync.idx.b32	%r493|%p185, %r985, %r314, 31, -1;
	mov.b32 	%f1333, %r493;
	fma.rn.f32 	%f1334, %f1293, %f1333, %f1236;
	fma.rn.f32 	%f1335, %f1295, %f1333, %f1237;
	shfl.sync.idx.b32	%r494|%p186, %r984, %r314, 31, -1;
	mov.b32 	%f1336, %r494;
	fma.rn.f32 	%f1337, %f1293, %f1336, %f1239;
	fma.rn.f32 	%f1338, %f1295, %f1336, %f1240;
	shfl.sync.idx.b32	%r495|%p187, %r983, %r314, 31, -1;
	mov.b32 	%f1339, %r495;
	fma.rn.f32 	%f1340, %f1293, %f1339, %f1242;
	fma.rn.f32 	%f1341, %f1295, %f1339, %f1243;
	shfl.sync.idx.b32	%r496|%p188, %r982, %r314, 31, -1;
	mov.b32 	%f1342, %r496;
	fma.rn.f32 	%f1343, %f1293, %f1342, %f1245;
	fma.rn.f32 	%f1344, %f1295, %f1342, %f1246;
	shfl.sync.idx.b32	%r497|%p189, %r981, %r314, 31, -1;
	mov.b32 	%f1345, %r497;
	fma.rn.f32 	%f1346, %f1293, %f1345, %f1248;
	fma.rn.f32 	%f1347, %f1295, %f1345, %f1249;
	shfl.sync.idx.b32	%r498|%p190, %r980, %r314, 31, -1;
	mov.b32 	%f1348, %r498;
	fma.rn.f32 	%f1349, %f1293, %f1348, %f1251;
	fma.rn.f32 	%f1350, %f1295, %f1348, %f1252;
	shfl.sync.idx.b32	%r499|%p191, %r979, %r314, 31, -1;
	mov.b32 	%f1351, %r499;
	fma.rn.f32 	%f1352, %f1293, %f1351, %f1254;
	fma.rn.f32 	%f1353, %f1295, %f1351, %f1255;
	shfl.sync.idx.b32	%r500|%p192, %r978, %r314, 31, -1;
	mov.b32 	%f1354, %r500;
	fma.rn.f32 	%f1355, %f1293, %f1354, %f1257;
	fma.rn.f32 	%f1356, %f1295, %f1354, %f1258;
	shfl.sync.idx.b32	%r501|%p193, %r977, %r314, 31, -1;
	mov.b32 	%f1357, %r501;
	fma.rn.f32 	%f1358, %f1293, %f1357, %f1260;
	fma.rn.f32 	%f1359, %f1295, %f1357, %f1261;
	shfl.sync.idx.b32	%r502|%p194, %r976, %r314, 31, -1;
	mov.b32 	%f1360, %r502;
	fma.rn.f32 	%f1361, %f1293, %f1360, %f1263;
	fma.rn.f32 	%f1362, %f1295, %f1360, %f1264;
	shfl.sync.idx.b32	%r503|%p195, %r975, %r314, 31, -1;
	mov.b32 	%f1363, %r503;
	fma.rn.f32 	%f1364, %f1293, %f1363, %f1266;
	fma.rn.f32 	%f1365, %f1295, %f1363, %f1267;
	shfl.sync.idx.b32	%r504|%p196, %r974, %r314, 31, -1;
	mov.b32 	%f1366, %r504;
	fma.rn.f32 	%f1367, %f1293, %f1366, %f1269;
	fma.rn.f32 	%f1368, %f1295, %f1366, %f1270;
	shfl.sync.idx.b32	%r505|%p197, %r973, %r314, 31, -1;
	mov.b32 	%f1369, %r505;
	fma.rn.f32 	%f1370, %f1293, %f1369, %f1272;
	fma.rn.f32 	%f1371, %f1295, %f1369, %f1273;
	shfl.sync.idx.b32	%r506|%p198, %r972, %r314, 31, -1;
	mov.b32 	%f1372, %r506;
	fma.rn.f32 	%f1373, %f1293, %f1372, %f1275;
	fma.rn.f32 	%f1374, %f1295, %f1372, %f1276;
	shfl.sync.idx.b32	%r507|%p199, %r971, %r314, 31, -1;
	mov.b32 	%f1375, %r507;
	fma.rn.f32 	%f1376, %f1293, %f1375, %f1278;
	fma.rn.f32 	%f1377, %f1295, %f1375, %f1279;
	shfl.sync.idx.b32	%r508|%p200, %r970, %r314, 31, -1;
	mov.b32 	%f1378, %r508;
	fma.rn.f32 	%f1379, %f1293, %f1378, %f1281;
	fma.rn.f32 	%f1380, %f1295, %f1378, %f1282;
	shfl.sync.idx.b32	%r509|%p201, %r969, %r314, 31, -1;
	mov.b32 	%f1381, %r509;
	fma.rn.f32 	%f1382, %f1293, %f1381, %f1284;
	fma.rn.f32 	%f1383, %f1295, %f1381, %f1285;
	shfl.sync.idx.b32	%r510|%p202, %r968, %r314, 31, -1;
	mov.b32 	%f1384, %r510;
	fma.rn.f32 	%f1385, %f1293, %f1384, %f1287;
	fma.rn.f32 	%f1386, %f1295, %f1384, %f1288;
	shfl.sync.idx.b32	%r511|%p203, %r967, %r314, 31, -1;
	mov.b32 	%f1387, %r511;
	fma.rn.f32 	%f1388, %f1293, %f1387, %f1290;
	fma.rn.f32 	%f1389, %f1295, %f1387, %f1291;
	mul.wide.s32 	%rd95, %r317, 4;
	add.s64 	%rd96, %rd82, %rd95;
	shfl.sync.idx.b32	%r512|%p204, %r998, %r316, 31, -1;
	mov.b32 	%f1390, %r512;
	ld.global.nc.f32 	%f1391, [%rd96];
	fma.rn.f32 	%f1392, %f1391, %f1390, %f1294;
	ld.global.nc.f32 	%f1393, [%rd96+128];
	fma.rn.f32 	%f1394, %f1393, %f1390, %f1296;
	shfl.sync.idx.b32	%r513|%p205, %r997, %r316, 31, -1;
	mov.b32 	%f1395, %r513;
	fma.rn.f32 	%f1396, %f1391, %f1395, %f1298;
	fma.rn.f32 	%f1397, %f1393, %f1395, %f1299;
	shfl.sync.idx.b32	%r514|%p206, %r996, %r316, 31, -1;
	mov.b32 	%f1398, %r514;
	fma.rn.f32 	%f1399, %f1391, %f1398, %f1301;
	fma.rn.f32 	%f1400, %f1393, %f1398, %f1302;
	shfl.sync.idx.b32	%r515|%p207, %r995, %r316, 31, -1;
	mov.b32 	%f1401, %r515;
	fma.rn.f32 	%f1402, %f1391, %f1401, %f1304;
	fma.rn.f32 	%f1403, %f1393, %f1401, %f1305;
	shfl.sync.idx.b32	%r516|%p208, %r994, %r316, 31, -1;
	mov.b32 	%f1404, %r516;
	fma.rn.f32 	%f1405, %f1391, %f1404, %f1307;
	fma.rn.f32 	%f1406, %f1393, %f1404, %f1308;
	shfl.sync.idx.b32	%r517|%p209, %r993, %r316, 31, -1;
	mov.b32 	%f1407, %r517;
	fma.rn.f32 	%f1408, %f1391, %f1407, %f1310;
	fma.rn.f32 	%f1409, %f1393, %f1407, %f1311;
	shfl.sync.idx.b32	%r518|%p210, %r992, %r316, 31, -1;
	mov.b32 	%f1410, %r518;
	fma.rn.f32 	%f1411, %f1391, %f1410, %f1313;
	fma.rn.f32 	%f1412, %f1393, %f1410, %f1314;
	shfl.sync.idx.b32	%r519|%p211, %r991, %r316, 31, -1;
	mov.b32 	%f1413, %r519;
	fma.rn.f32 	%f1414, %f1391, %f1413, %f1316;
	fma.rn.f32 	%f1415, %f1393, %f1413, %f1317;
	shfl.sync.idx.b32	%r520|%p212, %r990, %r316, 31, -1;
	mov.b32 	%f1416, %r520;
	fma.rn.f32 	%f1417, %f1391, %f1416, %f1319;
	fma.rn.f32 	%f1418, %f1393, %f1416, %f1320;
	shfl.sync.idx.b32	%r521|%p213, %r989, %r316, 31, -1;
	mov.b32 	%f1419, %r521;
	fma.rn.f32 	%f1420, %f1391, %f1419, %f1322;
	fma.rn.f32 	%f1421, %f1393, %f1419, %f1323;
	shfl.sync.idx.b32	%r522|%p214, %r988, %r316, 31, -1;
	mov.b32 	%f1422, %r522;
	fma.rn.f32 	%f1423, %f1391, %f1422, %f1325;
	fma.rn.f32 	%f1424, %f1393, %f1422, %f1326;
	shfl.sync.idx.b32	%r523|%p215, %r987, %r316, 31, -1;
	mov.b32 	%f1425, %r523;
	fma.rn.f32 	%f1426, %f1391, %f1425, %f1328;
	fma.rn.f32 	%f1427, %f1393, %f1425, %f1329;
	shfl.sync.idx.b32	%r524|%p216, %r986, %r316, 31, -1;
	mov.b32 	%f1428, %r524;
	fma.rn.f32 	%f1429, %f1391, %f1428, %f1331;
	fma.rn.f32 	%f1430, %f1393, %f1428, %f1332;
	shfl.sync.idx.b32	%r525|%p217, %r985, %r316, 31, -1;
	mov.b32 	%f1431, %r525;
	fma.rn.f32 	%f1432, %f1391, %f1431, %f1334;
	fma.rn.f32 	%f1433, %f1393, %f1431, %f1335;
	shfl.sync.idx.b32	%r526|%p218, %r984, %r316, 31, -1;
	mov.b32 	%f1434, %r526;
	fma.rn.f32 	%f1435, %f1391, %f1434, %f1337;
	fma.rn.f32 	%f1436, %f1393, %f1434, %f1338;
	shfl.sync.idx.b32	%r527|%p219, %r983, %r316, 31, -1;
	mov.b32 	%f1437, %r527;
	fma.rn.f32 	%f1438, %f1391, %f1437, %f1340;
	fma.rn.f32 	%f1439, %f1393, %f1437, %f1341;
	shfl.sync.idx.b32	%r528|%p220, %r982, %r316, 31, -1;
	mov.b32 	%f1440, %r528;
	fma.rn.f32 	%f1441, %f1391, %f1440, %f1343;
	fma.rn.f32 	%f1442, %f1393, %f1440, %f1344;
	shfl.sync.idx.b32	%r529|%p221, %r981, %r316, 31, -1;
	mov.b32 	%f1443, %r529;
	fma.rn.f32 	%f1444, %f1391, %f1443, %f1346;
	fma.rn.f32 	%f1445, %f1393, %f1443, %f1347;
	shfl.sync.idx.b32	%r530|%p222, %r980, %r316, 31, -1;
	mov.b32 	%f1446, %r530;
	fma.rn.f32 	%f1447, %f1391, %f1446, %f1349;
	fma.rn.f32 	%f1448, %f1393, %f1446, %f1350;
	shfl.sync.idx.b32	%r531|%p223, %r979, %r316, 31, -1;
	mov.b32 	%f1449, %r531;
	fma.rn.f32 	%f1450, %f1391, %f1449, %f1352;
	fma.rn.f32 	%f1451, %f1393, %f1449, %f1353;
	shfl.sync.idx.b32	%r532|%p224, %r978, %r316, 31, -1;
	mov.b32 	%f1452, %r532;
	fma.rn.f32 	%f1453, %f1391, %f1452, %f1355;
	fma.rn.f32 	%f1454, %f1393, %f1452, %f1356;
	shfl.sync.idx.b32	%r533|%p225, %r977, %r316, 31, -1;
	mov.b32 	%f1455, %r533;
	fma.rn.f32 	%f1456, %f1391, %f1455, %f1358;
	fma.rn.f32 	%f1457, %f1393, %f1455, %f1359;
	shfl.sync.idx.b32	%r534|%p226, %r976, %r316, 31, -1;
	mov.b32 	%f1458, %r534;
	fma.rn.f32 	%f1459, %f1391, %f1458, %f1361;
	fma.rn.f32 	%f1460, %f1393, %f1458, %f1362;
	shfl.sync.idx.b32	%r535|%p227, %r975, %r316, 31, -1;
	mov.b32 	%f1461, %r535;
	fma.rn.f32 	%f1462, %f1391, %f1461, %f1364;
	fma.rn.f32 	%f1463, %f1393, %f1461, %f1365;
	shfl.sync.idx.b32	%r536|%p228, %r974, %r316, 31, -1;
	mov.b32 	%f1464, %r536;
	fma.rn.f32 	%f1465, %f1391, %f1464, %f1367;
	fma.rn.f32 	%f1466, %f1393, %f1464, %f1368;
	shfl.sync.idx.b32	%r537|%p229, %r973, %r316, 31, -1;
	mov.b32 	%f1467, %r537;
	fma.rn.f32 	%f1468, %f1391, %f1467, %f1370;
	fma.rn.f32 	%f1469, %f1393, %f1467, %f1371;
	shfl.sync.idx.b32	%r538|%p230, %r972, %r316, 31, -1;
	mov.b32 	%f1470, %r538;
	fma.rn.f32 	%f1471, %f1391, %f1470, %f1373;
	fma.rn.f32 	%f1472, %f1393, %f1470, %f1374;
	shfl.sync.idx.b32	%r539|%p231, %r971, %r316, 31, -1;
	mov.b32 	%f1473, %r539;
	fma.rn.f32 	%f1474, %f1391, %f1473, %f1376;
	fma.rn.f32 	%f1475, %f1393, %f1473, %f1377;
	shfl.sync.idx.b32	%r540|%p232, %r970, %r316, 31, -1;
	mov.b32 	%f1476, %r540;
	fma.rn.f32 	%f1477, %f1391, %f1476, %f1379;
	fma.rn.f32 	%f1478, %f1393, %f1476, %f1380;
	shfl.sync.idx.b32	%r541|%p233, %r969, %r316, 31, -1;
	mov.b32 	%f1479, %r541;
	fma.rn.f32 	%f1480, %f1391, %f1479, %f1382;
	fma.rn.f32 	%f1481, %f1393, %f1479, %f1383;
	shfl.sync.idx.b32	%r542|%p234, %r968, %r316, 31, -1;
	mov.b32 	%f1482, %r542;
	fma.rn.f32 	%f1483, %f1391, %f1482, %f1385;
	fma.rn.f32 	%f1484, %f1393, %f1482, %f1386;
	shfl.sync.idx.b32	%r543|%p235, %r967, %r316, 31, -1;
	mov.b32 	%f1485, %r543;
	fma.rn.f32 	%f1486, %f1391, %f1485, %f1388;
	fma.rn.f32 	%f1487, %f1393, %f1485, %f1389;
	mul.wide.s32 	%rd97, %r319, 4;
	add.s64 	%rd98, %rd82, %rd97;
	shfl.sync.idx.b32	%r544|%p236, %r998, %r318, 31, -1;
	mov.b32 	%f1488, %r544;
	ld.global.nc.f32 	%f1489, [%rd98];
	fma.rn.f32 	%f2173, %f1489, %f1488, %f1392;
	ld.global.nc.f32 	%f1490, [%rd98+128];
	fma.rn.f32 	%f2172, %f1490, %f1488, %f1394;
	shfl.sync.idx.b32	%r545|%p237, %r997, %r318, 31, -1;
	mov.b32 	%f1491, %r545;
	fma.rn.f32 	%f2171, %f1489, %f1491, %f1396;
	fma.rn.f32 	%f2170, %f1490, %f1491, %f1397;
	shfl.sync.idx.b32	%r546|%p238, %r996, %r318, 31, -1;
	mov.b32 	%f1492, %r546;
	fma.rn.f32 	%f2169, %f1489, %f1492, %f1399;
	fma.rn.f32 	%f2168, %f1490, %f1492, %f1400;
	shfl.sync.idx.b32	%r547|%p239, %r995, %r318, 31, -1;
	mov.b32 	%f1493, %r547;
	fma.rn.f32 	%f2167, %f1489, %f1493, %f1402;
	fma.rn.f32 	%f2166, %f1490, %f1493, %f1403;
	shfl.sync.idx.b32	%r548|%p240, %r994, %r318, 31, -1;
	mov.b32 	%f1494, %r548;
	fma.rn.f32 	%f2165, %f1489, %f1494, %f1405;
	fma.rn.f32 	%f2164, %f1490, %f1494, %f1406;
	shfl.sync.idx.b32	%r549|%p241, %r993, %r318, 31, -1;
	mov.b32 	%f1495, %r549;
	fma.rn.f32 	%f2163, %f1489, %f1495, %f1408;
	fma.rn.f32 	%f2162, %f1490, %f1495, %f1409;
	shfl.sync.idx.b32	%r550|%p242, %r992, %r318, 31, -1;
	mov.b32 	%f1496, %r550;
	fma.rn.f32 	%f2161, %f1489, %f1496, %f1411;
	fma.rn.f32 	%f2160, %f1490, %f1496, %f1412;
	shfl.sync.idx.b32	%r551|%p243, %r991, %r318, 31, -1;
	mov.b32 	%f1497, %r551;
	fma.rn.f32 	%f2159, %f1489, %f1497, %f1414;
	fma.rn.f32 	%f2158, %f1490, %f1497, %f1415;
	shfl.sync.idx.b32	%r552|%p244, %r990, %r318, 31, -1;
	mov.b32 	%f1498, %r552;
	fma.rn.f32 	%f2157, %f1489, %f1498, %f1417;
	fma.rn.f32 	%f2156, %f1490, %f1498, %f1418;
	shfl.sync.idx.b32	%r553|%p245, %r989, %r318, 31, -1;
	mov.b32 	%f1499, %r553;
	fma.rn.f32 	%f2155, %f1489, %f1499, %f1420;
	fma.rn.f32 	%f2154, %f1490, %f1499, %f1421;
	shfl.sync.idx.b32	%r554|%p246, %r988, %r318, 31, -1;
	mov.b32 	%f1500, %r554;
	fma.rn.f32 	%f2153, %f1489, %f1500, %f1423;
	fma.rn.f32 	%f2152, %f1490, %f1500, %f1424;
	shfl.sync.idx.b32	%r555|%p247, %r987, %r318, 31, -1;
	mov.b32 	%f1501, %r555;
	fma.rn.f32 	%f2151, %f1489, %f1501, %f1426;
	fma.rn.f32 	%f2150, %f1490, %f1501, %f1427;
	shfl.sync.idx.b32	%r556|%p248, %r986, %r318, 31, -1;
	mov.b32 	%f1502, %r556;
	fma.rn.f32 	%f2149, %f1489, %f1502, %f1429;
	fma.rn.f32 	%f2148, %f1490, %f1502, %f1430;
	shfl.sync.idx.b32	%r557|%p249, %r985, %r318, 31, -1;
	mov.b32 	%f1503, %r557;
	fma.rn.f32 	%f2147, %f1489, %f1503, %f1432;
	fma.rn.f32 	%f2146, %f1490, %f1503, %f1433;
	shfl.sync.idx.b32	%r558|%p250, %r984, %r318, 31, -1;
	mov.b32 	%f1504, %r558;
	fma.rn.f32 	%f2145, %f1489, %f1504, %f1435;
	fma.rn.f32 	%f2144, %f1490, %f1504, %f1436;
	shfl.sync.idx.b32	%r559|%p251, %r983, %r318, 31, -1;
	mov.b32 	%f1505, %r559;
	fma.rn.f32 	%f2143, %f1489, %f1505, %f1438;
	fma.rn.f32 	%f2142, %f1490, %f1505, %f1439;
	shfl.sync.idx.b32	%r560|%p252, %r982, %r318, 31, -1;
	mov.b32 	%f1506, %r560;
	fma.rn.f32 	%f2141, %f1489, %f1506, %f1441;
	fma.rn.f32 	%f2140, %f1490, %f1506, %f1442;
	shfl.sync.idx.b32	%r561|%p253, %r981, %r318, 31, -1;
	mov.b32 	%f1507, %r561;
	fma.rn.f32 	%f2139, %f1489, %f1507, %f1444;
	fma.rn.f32 	%f2138, %f1490, %f1507, %f1445;
	shfl.sync.idx.b32	%r562|%p254, %r980, %r318, 31, -1;
	mov.b32 	%f1508, %r562;
	fma.rn.f32 	%f2137, %f1489, %f1508, %f1447;
	fma.rn.f32 	%f2136, %f1490, %f1508, %f1448;
	shfl.sync.idx.b32	%r563|%p255, %r979, %r318, 31, -1;
	mov.b32 	%f1509, %r563;
	fma.rn.f32 	%f2135, %f1489, %f1509, %f1450;
	fma.rn.f32 	%f2134, %f1490, %f1509, %f1451;
	shfl.sync.idx.b32	%r564|%p256, %r978, %r318, 31, -1;
	mov.b32 	%f1510, %r564;
	fma.rn.f32 	%f2133, %f1489, %f1510, %f1453;
	fma.rn.f32 	%f2132, %f1490, %f1510, %f1454;
	shfl.sync.idx.b32	%r565|%p257, %r977, %r318, 31, -1;
	mov.b32 	%f1511, %r565;
	fma.rn.f32 	%f2131, %f1489, %f1511, %f1456;
	fma.rn.f32 	%f2130, %f1490, %f1511, %f1457;
	shfl.sync.idx.b32	%r566|%p258, %r976, %r318, 31, -1;
	mov.b32 	%f1512, %r566;
	fma.rn.f32 	%f2129, %f1489, %f1512, %f1459;
	fma.rn.f32 	%f2128, %f1490, %f1512, %f1460;
	shfl.sync.idx.b32	%r567|%p259, %r975, %r318, 31, -1;
	mov.b32 	%f1513, %r567;
	fma.rn.f32 	%f2127, %f1489, %f1513, %f1462;
	fma.rn.f32 	%f2126, %f1490, %f1513, %f1463;
	shfl.sync.idx.b32	%r568|%p260, %r974, %r318, 31, -1;
	mov.b32 	%f1514, %r568;
	fma.rn.f32 	%f2125, %f1489, %f1514, %f1465;
	fma.rn.f32 	%f2124, %f1490, %f1514, %f1466;
	shfl.sync.idx.b32	%r569|%p261, %r973, %r318, 31, -1;
	mov.b32 	%f1515, %r569;
	fma.rn.f32 	%f2123, %f1489, %f1515, %f1468;
	fma.rn.f32 	%f2122, %f1490, %f1515, %f1469;
	shfl.sync.idx.b32	%r570|%p262, %r972, %r318, 31, -1;
	mov.b32 	%f1516, %r570;
	fma.rn.f32 	%f2121, %f1489, %f1516, %f1471;
	fma.rn.f32 	%f2120, %f1490, %f1516, %f1472;
	shfl.sync.idx.b32	%r571|%p263, %r971, %r318, 31, -1;
	mov.b32 	%f1517, %r571;
	fma.rn.f32 	%f2119, %f1489, %f1517, %f1474;
	fma.rn.f32 	%f2118, %f1490, %f1517, %f1475;
	shfl.sync.idx.b32	%r572|%p264, %r970, %r318, 31, -1;
	mov.b32 	%f1518, %r572;
	fma.rn.f32 	%f2117, %f1489, %f1518, %f1477;
	fma.rn.f32 	%f2116, %f1490, %f1518, %f1478;
	shfl.sync.idx.b32	%r573|%p265, %r969, %r318, 31, -1;
	mov.b32 	%f1519, %r573;
	fma.rn.f32 	%f2115, %f1489, %f1519, %f1480;
	fma.rn.f32 	%f2114, %f1490, %f1519, %f1481;
	shfl.sync.idx.b32	%r574|%p266, %r968, %r318, 31, -1;
	mov.b32 	%f1520, %r574;
	fma.rn.f32 	%f2113, %f1489, %f1520, %f1483;
	fma.rn.f32 	%f2112, %f1490, %f1520, %f1484;
	shfl.sync.idx.b32	%r575|%p267, %r967, %r318, 31, -1;
	mov.b32 	%f1521, %r575;
	fma.rn.f32 	%f2111, %f1489, %f1521, %f1486;
	fma.rn.f32 	%f2110, %f1490, %f1521, %f1487;
	add.s32 	%r999, %r999, 8;
	and.b32  	%r576, %r4, -8;
	add.s32 	%r577, %r576, %r2;
	setp.lt.s32 	%p268, %r999, %r577;
	@%p268 bra 	$L__BB2_2;
$L__BB2_6:
	and.b32  	%r144, %r4, -8;
	add.s32 	%r145, %r144, %r2;
	setp.le.s32 	%p269, %r3, %r145;
	and.b32  	%r578, %r4, 24;
	setp.ne.s32 	%p270, %r578, 0;
	or.pred  	%p271, %p270, %p269;
	@%p271 bra 	$L__BB2_9;
	sub.s32 	%r579, %r3, %r145;
	setp.ge.u32 	%p272, %r1, %r579;
	mov.u32 	%r1001, %r145;
	@%p272 bra 	$L__BB2_9;
	ld.param.u64 	%rd258, [_Z12_spmm_conv_2PKfPfiiPKiS3_S3_S0__param_7];
	ld.param.u64 	%rd256, [_Z12_spmm_conv_2PKfPfiiPKiS3_S3_S0__param_6];
	add.s32 	%r580, %r145, %r1;
	cvta.to.global.u64 	%rd99, %rd256;
	mul.wide.u32 	%rd100, %r580, 4;
	add.s64 	%rd101, %rd99, %rd100;
	ld.global.nc.u32 	%r581, [%rd101];
	mul.hi.s32 	%r582, %r581, 715827883;
	shr.u32 	%r583, %r582, 31;
	shr.u32 	%r584, %r582, 8;
	add.s32 	%r585, %r584, %r583;
	shl.b32 	%r586, %r585, 15;
	add.s32 	%r587, %r586, %r5;
	shr.s32 	%r588, %r581, 31;
	shr.u32 	%r589, %r588, 23;
	add.s32 	%r590, %r581, %r589;
	shr.s32 	%r591, %r590, 9;
	mul.hi.s32 	%r592, %r591, 1431655766;
	shr.u32 	%r593, %r592, 31;
	add.s32 	%r594, %r592, %r593;
	mul.lo.s32 	%r595, %r594, 3;
	sub.s32 	%r596, %r591, %r595;
	shl.b32 	%r597, %r596, 14;
	add.s32 	%r598, %r587, %r597;
	and.b32  	%r599, %r590, 134217216;
	sub.s32 	%r600, %r581, %r599;
	shl.b32 	%r601, %r600, 5;
	add.s32 	%r1000, %r598, %r601;
	cvta.to.global.u64 	%rd102, %rd258;
	add.s64 	%rd103, %rd102, %rd100;
	ld.global.nc.u32 	%r998, [%rd103];
	add.s32 	%r602, %r4, %r580;
	mul.wide.u32 	%rd104, %r602, 4;
	add.s64 	%rd105, %rd102, %rd104;
	ld.global.nc.u32 	%r997, [%rd105];
	add.s32 	%r603, %r602, %r4;
	mul.wide.u32 	%rd106, %r603, 4;
	add.s64 	%rd107, %rd102, %rd106;
	ld.global.nc.u32 	%r996, [%rd107];
	add.s32 	%r604, %r603, %r4;
	mul.wide.u32 	%rd108, %r604, 4;
	add.s64 	%rd109, %rd102, %rd108;
	ld.global.nc.u32 	%r995, [%rd109];
	add.s32 	%r605, %r604, %r4;
	mul.wide.u32 	%rd110, %r605, 4;
	add.s64 	%rd111, %rd102, %rd110;
	ld.global.nc.u32 	%r994, [%rd111];
	add.s32 	%r606, %r605, %r4;
	mul.wide.u32 	%rd112, %r606, 4;
	add.s64 	%rd113, %rd102, %rd112;
	ld.global.nc.u32 	%r993, [%rd113];
	add.s32 	%r607, %r606, %r4;
	mul.wide.u32 	%rd114, %r607, 4;
	add.s64 	%rd115, %rd102, %rd114;
	ld.global.nc.u32 	%r992, [%rd115];
	add.s32 	%r608, %r607, %r4;
	mul.wide.u32 	%rd116, %r608, 4;
	add.s64 	%rd117, %rd102, %rd116;
	ld.global.nc.u32 	%r991, [%rd117];
	add.s32 	%r609, %r608, %r4;
	mul.wide.u32 	%rd118, %r609, 4;
	add.s64 	%rd119, %rd102, %rd118;
	ld.global.nc.u32 	%r990, [%rd119];
	add.s32 	%r610, %r609, %r4;
	mul.wide.u32 	%rd120, %r610, 4;
	add.s64 	%rd121, %rd102, %rd120;
	ld.global.nc.u32 	%r989, [%rd121];
	add.s32 	%r611, %r610, %r4;
	mul.wide.u32 	%rd122, %r611, 4;
	add.s64 	%rd123, %rd102, %rd122;
	ld.global.nc.u32 	%r988, [%rd123];
	add.s32 	%r612, %r611, %r4;
	mul.wide.u32 	%rd124, %r612, 4;
	add.s64 	%rd125, %rd102, %rd124;
	ld.global.nc.u32 	%r987, [%rd125];
	add.s32 	%r613, %r612, %r4;
	mul.wide.u32 	%rd126, %r613, 4;
	add.s64 	%rd127, %rd102, %rd126;
	ld.global.nc.u32 	%r986, [%rd127];
	add.s32 	%r614, %r613, %r4;
	mul.wide.u32 	%rd128, %r614, 4;
	add.s64 	%rd129, %rd102, %rd128;
	ld.global.nc.u32 	%r985, [%rd129];
	add.s32 	%r615, %r614, %r4;
	mul.wide.u32 	%rd130, %r615, 4;
	add.s64 	%rd131, %rd102, %rd130;
	ld.global.nc.u32 	%r984, [%rd131];
	add.s32 	%r616, %r615, %r4;
	mul.wide.u32 	%rd132, %r616, 4;
	add.s64 	%rd133, %rd102, %rd132;
	ld.global.nc.u32 	%r983, [%rd133];
	add.s32 	%r617, %r616, %r4;
	mul.wide.u32 	%rd134, %r617, 4;
	add.s64 	%rd135, %rd102, %rd134;
	ld.global.nc.u32 	%r982, [%rd135];
	add.s32 	%r618, %r617, %r4;
	mul.wide.u32 	%rd136, %r618, 4;
	add.s64 	%rd137, %rd102, %rd136;
	ld.global.nc.u32 	%r981, [%rd137];
	add.s32 	%r619, %r618, %r4;
	mul.wide.u32 	%rd138, %r619, 4;
	add.s64 	%rd139, %rd102, %rd138;
	ld.global.nc.u32 	%r980, [%rd139];
	add.s32 	%r620, %r619, %r4;
	mul.wide.u32 	%rd140, %r620, 4;
	add.s64 	%rd141, %rd102, %rd140;
	ld.global.nc.u32 	%r979, [%rd141];
	add.s32 	%r621, %r620, %r4;
	mul.wide.u32 	%rd142, %r621, 4;
	add.s64 	%rd143, %rd102, %rd142;
	ld.global.nc.u32 	%r978, [%rd143];
	add.s32 	%r622, %r621, %r4;
	mul.wide.u32 	%rd144, %r622, 4;
	add.s64 	%rd145, %rd102, %rd144;
	ld.global.nc.u32 	%r977, [%rd145];
	add.s32 	%r623, %r622, %r4;
	mul.wide.u32 	%rd146, %r623, 4;
	add.s64 	%rd147, %rd102, %rd146;
	ld.global.nc.u32 	%r976, [%rd147];
	add.s32 	%r624, %r623, %r4;
	mul.wide.u32 	%rd148, %r624, 4;
	add.s64 	%rd149, %rd102, %rd148;
	ld.global.nc.u32 	%r975, [%rd149];
	add.s32 	%r625, %r624, %r4;
	mul.wide.u32 	%rd150, %r625, 4;
	add.s64 	%rd151, %rd102, %rd150;
	ld.global.nc.u32 	%r974, [%rd151];
	add.s32 	%r626, %r625, %r4;
	mul.wide.u32 	%rd152, %r626, 4;
	add.s64 	%rd153, %rd102, %rd152;
	ld.global.nc.u32 	%r973, [%rd153];
	add.s32 	%r627, %r626, %r4;
	mul.wide.u32 	%rd154, %r627, 4;
	add.s64 	%rd155, %rd102, %rd154;
	ld.global.nc.u32 	%r972, [%rd155];
	add.s32 	%r628, %r627, %r4;
	mul.wide.u32 	%rd156, %r628, 4;
	add.s64 	%rd157, %rd102, %rd156;
	ld.global.nc.u32 	%r971, [%rd157];
	add.s32 	%r629, %r628, %r4;
	mul.wide.u32 	%rd158, %r629, 4;
	add.s64 	%rd159, %rd102, %rd158;
	ld.global.nc.u32 	%r970, [%rd159];
	add.s32 	%r630, %r629, %r4;
	mul.wide.u32 	%rd160, %r630, 4;
	add.s64 	%rd161, %rd102, %rd160;
	ld.global.nc.u32 	%r969, [%rd161];
	add.s32 	%r631, %r630, %r4;
	mul.wide.u32 	%rd162, %r631, 4;
	add.s64 	%rd163, %rd102, %rd162;
	ld.global.nc.u32 	%r968, [%rd163];
	add.s32 	%r632, %r631, %r4;
	mul.wide.u32 	%rd164, %r632, 4;
	add.s64 	%rd165, %rd102, %rd164;
	ld.global.nc.u32 	%r967, [%rd165];
$L__BB2_9:
	and.b32  	%r633, %r4, -4;
	setp.ge.s32 	%p273, %r144, %r633;
	@%p273 bra 	$L__BB2_138;
	ld.param.u64 	%rd250, [_Z12_spmm_conv_2PKfPfiiPKiS3_S3_S0__param_0];
	and.b32  	%r634, %r4, -8;
	add.s32 	%r635, %r634, %r2;
	sub.s32 	%r213, %r635, %r1001;
	shfl.sync.idx.b32	%r636|%p274, %r1000, %r213, 31, -1;
	add.s32 	%r214, %r213, 1;
	shfl.sync.idx.b32	%r215|%p275, %r1000, %r214, 31, -1;
	add.s32 	%r216, %r213, 2;
	shfl.sync.idx.b32	%r217|%p276, %r1000, %r216, 31, -1;
	add.s32 	%r218, %r213, 3;
	shfl.sync.idx.b32	%r219|%p277, %r1000, %r218, 31, -1;
	cvta.to.global.u64 	%rd166, %rd250;
	mul.wide.s32 	%rd167, %r636, 4;
	add.s64 	%rd2, %rd166, %rd167;
	shfl.sync.idx.b32	%r637|%p278, %r998, %r213, 31, -1;
	mov.b32 	%f193, %r637;
	setp.leu.f32 	%p279, %f193, 0f00000000;
	@%p279 bra 	$L__BB2_12;
	ld.global.nc.f32 	%f1523, [%rd2];
	fma.rn.f32 	%f2174, %f1523, %f193, %f2173;
	ld.global.nc.f32 	%f1524, [%rd2+128];
	mul.f32 	%f2175, %f1524, %f193;
	bra.uni 	$L__BB2_13;
$L__BB2_12:
	add.f32 	%f2174, %f2173, 0f00000000;
	mov.f32 	%f2175, 0f00000000;
$L__BB2_13:
	add.f32 	%f199, %f2175, %f2172;
	shfl.sync.idx.b32	%r638|%p280, %r997, %r213, 31, -1;
	mov.b32 	%f200, %r638;
	setp.leu.f32 	%p281, %f200, 0f00000000;
	mov.f32 	%f2176, 0f00000000;
	@%p281 bra 	$L__BB2_15;
	ld.global.nc.f32 	%f1526, [%rd2];
	mul.f32 	%f2176, %f1526, %f200;
$L__BB2_15:
	add.f32 	%f203, %f2176, %f2171;
	mov.f32 	%f2177, 0f00000000;
	@%p281 bra 	$L__BB2_17;
	ld.global.nc.f32 	%f1528, [%rd2+128];
	mul.f32 	%f2177, %f1528, %f200;
$L__BB2_17:
	add.f32 	%f206, %f2177, %f2170;
	shfl.sync.idx.b32	%r639|%p283, %r996, %r213, 31, -1;
	mov.b32 	%f207, %r639;
	setp.leu.f32 	%p284, %f207, 0f00000000;
	mov.f32 	%f2178, 0f00000000;
	@%p284 bra 	$L__BB2_19;
	ld.global.nc.f32 	%f1530, [%rd2];
	mul.f32 	%f2178, %f1530, %f207;
$L__BB2_19:
	add.f32 	%f210, %f2178, %f2169;
	mov.f32 	%f2179, 0f00000000;
	@%p284 bra 	$L__BB2_21;
	ld.global.nc.f32 	%f1532, [%rd2+128];
	mul.f32 	%f2179, %f1532, %f207;
$L__BB2_21:
	add.f32 	%f213, %f2179, %f2168;
	shfl.sync.idx.b32	%r640|%p286, %r995, %r213, 31, -1;
	mov.b32 	%f214, %r640;
	setp.leu.f32 	%p287, %f214, 0f00000000;
	mov.f32 	%f2180, 0f00000000;
	@%p287 bra 	$L__BB2_23;
	ld.global.nc.f32 	%f1534, [%rd2];
	mul.f32 	%f2180, %f1534, %f214;
$L__BB2_23:
	add.f32 	%f217, %f2180, %f2167;
	mov.f32 	%f2181, 0f00000000;
	@%p287 bra 	$L__BB2_25;
	ld.global.nc.f32 	%f1536, [%rd2+128];
	mul.f32 	%f2181, %f1536, %f214;
$L__BB2_25:
	add.f32 	%f220, %f2181, %f2166;
	shfl.sync.idx.b32	%r641|%p289, %r994, %r213, 31, -1;
	mov.b32 	%f221, %r641;
	setp.leu.f32 	%p290, %f221, 0f00000000;
	mov.f32 	%f2182, 0f00000000;
	@%p290 bra 	$L__BB2_27;
	ld.global.nc.f32 	%f1538, [%rd2];
	mul.f32 	%f2182, %f1538, %f221;
$L__BB2_27:
	add.f32 	%f224, %f2182, %f2165;
	mov.f32 	%f2183, 0f00000000;
	@%p290 bra 	$L__BB2_29;
	ld.global.nc.f32 	%f1540, [%rd2+128];
	mul.f32 	%f2183, %f1540, %f221;
$L__BB2_29:
	add.f32 	%f227, %f2183, %f2164;
	shfl.sync.idx.b32	%r642|%p292, %r993, %r213, 31, -1;
	mov.b32 	%f228, %r642;
	setp.leu.f32 	%p293, %f228, 0f00000000;
	mov.f32 	%f2184, 0f00000000;
	@%p293 bra 	$L__BB2_31;
	ld.global.nc.f32 	%f1542, [%rd2];
	mul.f32 	%f2184, %f1542, %f228;
$L__BB2_31:
	add.f32 	%f231, %f2184, %f2163;
	mov.f32 	%f2185, 0f00000000;
	@%p293 bra 	$L__BB2_33;
	ld.global.nc.f32 	%f1544, [%rd2+128];
	mul.f32 	%f2185, %f1544, %f228;
$L__BB2_33:
	add.f32 	%f234, %f2185, %f2162;
	shfl.sync.idx.b32	%r643|%p295, %r992, %r213, 31, -1;
	mov.b32 	%f235, %r643;
	setp.leu.f32 	%p296, %f235, 0f00000000;
	mov.f32 	%f2186, 0f00000000;
	@%p296 bra 	$L__BB2_35;
	ld.global.nc.f32 	%f1546, [%rd2];
	mul.f32 	%f2186, %f1546, %f235;
$L__BB2_35:
	add.f32 	%f238, %f2186, %f2161;
	mov.f32 	%f2187, 0f00000000;
	@%p296 bra 	$L__BB2_37;
	ld.global.nc.f32 	%f1548, [%rd2+128];
	mul.f32 	%f2187, %f1548, %f235;
$L__BB2_37:
	add.f32 	%f241, %f2187, %f2160;
	shfl.sync.idx.b32	%r644|%p298, %r991, %r213, 31, -1;
	mov.b32 	%f242, %r644;
	setp.leu.f32 	%p299, %f242, 0f00000000;
	mov.f32 	%f2188, 0f00000000;
	@%p299 bra 	$L__BB2_39;
	ld.global.nc.f32 	%f1550, [%rd2];
	mul.f32 	%f2188, %f1550, %f242;
$L__BB2_39:
	add.f32 	%f245, %f2188, %f2159;
	mov.f32 	%f2189, 0f00000000;
	@%p299 bra 	$L__BB2_41;
	ld.global.nc.f32 	%f1552, [%rd2+128];
	mul.f32 	%f2189, %f1552, %f242;
$L__BB2_41:
	add.f32 	%f248, %f2189, %f2158;
	shfl.sync.idx.b32	%r645|%p301, %r990, %r213, 31, -1;
	mov.b32 	%f249, %r645;
	setp.leu.f32 	%p302, %f249, 0f00000000;
	mov.f32 	%f2190, 0f00000000;
	@%p302 bra 	$L__BB2_43;
	ld.global.nc.f32 	%f1554, [%rd2];
	mul.f32 	%f2190, %f1554, %f249;
$L__BB2_43:
	add.f32 	%f252, %f2190, %f2157;
	mov.f32 	%f2191, 0f00000000;
	@%p302 bra 	$L__BB2_45;
	ld.global.nc.f32 	%f1556, [%rd2+128];
	mul.f32 	%f2191, %f1556, %f249;
$L__BB2_45:
	add.f32 	%f255, %f2191, %f2156;
	shfl.sync.idx.b32	%r646|%p304, %r989, %r213, 31, -1;
	mov.b32 	%f256, %r646;
	setp.leu.f32 	%p305, %f256, 0f00000000;
	mov.f32 	%f2192, 0f00000000;
	@%p305 bra 	$L__BB2_47;
	ld.global.nc.f32 	%f1558, [%rd2];
	mul.f32 	%f2192, %f1558, %f256;
$L__BB2_47:
	add.f32 	%f259, %f2192, %f2155;
	mov.f32 	%f2193, 0f00000000;
	@%p305 bra 	$L__BB2_49;
	ld.global.nc.f32 	%f1560, [%rd2+128];
	mul.f32 	%f2193, %f1560, %f256;
$L__BB2_49:
	add.f32 	%f262, %f2193, %f2154;
	shfl.sync.idx.b32	%r647|%p307, %r988, %r213, 31, -1;
	mov.b32 	%f263, %r647;
	setp.leu.f32 	%p308, %f263, 0f00000000;
	mov.f32 	%f2194, 0f00000000;
	@%p308 bra 	$L__BB2_51;
	ld.global.nc.f32 	%f1562, [%rd2];
	mul.f32 	%f2194, %f1562, %f263;
$L__BB2_51:
	add.f32 	%f266, %f2194, %f2153;
	mov.f32 	%f2195, 0f00000000;
	@%p308 bra 	$L__BB2_53;
	ld.global.nc.f32 	%f1564, [%rd2+128];
	mul.f32 	%f2195, %f1564, %f263;
$L__BB2_53:
	add.f32 	%f269, %f2195, %f2152;
	shfl.sync.idx.b32	%r648|%p310, %r987, %r213, 31, -1;
	mov.b32 	%f270, %r648;
	setp.leu.f32 	%p311, %f270, 0f00000000;
	mov.f32 	%f2196, 0f00000000;
	@%p311 bra 	$L__BB2_55;
	ld.global.nc.f32 	%f1566, [%rd2];
	mul.f32 	%f2196, %f1566, %f270;
$L__BB2_55:
	add.f32 	%f273, %f2196, %f2151;
	mov.f32 	%f2197, 0f00000000;
	@%p311 bra 	$L__BB2_57;
	ld.global.nc.f32 	%f1568, [%rd2+128];
	mul.f32 	%f2197, %f1568, %f270;
$L__BB2_57:
	add.f32 	%f276, %f2197, %f2150;
	shfl.sync.idx.b32	%r649|%p313, %r986, %r213, 31, -1;
	mov.b32 	%f277, %r649;
	setp.leu.f32 	%p314, %f277, 0f00000000;
	mov.f32 	%f2198, 0f00000000;
	@%p314 bra 	$L__BB2_59;
	ld.global.nc.f32 	%f1570, [%rd2];
	mul.f32 	%f2198, %f1570, %f277;
$L__BB2_59:
	add.f32 	%f280, %f2198, %f2149;
	mov.f32 	%f2199, 0f00000000;
	@%p314 bra 	$L__BB2_61;
	ld.global.nc.f32 	%f1572, [%rd2+128];
	mul.f32 	%f2199, %f1572, %f277;
$L__BB2_61:
	add.f32 	%f283, %f2199, %f2148;
	shfl.sync.idx.b32	%r650|%p316, %r985, %r213, 31, -1;
	mov.b32 	%f284, %r650;
	setp.leu.f32 	%p317, %f284, 0f00000000;
	mov.f32 	%f2200, 0f00000000;
	@%p317 bra 	$L__BB2_63;
	ld.global.nc.f32 	%f1574, [%rd2];
	mul.f32 	%f2200, %f1574, %f284;
$L__BB2_63:
	add.f32 	%f287, %f2200, %f2147;
	mov.f32 	%f2201, 0f00000000;
	@%p317 bra 	$L__BB2_65;
	ld.global.nc.f32 	%f1576, [%rd2+128];
	mul.f32 	%f2201, %f1576, %f284;
$L__BB2_65:
	add.f32 	%f290, %f2201, %f2146;
	shfl.sync.idx.b32	%r651|%p319, %r984, %r213, 31, -1;
	mov.b32 	%f291, %r651;
	setp.leu.f32 	%p320, %f291, 0f00000000;
	mov.f32 	%f2202, 0f00000000;
	@%p320 bra 	$L__BB2_67;
	ld.global.nc.f32 	%f1578, [%rd2];
	mul.f32 	%f2202, %f1578, %f291;
$L__BB2_67:
	add.f32 	%f294, %f2202, %f2145;
	mov.f32 	%f2203, 0f00000000;
	@%p320 bra 	$L__BB2_69;
	ld.global.nc.f32 	%f1580, [%rd2+128];
	mul.f32 	%f2203, %f1580, %f291;
$L__BB2_69:
	add.f32 	%f297, %f2203, %f2144;
	shfl.sync.idx.b32	%r652|%p322, %r983, %r213, 31, -1;
	mov.b32 	%f298, %r652;
	setp.leu.f32 	%p323, %f298, 0f00000000;
	mov.f32 	%f2204, 0f00000000;
	@%p323 bra 	$L__BB2_71;
	ld.global.nc.f32 	%f1582, [%rd2];
	mul.f32 	%f2204, %f1582, %f298;
$L__BB2_71:
	add.f32 	%f301, %f2204, %f2143;
	mov.f32 	%f2205, 0f00000000;
	@%p323 bra 	$L__BB2_73;
	ld.global.nc.f32 	%f1584, [%rd2+128];
	mul.f32 	%f2205, %f1584, %f298;
$L__BB2_73:
	add.f32 	%f304, %f2205, %f2142;
	shfl.sync.idx.b32	%r653|%p325, %r982, %r213, 31, -1;
	mov.b32 	%f305, %r653;
	setp.leu.f32 	%p326, %f305, 0f00000000;
	mov.f32 	%f2206, 0f00000000;
	@%p326 bra 	$L__BB2_75;
	ld.global.nc.f32 	%f1586, [%rd2];
	mul.f32 	%f2206, %f1586, %f305;
$L__BB2_75:
	add.f32 	%f308, %f2206, %f2141;
	mov.f32 	%f2207, 0f00000000;
	@%p326 bra 	$L__BB2_77;
	ld.global.nc.f32 	%f1588, [%rd2+128];
	mul.f32 	%f2207, %f1588, %f305;
$L__BB2_77:
	add.f32 	%f311, %f2207, %f2140;
	shfl.sync.idx.b32	%r654|%p328, %r981, %r213, 31, -1;
	mov.b32 	%f312, %r654;
	setp.leu.f32 	%p329, %f312, 0f00000000;
	mov.f32 	%f2208, 0f00000000;
	@%p329 bra 	$L__BB2_79;
	ld.global.nc.f32 	%f1590, [%rd2];
	mul.f32 	%f2208, %f1590, %f312;
$L__BB2_79:
	add.f32 	%f315, %f2208, %f2139;
	mov.f32 	%f2209, 0f00000000;
	@%p329 bra 	$L__BB2_81;
	ld.global.nc.f32 	%f1592, [%rd2+128];
	mul.f32 	%f2209, %f1592, %f312;
$L__BB2_81:
	add.f32 	%f318, %f2209, %f2138;
	shfl.sync.idx.b32	%r655|%p331, %r980, %r213, 31, -1;
	mov.b32 	%f319, %r655;
	setp.leu.f32 	%p332, %f319, 0f00000000;
	mov.f32 	%f2210, 0f00000000;
	@%p332 bra 	$L__BB2_83;
	ld.global.nc.f32 	%f1594, [%rd2];
	mul.f32 	%f2210, %f1594, %f319;
$L__BB2_83:
	add.f32 	%f322, %f2210, %f2137;
	mov.f32 	%f2211, 0f00000000;
	@%p332 bra 	$L__BB2_85;
	ld.global.nc.f32 	%f1596, [%rd2+128];
	mul.f32 	%f2211, %f1596, %f319;
$L__BB2_85:
	add.f32 	%f325, %f2211, %f2136;
	shfl.sync.idx.b32	%r656|%p334, %r979, %r213, 31, -1;
	mov.b32 	%f326, %r656;
	setp.leu.f32 	%p335, %f326, 0f00000000;
	mov.f32 	%f2212, 0f00000000;
	@%p335 bra 	$L__BB2_87;
	ld.global.nc.f32 	%f1598, [%rd2];
	mul.f32 	%f2212, %f1598, %f326;
$L__BB2_87:
	add.f32 	%f329, %f2212, %f2135;
	mov.f32 	%f2213, 0f00000000;
	@%p335 bra 	$L__BB2_89;
	ld.global.nc.f32 	%f1600, [%rd2+128];
	mul.f32 	%f2213, %f1600, %f326;
$L__BB2_89:
	add.f32 	%f332, %f2213, %f2134;
	shfl.sync.idx.b32	%r657|%p337, %r978, %r213, 31, -1;
	mov.b32 	%f333, %r657;
	setp.leu.f32 	%p338, %f333, 0f00000000;
	mov.f32 	%f2214, 0f00000000;
	@%p338 bra 	$L__BB2_91;
	ld.global.nc.f32 	%f1602, [%rd2];
	mul.f32 	%f2214, %f1602, %f333;
$L__BB2_91:
	add.f32 	%f336, %f2214, %f2133;
	mov.f32 	%f2215, 0f00000000;
	@%p338 bra 	$L__BB2_93;
	ld.global.nc.f32 	%f1604, [%rd2+128];
	mul.f32 	%f2215, %f1604, %f333;
$L__BB2_93:
	add.f32 	%f339, %f2215, %f2132;
	shfl.sync.idx.b32	%r658|%p340, %r977, %r213, 31, -1;
	mov.b32 	%f340, %r658;
	setp.leu.f32 	%p341, %f340, 0f00000000;
	mov.f32 	%f2216, 0f00000000;
	@%p341 bra 	$L__BB2_95;
	ld.global.nc.f32 	%f1606, [%rd2];
	mul.f32 	%f2216, %f1606, %f340;
$L__BB2_95:
	add.f32 	%f343, %f2216, %f2131;
	mov.f32 	%f2217, 0f00000000;
	@%p341 bra 	$L__BB2_97;
	ld.global.nc.f32 	%f1608, [%rd2+128];
	mul.f32 	%f2217, %f1608, %f340;
$L__BB2_97:
	add.f32 	%f346, %f2217, %f2130;
	shfl.sync.idx.b32	%r659|%p343, %r976, %r213, 31, -1;
	mov.b32 	%f347, %r659;
	setp.leu.f32 	%p344, %f347, 0f00000000;
	mov.f32 	%f2218, 0f00000000;
	@%p344 bra 	$L__BB2_99;
	ld.global.nc.f32 	%f1610, [%rd2];
	mul.f32 	%f2218, %f1610, %f347;
$L__BB2_99:
	add.f32 	%f350, %f2218, %f2129;
	mov.f32 	%f2219, 0f00000000;
	@%p344 bra 	$L__BB2_101;
	ld.global.nc.f32 	%f1612, [%rd2+128];
	mul.f32 	%f2219, %f1612, %f347;
$L__BB2_101:
	add.f32 	%f353, %f2219, %f2128;
	shfl.sync.idx.b32	%r660|%p346, %r975, %r213, 31, -1;
	mov.b32 	%f354, %r660;
	setp.leu.f32 	%p347, %f354, 0f00000000;
	mov.f32 	%f2220, 0f00000000;
	@%p347 bra 	$L__BB2_103;
	ld.global.nc.f32 	%f1614, [%rd2];
	mul.f32 	%f2220, %f1614, %f354;
$L__BB2_103:
	add.f32 	%f357, %f2220, %f2127;
	mov.f32 	%f2221, 0f00000000;
	@%p347 bra 	$L__BB2_105;
	ld.global.nc.f32 	%f1616, [%rd2+128];
	mul.f32 	%f2221, %f1616, %f354;
$L__BB2_105:
	add.f32 	%f360, %f2221, %f2126;
	shfl.sync.idx.b32	%r661|%p349, %r974, %r213, 31, -1;
	mov.b32 	%f361, %r661;
	setp.leu.f32 	%p350, %f361, 0f00000000;
	mov.f32 	%f2222, 0f00000000;
	@%p350 bra 	$L__BB2_107;
	ld.global.nc.f32 	%f1618, [%rd2];
	mul.f32 	%f2222, %f1618, %f361;
$L__BB2_107:
	add.f32 	%f364, %f2222, %f2125;
	mov.f32 	%f2223, 0f00000000;
	@%p350 bra 	$L__BB2_109;
	ld.global.nc.f32 	%f1620, [%rd2+128];
	mul.f32 	%f2223, %f1620, %f361;
$L__BB2_109:
	add.f32 	%f367, %f2223, %f2124;
	shfl.sync.idx.b32	%r662|%p352, %r973, %r213, 31, -1;
	mov.b32 	%f368, %r662;
	setp.leu.f32 	%p353, %f368, 0f00000000;
	mov.f32 	%f2224, 0f00000000;
	@%p353 bra 	$L__BB2_111;
	ld.global.nc.f32 	%f1622, [%rd2];
	mul.f32 	%f2224, %f1622, %f368;
$L__BB2_111:
	add.f32 	%f371, %f2224, %f2123;
	mov.f32 	%f2225, 0f00000000;
	@%p353 bra 	$L__BB2_113;
	ld.global.nc.f32 	%f1624, [%rd2+128];
	mul.f32 	%f2225, %f1624, %f368;
$L__BB2_113:
	add.f32 	%f374, %f2225, %f2122;
	shfl.sync.idx.b32	%r663|%p355, %r972, %r213, 31, -1;
	mov.b32 	%f375, %r663;
	setp.leu.f32 	%p356, %f375, 0f00000000;
	mov.f32 	%f2226, 0f00000000;
	@%p356 bra 	$L__BB2_115;
	ld.global.nc.f32 	%f1626, [%rd2];
	mul.f32 	%f2226, %f1626, %f375;
$L__BB2_115:
	add.f32 	%f378, %f2226, %f2121;
	mov.f32 	%f2227, 0f00000000;
	@%p356 bra 	$L__BB2_117;
	ld.global.nc.f32 	%f1628, [%rd2+128];
	mul.f32 	%f2227, %f1628, %f375;
$L__BB2_117:
	add.f32 	%f381, %f2227, %f2120;
	shfl.sync.idx.b32	%r664|%p358, %r971, %r213, 31, -1;
	mov.b32 	%f382, %r664;
	setp.leu.f32 	%p359, %f382, 0f00000000;
	mov.f32 	%f2228, 0f00000000;
	@%p359 bra 	$L__BB2_119;
	ld.global.nc.f32 	%f1630, [%rd2];
	mul.f32 	%f2228, %f1630, %f382;
$L__BB2_119:
	add.f32 	%f385, %f2228, %f2119;
	mov.f32 	%f2229, 0f00000000;
	@%p359 bra 	$L__BB2_121;
	ld.global.nc.f32 	%f1632, [%rd2+128];
	mul.f32 	%f2229, %f1632, %f382;
$L__BB2_121:
	add.f32 	%f388, %f2229, %f2118;
	shfl.sync.idx.b32	%r665|%p361, %r970, %r213, 31, -1;
	mov.b32 	%f389, %r665;
	setp.leu.f32 	%p362, %f389, 0f00000000;
	mov.f32 	%f2230, 0f00000000;
	@%p362 bra 	$L__BB2_123;
	ld.global.nc.f32 	%f1634, [%rd2];
	mul.f32 	%f2230, %f1634, %f389;
$L__BB2_123:
	add.f32 	%f392, %f2230, %f2117;
	mov.f32 	%f2231, 0f00000000;
	@%p362 bra 	$L__BB2_125;
	ld.global.nc.f32 	%f1636, [%rd2+128];
	mul.f32 	%f2231, %f1636, %f389;
$L__BB2_125:
	add.f32 	%f395, %f2231, %f2116;
	shfl.sync.idx.b32	%r666|%p364, %r969, %r213, 31, -1;
	mov.b32 	%f396, %r666;
	setp.leu.f32 	%p365, %f396, 0f00000000;
	mov.f32 	%f2232, 0f00000000;
	@%p365 bra 	$L__BB2_127;
	ld.global.nc.f32 	%f1638, [%rd2];
	mul.f32 	%f2232, %f1638, %f396;
$L__BB2_127:
	add.f32 	%f399, %f2232, %f2115;
	mov.f32 	%f2233, 0f00000000;
	@%p365 bra 	$L__BB2_129;
	ld.global.nc.f32 	%f1640, [%rd2+128];
	mul.f32 	%f2233, %f1640, %f396;
$L__BB2_129:
	add.f32 	%f402, %f2233, %f2114;
	shfl.sync.idx.b32	%r667|%p367, %r968, %r213, 31, -1;
	mov.b32 	%f403, %r667;
	setp.leu.f32 	%p368, %f403, 0f00000000;
	mov.f32 	%f2234, 0f00000000;
	@%p368 bra 	$L__BB2_131;
	ld.global.nc.f32 	%f1642, [%rd2];
	mul.f32 	%f2234, %f1642, %f403;
$L__BB2_131:
	add.f32 	%f406, %f2234, %f2113;
	mov.f32 	%f2235, 0f00000000;
	@%p368 bra 	$L__BB2_133;
	ld.global.nc.f32 	%f1644, [%rd2+128];
	mul.f32 	%f2235, %f1644, %f403;
$L__BB2_133:
	add.f32 	%f409, %f2235, %f2112;
	shfl.sync.idx.b32	%r668|%p370, %r967, %r213, 31, -1;
	mov.b32 	%f410, %r668;
	setp.leu.f32 	%p371, %f410, 0f00000000;
	mov.f32 	%f2236, 0f00000000;
	@%p371 bra 	$L__BB2_135;
	ld.global.nc.f32 	%f1646, [%rd2];
	mul.f32 	%f2236, %f1646, %f410;
$L__BB2_135:
	add.f32 	%f413, %f2236, %f2111;
	mov.f32 	%f2237, 0f00000000;
	@%p371 bra 	$L__BB2_137;
	ld.global.nc.f32 	%f1648, [%rd2+128];
	mul.f32 	%f2237, %f1648, %f410;
$L__BB2_137:
	ld.param.u64 	%rd251, [_Z12_spmm_conv_2PKfPfiiPKiS3_S3_S0__param_0];
	add.f32 	%f1649, %f2237, %f2110;
	cvta.to.global.u64 	%rd168, %rd251;
	mul.wide.s32 	%rd169, %r215, 4;
	add.s64 	%rd170, %rd168, %rd169;
	shfl.sync.idx.b32	%r669|%p373, %r998, %r214, 31, -1;
	mov.b32 	%f1650, %r669;
	ld.global.nc.f32 	%f1651, [%rd170];
	fma.rn.f32 	%f1652, %f1651, %f1650, %f2174;
	ld.global.nc.f32 	%f1653, [%rd170+128];
	fma.rn.f32 	%f1654, %f1653, %f1650, %f199;
	shfl.sync.idx.b32	%r670|%p374, %r997, %r214, 31, -1;
	mov.b32 	%f1655, %r670;
	fma.rn.f32 	%f1656, %f1651, %f1655, %f203;
	fma.rn.f32 	%f1657, %f1653, %f1655, %f206;
	shfl.sync.idx.b32	%r671|%p375, %r996, %r214, 31, -1;
	mov.b32 	%f1658, %r671;
	fma.rn.f32 	%f1659, %f1651, %f1658, %f210;
	fma.rn.f32 	%f1660, %f1653, %f1658, %f213;
	shfl.sync.idx.b32	%r672|%p376, %r995, %r214, 31, -1;
	mov.b32 	%f1661, %r672;
	fma.rn.f32 	%f1662, %f1651, %f1661, %f217;
	fma.rn.f32 	%f1663, %f1653, %f1661, %f220;
	shfl.sync.idx.b32	%r673|%p377, %r994, %r214, 31, -1;
	mov.b32 	%f1664, %r673;
	fma.rn.f32 	%f1665, %f1651, %f1664, %f224;
	fma.rn.f32 	%f1666, %f1653, %f1664, %f227;
	shfl.sync.idx.b32	%r674|%p378, %r993, %r214, 31, -1;
	mov.b32 	%f1667, %r674;
	fma.rn.f32 	%f1668, %f1651, %f1667, %f231;
	fma.rn.f32 	%f1669, %f1653, %f1667, %f234;
	shfl.sync.idx.b32	%r675|%p379, %r992, %r214, 31, -1;
	mov.b32 	%f1670, %r675;
	fma.rn.f32 	%f1671, %f1651, %f1670, %f238;
	fma.rn.f32 	%f1672, %f1653, %f1670, %f241;
	shfl.sync.idx.b32	%r676|%p380, %r991, %r214, 31, -1;
	mov.b32 	%f1673, %r676;
	fma.rn.f32 	%f1674, %f1651, %f1673, %f245;
	fma.rn.f32 	%f1675, %f1653, %f1673, %f248;
	shfl.sync.idx.b32	%r677|%p381, %r990, %r214, 31, -1;
	mov.b32 	%f1676, %r677;
	fma.rn.f32 	%f1677, %f1651, %f1676, %f252;
	fma.rn.f32 	%f1678, %f1653, %f1676, %f255;
	shfl.sync.idx.b32	%r678|%p382, %r989, %r214, 31, -1;
	mov.b32 	%f1679, %r678;
	fma.rn.f32 	%f1680, %f1651, %f1679, %f259;
	fma.rn.f32 	%f1681, %f1653, %f1679, %f262;
	shfl.sync.idx.b32	%r679|%p383, %r988, %r214, 31, -1;
	mov.b32 	%f1682, %r679;
	fma.rn.f32 	%f1683, %f1651, %f1682, %f266;
	fma.rn.f32 	%f1684, %f1653, %f1682, %f269;
	shfl.sync.idx.b32	%r680|%p384, %r987, %r214, 31, -1;
	mov.b32 	%f1685, %r680;
	fma.rn.f32 	%f1686, %f1651, %f1685, %f273;
	fma.rn.f32 	%f1687, %f1653, %f1685, %f276;
	shfl.sync.idx.b32	%r681|%p385, %r986, %r214, 31, -1;
	mov.b32 	%f1688, %r681;
	fma.rn.f32 	%f1689, %f1651, %f1688, %f280;
	fma.rn.f32 	%f1690, %f1653, %f1688, %f283;
	shfl.sync.idx.b32	%r682|%p386, %r985, %r214, 31, -1;
	mov.b32 	%f1691, %r682;
	fma.rn.f32 	%f1692, %f1651, %f1691, %f287;
	fma.rn.f32 	%f1693, %f1653, %f1691, %f290;
	shfl.sync.idx.b32	%r683|%p387, %r984, %r214, 31, -1;
	mov.b32 	%f1694, %r683;
	fma.rn.f32 	%f1695, %f1651, %f1694, %f294;
	fma.rn.f32 	%f1696, %f1653, %f1694, %f297;
	shfl.sync.idx.b32	%r684|%p388, %r983, %r214, 31, -1;
	mov.b32 	%f1697, %r684;
	fma.rn.f32 	%f1698, %f1651, %f1697, %f301;
	fma.rn.f32 	%f1699, %f1653, %f1697, %f304;
	shfl.sync.idx.b32	%r685|%p389, %r982, %r214, 31, -1;
	mov.b32 	%f1700, %r685;
	fma.rn.f32 	%f1701, %f1651, %f1700, %f308;
	fma.rn.f32 	%f1702, %f1653, %f1700, %f311;
	shfl.sync.idx.b32	%r686|%p390, %r981, %r214, 31, -1;
	mov.b32 	%f1703, %r686;
	fma.rn.f32 	%f1704, %f1651, %f1703, %f315;
	fma.rn.f32 	%f1705, %f1653, %f1703, %f318;
	shfl.sync.idx.b32	%r687|%p391, %r980, %r214, 31, -1;
	mov.b32 	%f1706, %r687;
	fma.rn.f32 	%f1707, %f1651, %f1706, %f322;
	fma.rn.f32 	%f1708, %f1653, %f1706, %f325;
	shfl.sync.idx.b32	%r688|%p392, %r979, %r214, 31, -1;
	mov.b32 	%f1709, %r688;
	fma.rn.f32 	%f1710, %f1651, %f1709, %f329;
	fma.rn.f32 	%f1711, %f1653, %f1709, %f332;
	shfl.sync.idx.b32	%r689|%p393, %r978, %r214, 31, -1;
	mov.b32 	%f1712, %r689;
	fma.rn.f32 	%f1713, %f1651, %f1712, %f336;
	fma.rn.f32 	%f1714, %f1653, %f1712, %f339;
	shfl.sync.idx.b32	%r690|%p394, %r977, %r214, 31, -1;
	mov.b32 	%f1715, %r690;
	fma.rn.f32 	%f1716, %f1651, %f1715, %f343;
	fma.rn.f32 	%f1717, %f1653, %f1715, %f346;
	shfl.sync.idx.b32	%r691|%p395, %r976, %r214, 31, -1;
	mov.b32 	%f1718, %r691;
	fma.rn.f32 	%f1719, %f1651, %f1718, %f350;
	fma.rn.f32 	%f1720, %f1653, %f1718, %f353;
	shfl.sync.idx.b32	%r692|%p396, %r975, %r214, 31, -1;
	mov.b32 	%f1721, %r692;
	fma.rn.f32 	%f1722, %f1651, %f1721, %f357;
	fma.rn.f32 	%f1723, %f1653, %f1721, %f360;
	shfl.sync.idx.b32	%r693|%p397, %r974, %r214, 31, -1;
	mov.b32 	%f1724, %r693;
	fma.rn.f32 	%f1725, %f1651, %f1724, %f364;
	fma.rn.f32 	%f1726, %f1653, %f1724, %f367;
	shfl.sync.idx.b32	%r694|%p398, %r973, %r214, 31, -1;
	mov.b32 	%f1727, %r694;
	fma.rn.f32 	%f1728, %f1651, %f1727, %f371;
	fma.rn.f32 	%f1729, %f1653, %f1727, %f374;
	shfl.sync.idx.b32	%r695|%p399, %r972, %r214, 31, -1;
	mov.b32 	%f1730, %r695;
	fma.rn.f32 	%f1731, %f1651, %f1730, %f378;
	fma.rn.f32 	%f1732, %f1653, %f1730, %f381;
	shfl.sync.idx.b32	%r696|%p400, %r971, %r214, 31, -1;
	mov.b32 	%f1733, %r696;
	fma.rn.f32 	%f1734, %f1651, %f1733, %f385;
	fma.rn.f32 	%f1735, %f1653, %f1733, %f388;
	shfl.sync.idx.b32	%r697|%p401, %r970, %r214, 31, -1;
	mov.b32 	%f1736, %r697;
	fma.rn.f32 	%f1737, %f1651, %f1736, %f392;
	fma.rn.f32 	%f1738, %f1653, %f1736, %f395;
	shfl.sync.idx.b32	%r698|%p402, %r969, %r214, 31, -1;
	mov.b32 	%f1739, %r698;
	fma.rn.f32 	%f1740, %f1651, %f1739, %f399;
	fma.rn.f32 	%f1741, %f1653, %f1739, %f402;
	shfl.sync.idx.b32	%r699|%p403, %r968, %r214, 31, -1;
	mov.b32 	%f1742, %r699;
	fma.rn.f32 	%f1743, %f1651, %f1742, %f406;
	fma.rn.f32 	%f1744, %f1653, %f1742, %f409;
	shfl.sync.idx.b32	%r700|%p404, %r967, %r214, 31, -1;
	mov.b32 	%f1745, %r700;
	fma.rn.f32 	%f1746, %f1651, %f1745, %f413;
	fma.rn.f32 	%f1747, %f1653, %f1745, %f1649;
	mul.wide.s32 	%rd171, %r217, 4;
	add.s64 	%rd172, %rd168, %rd171;
	shfl.sync.idx.b32	%r701|%p405, %r998, %r216, 31, -1;
	mov.b32 	%f1748, %r701;
	ld.global.nc.f32 	%f1749, [%rd172];
	fma.rn.f32 	%f1750, %f1749, %f1748, %f1652;
	ld.global.nc.f32 	%f1751, [%rd172+128];
	fma.rn.f32 	%f1752, %f1751, %f1748, %f1654;
	shfl.sync.idx.b32	%r702|%p406, %r997, %r216, 31, -1;
	mov.b32 	%f1753, %r702;
	fma.rn.f32 	%f1754, %f1749, %f1753, %f1656;
	fma.rn.f32 	%f1755, %f1751, %f1753, %f1657;
	shfl.sync.idx.b32	%r703|%p407, %r996, %r216, 31, -1;
	mov.b32 	%f1756, %r703;
	fma.rn.f32 	%f1757, %f1749, %f1756, %f1659;
	fma.rn.f32 	%f1758, %f1751, %f1756, %f1660;
	shfl.sync.idx.b32	%r704|%p408, %r995, %r216, 31, -1;
	mov.b32 	%f1759, %r704;
	fma.rn.f32 	%f1760, %f1749, %f1759, %f1662;
	fma.rn.f32 	%f1761, %f1751, %f1759, %f1663;
	shfl.sync.idx.b32	%r705|%p409, %r994, %r216, 31, -1;
	mov.b32 	%f1762, %r705;
	fma.rn.f32 	%f1763, %f1749, %f1762, %f1665;
	fma.rn.f32 	%f1764, %f1751, %f1762, %f1666;
	shfl.sync.idx.b32	%r706|%p410, %r993, %r216, 31, -1;
	mov.b32 	%f1765, %r706;
	fma.rn.f32 	%f1766, %f1749, %f1765, %f1668;
	fma.rn.f32 	%f1767, %f1751, %f1765, %f1669;
	shfl.sync.idx.b32	%r707|%p411, %r992, %r216, 31, -1;
	mov.b32 	%f1768, %r707;
	fma.rn.f32 	%f1769, %f1749, %f1768, %f1671;
	fma.rn.f32 	%f1770, %f1751, %f1768, %f1672;
	shfl.sync.idx.b32	%r708|%p412, %r991, %r216, 31, -1;
	mov.b32 	%f1771, %r708;
	fma.rn.f32 	%f1772, %f1749, %f1771, %f1674;
	fma.rn.f32 	%f1773, %f1751, %f1771, %f1675;
	shfl.sync.idx.b32	%r709|%p413, %r990, %r216, 31, -1;
	mov.b32 	%f1774, %r709;
	fma.rn.f32 	%f1775, %f1749, %f1774, %f1677;
	fma.rn.f32 	%f1776, %f1751, %f1774, %f1678;
	shfl.sync.idx.b32	%r710|%p414, %r989, %r216, 31, -1;
	mov.b32 	%f1777, %r710;
	fma.rn.f32 	%f1778, %f1749, %f1777, %f1680;
	fma.rn.f32 	%f1779, %f1751, %f1777, %f1681;
	shfl.sync.idx.b32	%r711|%p415, %r988, %r216, 31, -1;
	mov.b32 	%f1780, %r711;
	fma.rn.f32 	%f1781, %f1749, %f1780, %f1683;
	fma.rn.f32 	%f1782, %f1751, %f1780, %f1684;
	shfl.sync.idx.b32	%r712|%p416, %r987, %r216, 31, -1;
	mov.b32 	%f1783, %r712;
	fma.rn.f32 	%f1784, %f1749, %f1783, %f1686;
	fma.rn.f32 	%f1785, %f1751, %f1783, %f1687;
	shfl.sync.idx.b32	%r713|%p417, %r986, %r216, 31, -1;
	mov.b32 	%f1786, %r713;
	fma.rn.f32 	%f1787, %f1749, %f1786, %f1689;
	fma.rn.f32 	%f1788, %f1751, %f1786, %f1690;
	shfl.sync.idx.b32	%r714|%p418, %r985, %r216, 31, -1;
	mov.b32 	%f1789, %r714;
	fma.rn.f32 	%f1790, %f1749, %f1789, %f1692;
	fma.rn.f32 	%f1791, %f1751, %f1789, %f1693;
	shfl.sync.idx.b32	%r715|%p419, %r984, %r216, 31, -1;
	mov.b32 	%f1792, %r715;
	fma.rn.f32 	%f1793, %f1749, %f1792, %f1695;
	fma.rn.f32 	%f1794, %f1751, %f1792, %f1696;
	shfl.sync.idx.b32	%r716|%p420, %r983, %r216, 31, -1;
	mov.b32 	%f1795, %r716;
	fma.rn.f32 	%f1796, %f1749, %f1795, %f1698;
	fma.rn.f32 	%f1797, %f1751, %f1795, %f1699;
	shfl.sync.idx.b32	%r717|%p421, %r982, %r216, 31, -1;
	mov.b32 	%f1798, %r717;
	fma.rn.f32 	%f1799, %f1749, %f1798, %f1701;
	fma.rn.f32 	%f1800, %f1751, %f1798, %f1702;
	shfl.sync.idx.b32	%r718|%p422, %r981, %r216, 31, -1;
	mov.b32 	%f1801, %r718;
	fma.rn.f32 	%f1802, %f1749, %f1801, %f1704;
	fma.rn.f32 	%f1803, %f1751, %f1801, %f1705;
	shfl.sync.idx.b32	%r719|%p423, %r980, %r216, 31, -1;
	mov.b32 	%f1804, %r719;
	fma.rn.f32 	%f1805, %f1749, %f1804, %f1707;
	fma.rn.f32 	%f1806, %f1751, %f1804, %f1708;
	shfl.sync.idx.b32	%r720|%p424, %r979, %r216, 31, -1;
	mov.b32 	%f1807, %r720;
	fma.rn.f32 	%f1808, %f1749, %f1807, %f1710;
	fma.rn.f32 	%f1809, %f1751, %f1807, %f1711;
	shfl.sync.idx.b32	%r721|%p425, %r978, %r216, 31, -1;
	mov.b32 	%f1810, %r721;
	fma.rn.f32 	%f1811, %f1749, %f1810, %f1713;
	fma.rn.f32 	%f1812, %f1751, %f1810, %f1714;
	shfl.sync.idx.b32	%r722|%p426, %r977, %r216, 31, -1;
	mov.b32 	%f1813, %r722;
	fma.rn.f32 	%f1814, %f1749, %f1813, %f1716;
	fma.rn.f32 	%f1815, %f1751, %f1813, %f1717;
	shfl.sync.idx.b32	%r723|%p427, %r976, %r216, 31, -1;
	mov.b32 	%f1816, %r723;
	fma.rn.f32 	%f1817, %f1749, %f1816, %f1719;
	fma.rn.f32 	%f1818, %f1751, %f1816, %f1720;
	shfl.sync.idx.b32	%r724|%p428, %r975, %r216, 31, -1;
	mov.b32 	%f1819, %r724;
	fma.rn.f32 	%f1820, %f1749, %f1819, %f1722;
	fma.rn.f32 	%f1821, %f1751, %f1819, %f1723;
	shfl.sync.idx.b32	%r725|%p429, %r974, %r216, 31, -1;
	mov.b32 	%f1822, %r725;
	fma.rn.f32 	%f1823, %f1749, %f1822, %f1725;
	fma.rn.f32 	%f1824, %f1751, %f1822, %f1726;
	shfl.sync.idx.b32	%r726|%p430, %r973, %r216, 31, -1;
	mov.b32 	%f1825, %r726;
	fma.rn.f32 	%f1826, %f1749, %f1825, %f1728;
	fma.rn.f32 	%f1827, %f1751, %f1825, %f1729;
	shfl.sync.idx.b32	%r727|%p431, %r972, %r216, 31, -1;
	mov.b32 	%f1828, %r727;
	fma.rn.f32 	%f1829, %f1749, %f1828, %f1731;
	fma.rn.f32 	%f1830, %f1751, %f1828, %f1732;
	shfl.sync.idx.b32	%r728|%p432, %r971, %r216, 31, -1;
	mov.b32 	%f1831, %r728;
	fma.rn.f32 	%f1832, %f1749, %f1831, %f1734;
	fma.rn.f32 	%f1833, %f1751, %f1831, %f1735;
	shfl.sync.idx.b32	%r729|%p433, %r970, %r216, 31, -1;
	mov.b32 	%f1834, %r729;
	fma.rn.f32 	%f1835, %f1749, %f1834, %f1737;
	fma.rn.f32 	%f1836, %f1751, %f1834, %f1738;
	shfl.sync.idx.b32	%r730|%p434, %r969, %r216, 31, -1;
	mov.b32 	%f1837, %r730;
	fma.rn.f32 	%f1838, %f1749, %f1837, %f1740;
	fma.rn.f32 	%f1839, %f1751, %f1837, %f1741;
	shfl.sync.idx.b32	%r731|%p435, %r968, %r216, 31, -1;
	mov.b32 	%f1840, %r731;
	fma.rn.f32 	%f1841, %f1749, %f1840, %f1743;
	fma.rn.f32 	%f1842, %f1751, %f1840, %f1744;
	shfl.sync.idx.b32	%r732|%p436, %r967, %r216, 31, -1;
	mov.b32 	%f1843, %r732;
	fma.rn.f32 	%f1844, %f1749, %f1843, %f1746;
	fma.rn.f32 	%f1845, %f1751, %f1843, %f1747;
	mul.wide.s32 	%rd173, %r219, 4;
	add.s64 	%rd174, %rd168, %rd173;
	shfl.sync.idx.b32	%r733|%p437, %r998, %r218, 31, -1;
	mov.b32 	%f1846, %r733;
	ld.global.nc.f32 	%f1847, [%rd174];
	fma.rn.f32 	%f2173, %f1847, %f1846, %f1750;
	ld.global.nc.f32 	%f1848, [%rd174+128];
	fma.rn.f32 	%f2172, %f1848, %f1846, %f1752;
	shfl.sync.idx.b32	%r734|%p438, %r997, %r218, 31, -1;
	mov.b32 	%f1849, %r734;
	fma.rn.f32 	%f2171, %f1847, %f1849, %f1754;
	fma.rn.f32 	%f2170, %f1848, %f1849, %f1755;
	shfl.sync.idx.b32	%r735|%p439, %r996, %r218, 31, -1;
	mov.b32 	%f1850, %r735;
	fma.rn.f32 	%f2169, %f1847, %f1850, %f1757;
	fma.rn.f32 	%f2168, %f1848, %f1850, %f1758;
	shfl.sync.idx.b32	%r736|%p440, %r995, %r218, 31, -1;
	mov.b32 	%f1851, %r736;
	fma.rn.f32 	%f2167, %f1847, %f1851, %f1760;
	fma.rn.f32 	%f2166, %f1848, %f1851, %f1761;
	shfl.sync.idx.b32	%r737|%p441, %r994, %r218, 31, -1;
	mov.b32 	%f1852, %r737;
	fma.rn.f32 	%f2165, %f1847, %f1852, %f1763;
	fma.rn.f32 	%f2164, %f1848, %f1852, %f1764;
	shfl.sync.idx.b32	%r738|%p442, %r993, %r218, 31, -1;
	mov.b32 	%f1853, %r738;
	fma.rn.f32 	%f2163, %f1847, %f1853, %f1766;
	fma.rn.f32 	%f2162, %f1848, %f1853, %f1767;
	shfl.sync.idx.b32	%r739|%p443, %r992, %r218, 31, -1;
	mov.b32 	%f1854, %r739;
	fma.rn.f32 	%f2161, %f1847, %f1854, %f1769;
	fma.rn.f32 	%f2160, %f1848, %f1854, %f1770;
	shfl.sync.idx.b32	%r740|%p444, %r991, %r218, 31, -1;
	mov.b32 	%f1855, %r740;
	fma.rn.f32 	%f2159, %f1847, %f1855, %f1772;
	fma.rn.f32 	%f2158, %f1848, %f1855, %f1773;
	shfl.sync.idx.b32	%r741|%p445, %r990, %r218, 31, -1;
	mov.b32 	%f1856, %r741;
	fma.rn.f32 	%f2157, %f1847, %f1856, %f1775;
	fma.rn.f32 	%f2156, %f1848, %f1856, %f1776;
	shfl.sync.idx.b32	%r742|%p446, %r989, %r218, 31, -1;
	mov.b32 	%f1857, %r742;
	fma.rn.f32 	%f2155, %f1847, %f1857, %f1778;
	fma.rn.f32 	%f2154, %f1848, %f1857, %f1779;
	shfl.sync.idx.b32	%r743|%p447, %r988, %r218, 31, -1;
	mov.b32 	%f1858, %r743;
	fma.rn.f32 	%f2153, %f1847, %f1858, %f1781;
	fma.rn.f32 	%f2152, %f1848, %f1858, %f1782;
	shfl.sync.idx.b32	%r744|%p448, %r987, %r218, 31, -1;
	mov.b32 	%f1859, %r744;
	fma.rn.f32 	%f2151, %f1847, %f1859, %f1784;
	fma.rn.f32 	%f2150, %f1848, %f1859, %f1785;
	shfl.sync.idx.b32	%r745|%p449, %r986, %r218, 31, -1;
	mov.b32 	%f1860, %r745;
	fma.rn.f32 	%f2149, %f1847, %f1860, %f1787;
	fma.rn.f32 	%f2148, %f1848, %f1860, %f1788;
	shfl.sync.idx.b32	%r746|%p450, %r985, %r218, 31, -1;
	mov.b32 	%f1861, %r746;
	fma.rn.f32 	%f2147, %f1847, %f1861, %f1790;
	fma.rn.f32 	%f2146, %f1848, %f1861, %f1791;
	shfl.sync.idx.b32	%r747|%p451, %r984, %r218, 31, -1;
	mov.b32 	%f1862, %r747;
	fma.rn.f32 	%f2145, %f1847, %f1862, %f1793;
	fma.rn.f32 	%f2144, %f1848, %f1862, %f1794;
	shfl.sync.idx.b32	%r748|%p452, %r983, %r218, 31, -1;
	mov.b32 	%f1863, %r748;
	fma.rn.f32 	%f2143, %f1847, %f1863, %f1796;
	fma.rn.f32 	%f2142, %f1848, %f1863, %f1797;
	shfl.sync.idx.b32	%r749|%p453, %r982, %r218, 31, -1;
	mov.b32 	%f1864, %r749;
	fma.rn.f32 	%f2141, %f1847, %f1864, %f1799;
	fma.rn.f32 	%f2140, %f1848, %f1864, %f1800;
	shfl.sync.idx.b32	%r750|%p454, %r981, %r218, 31, -1;
	mov.b32 	%f1865, %r750;
	fma.rn.f32 	%f2139, %f1847, %f1865, %f1802;
	fma.rn.f32 	%f2138, %f1848, %f1865, %f1803;
	shfl.sync.idx.b32	%r751|%p455, %r980, %r218, 31, -1;
	mov.b32 	%f1866, %r751;
	fma.rn.f32 	%f2137, %f1847, %f1866, %f1805;
	fma.rn.f32 	%f2136, %f1848, %f1866, %f1806;
	shfl.sync.idx.b32	%r752|%p456, %r979, %r218, 31, -1;
	mov.b32 	%f1867, %r752;
	fma.rn.f32 	%f2135, %f1847, %f1867, %f1808;
	fma.rn.f32 	%f2134, %f1848, %f1867, %f1809;
	shfl.sync.idx.b32	%r753|%p457, %r978, %r218, 31, -1;
	mov.b32 	%f1868, %r753;
	fma.rn.f32 	%f2133, %f1847, %f1868, %f1811;
	fma.rn.f32 	%f2132, %f1848, %f1868, %f1812;
	shfl.sync.idx.b32	%r754|%p458, %r977, %r218, 31, -1;
	mov.b32 	%f1869, %r754;
	fma.rn.f32 	%f2131, %f1847, %f1869, %f1814;
	fma.rn.f32 	%f2130, %f1848, %f1869, %f1815;
	shfl.sync.idx.b32	%r755|%p459, %r976, %r218, 31, -1;
	mov.b32 	%f1870, %r755;
	fma.rn.f32 	%f2129, %f1847, %f1870, %f1817;
	fma.rn.f32 	%f2128, %f1848, %f1870, %f1818;
	shfl.sync.idx.b32	%r756|%p460, %r975, %r218, 31, -1;
	mov.b32 	%f1871, %r756;
	fma.rn.f32 	%f2127, %f1847, %f1871, %f1820;
	fma.rn.f32 	%f2126, %f1848, %f1871, %f1821;
	shfl.sync.idx.b32	%r757|%p461, %r974, %r218, 31, -1;
	mov.b32 	%f1872, %r757;
	fma.rn.f32 	%f2125, %f1847, %f1872, %f1823;
	fma.rn.f32 	%f2124, %f1848, %f1872, %f1824;
	shfl.sync.idx.b32	%r758|%p462, %r973, %r218, 31, -1;
	mov.b32 	%f1873, %r758;
	fma.rn.f32 	%f2123, %f1847, %f1873, %f1826;
	fma.rn.f32 	%f2122, %f1848, %f1873, %f1827;
	shfl.sync.idx.b32	%r759|%p463, %r972, %r218, 31, -1;
	mov.b32 	%f1874, %r759;
	fma.rn.f32 	%f2121, %f1847, %f1874, %f1829;
	fma.rn.f32 	%f2120, %f1848, %f1874, %f1830;
	shfl.sync.idx.b32	%r760|%p464, %r971, %r218, 31, -1;
	mov.b32 	%f1875, %r760;
	fma.rn.f32 	%f2119, %f1847, %f1875, %f1832;
	fma.rn.f32 	%f2118, %f1848, %f1875, %f1833;
	shfl.sync.idx.b32	%r761|%p465, %r970, %r218, 31, -1;
	mov.b32 	%f1876, %r761;
	fma.rn.f32 	%f2117, %f1847, %f1876, %f1835;
	fma.rn.f32 	%f2116, %f1848, %f1876, %f1836;
	shfl.sync.idx.b32	%r762|%p466, %r969, %r218, 31, -1;
	mov.b32 	%f1877, %r762;
	fma.rn.f32 	%f2115, %f1847, %f1877, %f1838;
	fma.rn.f32 	%f2114, %f1848, %f1877, %f1839;
	shfl.sync.idx.b32	%r763|%p467, %r968, %r218, 31, -1;
	mov.b32 	%f1878, %r763;
	fma.rn.f32 	%f2113, %f1847, %f1878, %f1841;
	fma.rn.f32 	%f2112, %f1848, %f1878, %f1842;
	shfl.sync.idx.b32	%r764|%p468, %r967, %r218, 31, -1;
	mov.b32 	%f1879, %r764;
	fma.rn.f32 	%f2111, %f1847, %f1879, %f1844;
	fma.rn.f32 	%f2110, %f1848, %f1879, %f1845;
$L__BB2_138:
	ld.param.u64 	%rd252, [_Z12_spmm_conv_2PKfPfiiPKiS3_S3_S0__param_0];
	cvta.to.global.u64 	%rd3, %rd252;
	and.b32  	%r765, %r4, -4;
	and.b32  	%r766, %r4, -2;
	setp.ge.s32 	%p469, %r765, %r766;
	@%p469 bra 	$L__BB2_140;
	and.b32  	%r767, %r4, -4;
	add.s32 	%r768, %r767, %r2;
	sub.s32 	%r769, %r768, %r1001;
	shfl.sync.idx.b32	%r770|%p470, %r1000, %r769, 31, -1;
	add.s32 	%r771, %r769, 1;
	shfl.sync.idx.b32	%r772|%p471, %r1000, %r771, 31, -1;
	mul.wide.s32 	%rd175, %r770, 4;
	add.s64 	%rd176, %rd3, %rd175;
	shfl.sync.idx.b32	%r773|%p472, %r998, %r769, 31, -1;
	mov.b32 	%f1880, %r773;
	ld.global.nc.f32 	%f1881, [%rd176];
	fma.rn.f32 	%f1882, %f1881, %f1880, %f2173;
	ld.global.nc.f32 	%f1883, [%rd176+128];
	fma.rn.f32 	%f1884, %f1883, %f1880, %f2172;
	shfl.sync.idx.b32	%r774|%p473, %r997, %r769, 31, -1;
	mov.b32 	%f1885, %r774;
	fma.rn.f32 	%f1886, %f1881, %f1885, %f2171;
	fma.rn.f32 	%f1887, %f1883, %f1885, %f2170;
	shfl.sync.idx.b32	%r775|%p474, %r996, %r769, 31, -1;
	mov.b32 	%f1888, %r775;
	fma.rn.f32 	%f1889, %f1881, %f1888, %f2169;
	fma.rn.f32 	%f1890, %f1883, %f1888, %f2168;
	shfl.sync.idx.b32	%r776|%p475, %r995, %r769, 31, -1;
	mov.b32 	%f1891, %r776;
	fma.rn.f32 	%f1892, %f1881, %f1891, %f2167;
	fma.rn.f32 	%f1893, %f1883, %f1891, %f2166;
	shfl.sync.idx.b32	%r777|%p476, %r994, %r769, 31, -1;
	mov.b32 	%f1894, %r777;
	fma.rn.f32 	%f1895, %f1881, %f1894, %f2165;
	fma.rn.f32 	%f1896, %f1883, %f1894, %f2164;
	shfl.sync.idx.b32	%r778|%p477, %r993, %r769, 31, -1;
	mov.b32 	%f1897, %r778;
	fma.rn.f32 	%f1898, %f1881, %f1897, %f2163;
	fma.rn.f32 	%f1899, %f1883, %f1897, %f2162;
	shfl.sync.idx.b32	%r779|%p478, %r992, %r769, 31, -1;
	mov.b32 	%f1900, %r779;
	fma.rn.f32 	%f1901, %f1881, %f1900, %f2161;
	fma.rn.f32 	%f1902, %f1883, %f1900, %f2160;
	shfl.sync.idx.b32	%r780|%p479, %r991, %r769, 31, -1;
	mov.b32 	%f1903, %r780;
	fma.rn.f32 	%f1904, %f1881, %f1903, %f2159;
	fma.rn.f32 	%f1905, %f1883, %f1903, %f2158;
	shfl.sync.idx.b32	%r781|%p480, %r990, %r769, 31, -1;
	mov.b32 	%f1906, %r781;
	fma.rn.f32 	%f1907, %f1881, %f1906, %f2157;
	fma.rn.f32 	%f1908, %f1883, %f1906, %f2156;
	shfl.sync.idx.b32	%r782|%p481, %r989, %r769, 31, -1;
	mov.b32 	%f1909, %r782;
	fma.rn.f32 	%f1910, %f1881, %f1909, %f2155;
	fma.rn.f32 	%f1911, %f1883, %f1909, %f2154;
	shfl.sync.idx.b32	%r783|%p482, %r988, %r769, 31, -1;
	mov.b32 	%f1912, %r783;
	fma.rn.f32 	%f1913, %f1881, %f1912, %f2153;
	fma.rn.f32 	%f1914, %f1883, %f1912, %f2152;
	shfl.sync.idx.b32	%r784|%p483, %r987, %r769, 31, -1;
	mov.b32 	%f1915, %r784;
	fma.rn.f32 	%f1916, %f1881, %f1915, %f2151;
	fma.rn.f32 	%f1917, %f1883, %f1915, %f2150;
	shfl.sync.idx.b32	%r785|%p484, %r986, %r769, 31, -1;
	mov.b32 	%f1918, %r785;
	fma.rn.f32 	%f1919, %f1881, %f1918, %f2149;
	fma.rn.f32 	%f1920, %f1883, %f1918, %f2148;
	shfl.sync.idx.b32	%r786|%p485, %r985, %r769, 31, -1;
	mov.b32 	%f1921, %r786;
	fma.rn.f32 	%f1922, %f1881, %f1921, %f2147;
	fma.rn.f32 	%f1923, %f1883, %f1921, %f2146;
	shfl.sync.idx.b32	%r787|%p486, %r984, %r769, 31, -1;
	mov.b32 	%f1924, %r787;
	fma.rn.f32 	%f1925, %f1881, %f1924, %f2145;
	fma.rn.f32 	%f1926, %f1883, %f1924, %f2144;
	shfl.sync.idx.b32	%r788|%p487, %r983, %r769, 31, -1;
	mov.b32 	%f1927, %r788;
	fma.rn.f32 	%f1928, %f1881, %f1927, %f2143;
	fma.rn.f32 	%f1929, %f1883, %f1927, %f2142;
	shfl.sync.idx.b32	%r789|%p488, %r982, %r769, 31, -1;
	mov.b32 	%f1930, %r789;
	fma.rn.f32 	%f1931, %f1881, %f1930, %f2141;
	fma.rn.f32 	%f1932, %f1883, %f1930, %f2140;
	shfl.sync.idx.b32	%r790|%p489, %r981, %r769, 31, -1;
	mov.b32 	%f1933, %r790;
	fma.rn.f32 	%f1934, %f1881, %f1933, %f2139;
	fma.rn.f32 	%f1935, %f1883, %f1933, %f2138;
	shfl.sync.idx.b32	%r791|%p490, %r980, %r769, 31, -1;
	mov.b32 	%f1936, %r791;
	fma.rn.f32 	%f1937, %f1881, %f1936, %f2137;
	fma.rn.f32 	%f1938, %f1883, %f1936, %f2136;
	shfl.sync.idx.b32	%r792|%p491, %r979, %r769, 31, -1;
	mov.b32 	%f1939, %r792;
	fma.rn.f32 	%f1940, %f1881, %f1939, %f2135;
	fma.rn.f32 	%f1941, %f1883, %f1939, %f2134;
	shfl.sync.idx.b32	%r793|%p492, %r978, %r769, 31, -1;
	mov.b32 	%f1942, %r793;
	fma.rn.f32 	%f1943, %f1881, %f1942, %f2133;
	fma.rn.f32 	%f1944, %f1883, %f1942, %f2132;
	shfl.sync.idx.b32	%r794|%p493, %r977, %r769, 31, -1;
	mov.b32 	%f1945, %r794;
	fma.rn.f32 	%f1946, %f1881, %f1945, %f2131;
	fma.rn.f32 	%f1947, %f1883, %f1945, %f2130;
	shfl.sync.idx.b32	%r795|%p494, %r976, %r769, 31, -1;
	mov.b32 	%f1948, %r795;
	fma.rn.f32 	%f1949, %f1881, %f1948, %f2129;
	fma.rn.f32 	%f1950, %f1883, %f1948, %f2128;
	shfl.sync.idx.b32	%r796|%p495, %r975, %r769, 31, -1;
	mov.b32 	%f1951, %r796;
	fma.rn.f32 	%f1952, %f1881, %f1951, %f2127;
	fma.rn.f32 	%f1953, %f1883, %f1951, %f2126;
	shfl.sync.idx.b32	%r797|%p496, %r974, %r769, 31, -1;
	mov.b32 	%f1954, %r797;
	fma.rn.f32 	%f1955, %f1881, %f1954, %f2125;
	fma.rn.f32 	%f1956, %f1883, %f1954, %f2124;
	shfl.sync.idx.b32	%r798|%p497, %r973, %r769, 31, -1;
	mov.b32 	%f1957, %r798;
	fma.rn.f32 	%f1958, %f1881, %f1957, %f2123;
	fma.rn.f32 	%f1959, %f1883, %f1957, %f2122;
	shfl.sync.idx.b32	%r799|%p498, %r972, %r769, 31, -1;
	mov.b32 	%f1960, %r799;
	fma.rn.f32 	%f1961, %f1881, %f1960, %f2121;
	fma.rn.f32 	%f1962, %f1883, %f1960, %f2120;
	shfl.sync.idx.b32	%r800|%p499, %r971, %r769, 31, -1;
	mov.b32 	%f1963, %r800;
	fma.rn.f32 	%f1964, %f1881, %f1963, %f2119;
	fma.rn.f32 	%f1965, %f1883, %f1963, %f2118;
	shfl.sync.idx.b32	%r801|%p500, %r970, %r769, 31, -1;
	mov.b32 	%f1966, %r801;
	fma.rn.f32 	%f1967, %f1881, %f1966, %f2117;
	fma.rn.f32 	%f1968, %f1883, %f1966, %f2116;
	shfl.sync.idx.b32	%r802|%p501, %r969, %r769, 31, -1;
	mov.b32 	%f1969, %r802;
	fma.rn.f32 	%f1970, %f1881, %f1969, %f2115;
	fma.rn.f32 	%f1971, %f1883, %f1969, %f2114;
	shfl.sync.idx.b32	%r803|%p502, %r968, %r769, 31, -1;
	mov.b32 	%f1972, %r803;
	fma.rn.f32 	%f1973, %f1881, %f1972, %f2113;
	fma.rn.f32 	%f1974, %f1883, %f1972, %f2112;
	shfl.sync.idx.b32	%r804|%p503, %r967, %r769, 31, -1;
	mov.b32 	%f1975, %r804;
	fma.rn.f32 	%f1976, %f1881, %f1975, %f2111;
	fma.rn.f32 	%f1977, %f1883, %f1975, %f2110;
	mul.wide.s32 	%rd177, %r772, 4;
	add.s64 	%rd178, %rd3, %rd177;
	shfl.sync.idx.b32	%r805|%p504, %r998, %r771, 31, -1;
	mov.b32 	%f1978, %r805;
	ld.global.nc.f32 	%f1979, [%rd178];
	fma.rn.f32 	%f2173, %f1979, %f1978, %f1882;
	ld.global.nc.f32 	%f1980, [%rd178+128];
	fma.rn.f32 	%f2172, %f1980, %f1978, %f1884;
	shfl.sync.idx.b32	%r806|%p505, %r997, %r771, 31, -1;
	mov.b32 	%f1981, %r806;
	fma.rn.f32 	%f2171, %f1979, %f1981, %f1886;
	fma.rn.f32 	%f2170, %f1980, %f1981, %f1887;
	shfl.sync.idx.b32	%r807|%p506, %r996, %r771, 31, -1;
	mov.b32 	%f1982, %r807;
	fma.rn.f32 	%f2169, %f1979, %f1982, %f1889;
	fma.rn.f32 	%f2168, %f1980, %f1982, %f1890;
	shfl.sync.idx.b32	%r808|%p507, %r995, %r771, 31, -1;
	mov.b32 	%f1983, %r808;
	fma.rn.f32 	%f2167, %f1979, %f1983, %f1892;
	fma.rn.f32 	%f2166, %f1980, %f1983, %f1893;
	shfl.sync.idx.b32	%r809|%p508, %r994, %r771, 31, -1;
	mov.b32 	%f1984, %r809;
	fma.rn.f32 	%f2165, %f1979, %f1984, %f1895;
	fma.rn.f32 	%f2164, %f1980, %f1984, %f1896;
	shfl.sync.idx.b32	%r810|%p509, %r993, %r771, 31, -1;
	mov.b32 	%f1985, %r810;
	fma.rn.f32 	%f2163, %f1979, %f1985, %f1898;
	fma.rn.f32 	%f2162, %f1980, %f1985, %f1899;
	shfl.sync.idx.b32	%r811|%p510, %r992, %r771, 31, -1;
	mov.b32 	%f1986, %r811;
	fma.rn.f32 	%f2161, %f1979, %f1986, %f1901;
	fma.rn.f32 	%f2160, %f1980, %f1986, %f1902;
	shfl.sync.idx.b32	%r812|%p511, %r991, %r771, 31, -1;
	mov.b32 	%f1987, %r812;
	fma.rn.f32 	%f2159, %f1979, %f1987, %f1904;
	fma.rn.f32 	%f2158, %f1980, %f1987, %f1905;
	shfl.sync.idx.b32	%r813|%p512, %r990, %r771, 31, -1;
	mov.b32 	%f1988, %r813;
	fma.rn.f32 	%f2157, %f1979, %f1988, %f1907;
	fma.rn.f32 	%f2156, %f1980, %f1988, %f1908;
	shfl.sync.idx.b32	%r814|%p513, %r989, %r771, 31, -1;
	mov.b32 	%f1989, %r814;
	fma.rn.f32 	%f2155, %f1979, %f1989, %f1910;
	fma.rn.f32 	%f2154, %f1980, %f1989, %f1911;
	shfl.sync.idx.b32	%r815|%p514, %r988, %r771, 31, -1;
	mov.b32 	%f1990, %r815;
	fma.rn.f32 	%f2153, %f1979, %f1990, %f1913;
	fma.rn.f32 	%f2152, %f1980, %f1990, %f1914;
	shfl.sync.idx.b32	%r816|%p515, %r987, %r771, 31, -1;
	mov.b32 	%f1991, %r816;
	fma.rn.f32 	%f2151, %f1979, %f1991, %f1916;
	fma.rn.f32 	%f2150, %f1980, %f1991, %f1917;
	shfl.sync.idx.b32	%r817|%p516, %r986, %r771, 31, -1;
	mov.b32 	%f1992, %r817;
	fma.rn.f32 	%f2149, %f1979, %f1992, %f1919;
	fma.rn.f32 	%f2148, %f1980, %f1992, %f1920;
	shfl.sync.idx.b32	%r818|%p517, %r985, %r771, 31, -1;
	mov.b32 	%f1993, %r818;
	fma.rn.f32 	%f2147, %f1979, %f1993, %f1922;
	fma.rn.f32 	%f2146, %f1980, %f1993, %f1923;
	shfl.sync.idx.b32	%r819|%p518, %r984, %r771, 31, -1;
	mov.b32 	%f1994, %r819;
	fma.rn.f32 	%f2145, %f1979, %f1994, %f1925;
	fma.rn.f32 	%f2144, %f1980, %f1994, %f1926;
	shfl.sync.idx.b32	%r820|%p519, %r983, %r771, 31, -1;
	mov.b32 	%f1995, %r820;
	fma.rn.f32 	%f2143, %f1979, %f1995, %f1928;
	fma.rn.f32 	%f2142, %f1980, %f1995, %f1929;
	shfl.sync.idx.b32	%r821|%p520, %r982, %r771, 31, -1;
	mov.b32 	%f1996, %r821;
	fma.rn.f32 	%f2141, %f1979, %f1996, %f1931;
	fma.rn.f32 	%f2140, %f1980, %f1996, %f1932;
	shfl.sync.idx.b32	%r822|%p521, %r981, %r771, 31, -1;
	mov.b32 	%f1997, %r822;
	fma.rn.f32 	%f2139, %f1979, %f1997, %f1934;
	fma.rn.f32 	%f2138, %f1980, %f1997, %f1935;
	shfl.sync.idx.b32	%r823|%p522, %r980, %r771, 31, -1;
	mov.b32 	%f1998, %r823;
	fma.rn.f32 	%f2137, %f1979, %f1998, %f1937;
	fma.rn.f32 	%f2136, %f1980, %f1998, %f1938;
	shfl.sync.idx.b32	%r824|%p523, %r979, %r771, 31, -1;
	mov.b32 	%f1999, %r824;
	fma.rn.f32 	%f2135, %f1979, %f1999, %f1940;
	fma.rn.f32 	%f2134, %f1980, %f1999, %f1941;
	shfl.sync.idx.b32	%r825|%p524, %r978, %r771, 31, -1;
	mov.b32 	%f2000, %r825;
	fma.rn.f32 	%f2133, %f1979, %f2000, %f1943;
	fma.rn.f32 	%f2132, %f1980, %f2000, %f1944;
	shfl.sync.idx.b32	%r826|%p525, %r977, %r771, 31, -1;
	mov.b32 	%f2001, %r826;
	fma.rn.f32 	%f2131, %f1979, %f2001, %f1946;
	fma.rn.f32 	%f2130, %f1980, %f2001, %f1947;
	shfl.sync.idx.b32	%r827|%p526, %r976, %r771, 31, -1;
	mov.b32 	%f2002, %r827;
	fma.rn.f32 	%f2129, %f1979, %f2002, %f1949;
	fma.rn.f32 	%f2128, %f1980, %f2002, %f1950;
	shfl.sync.idx.b32	%r828|%p527, %r975, %r771, 31, -1;
	mov.b32 	%f2003, %r828;
	fma.rn.f32 	%f2127, %f1979, %f2003, %f1952;
	fma.rn.f32 	%f2126, %f1980, %f2003, %f1953;
	shfl.sync.idx.b32	%r829|%p528, %r974, %r771, 31, -1;
	mov.b32 	%f2004, %r829;
	fma.rn.f32 	%f2125, %f1979, %f2004, %f1955;
	fma.rn.f32 	%f2124, %f1980, %f2004, %f1956;
	shfl.sync.idx.b32	%r830|%p529, %r973, %r771, 31, -1;
	mov.b32 	%f2005, %r830;
	fma.rn.f32 	%f2123, %f1979, %f2005, %f1958;
	fma.rn.f32 	%f2122, %f1980, %f2005, %f1959;
	shfl.sync.idx.b32	%r831|%p530, %r972, %r771, 31, -1;
	mov.b32 	%f2006, %r831;
	fma.rn.f32 	%f2121, %f1979, %f2006, %f1961;
	fma.rn.f32 	%f2120, %f1980, %f2006, %f1962;
	shfl.sync.idx.b32	%r832|%p531, %r971, %r771, 31, -1;
	mov.b32 	%f2007, %r832;
	fma.rn.f32 	%f2119, %f1979, %f2007, %f1964;
	fma.rn.f32 	%f2118, %f1980, %f2007, %f1965;
	shfl.sync.idx.b32	%r833|%p532, %r970, %r771, 31, -1;
	mov.b32 	%f2008, %r833;
	fma.rn.f32 	%f2117, %f1979, %f2008, %f1967;
	fma.rn.f32 	%f2116, %f1980, %f2008, %f1968;
	shfl.sync.idx.b32	%r834|%p533, %r969, %r771, 31, -1;
	mov.b32 	%f2009, %r834;
	fma.rn.f32 	%f2115, %f1979, %f2009, %f1970;
	fma.rn.f32 	%f2114, %f1980, %f2009, %f1971;
	shfl.sync.idx.b32	%r835|%p534, %r968, %r771, 31, -1;
	mov.b32 	%f2010, %r835;
	fma.rn.f32 	%f2113, %f1979, %f2010, %f1973;
	fma.rn.f32 	%f2112, %f1980, %f2010, %f1974;
	shfl.sync.idx.b32	%r836|%p535, %r967, %r771, 31, -1;
	mov.b32 	%f2011, %r836;
	fma.rn.f32 	%f2111, %f1979, %f2011, %f1976;
	fma.rn.f32 	%f2110, %f1980, %f2011, %f1977;
$L__BB2_140:
	setp.ge.s32 	%p536, %r6, %r4;
	@%p536 bra 	$L__BB2_142;
	sub.s32 	%r837, %r6, %r1001;
	shfl.sync.idx.b32	%r838|%p537, %r1000, %r837, 31, -1;
	mul.wide.s32 	%rd179, %r838, 4;
	add.s64 	%rd180, %rd3, %rd179;
	shfl.sync.idx.b32	%r839|%p538, %r998, %r837, 31, -1;
	mov.b32 	%f2012, %r839;
	ld.global.nc.f32 	%f2013, [%rd180];
	fma.rn.f32 	%f2173, %f2013, %f2012, %f2173;
	ld.global.nc.f32 	%f2014, [%rd180+128];
	fma.rn.f32 	%f2172, %f2014, %f2012, %f2172;
	shfl.sync.idx.b32	%r840|%p539, %r997, %r837, 31, -1;
	mov.b32 	%f2015, %r840;
	fma.rn.f32 	%f2171, %f2013, %f2015, %f2171;
	fma.rn.f32 	%f2170, %f2014, %f2015, %f2170;
	shfl.sync.idx.b32	%r841|%p540, %r996, %r837, 31, -1;
	mov.b32 	%f2016, %r841;
	fma.rn.f32 	%f2169, %f2013, %f2016, %f2169;
	fma.rn.f32 	%f2168, %f2014, %f2016, %f2168;
	shfl.sync.idx.b32	%r842|%p541, %r995, %r837, 31, -1;
	mov.b32 	%f2017, %r842;
	fma.rn.f32 	%f2167, %f2013, %f2017, %f2167;
	fma.rn.f32 	%f2166, %f2014, %f2017, %f2166;
	shfl.sync.idx.b32	%r843|%p542, %r994, %r837, 31, -1;
	mov.b32 	%f2018, %r843;
	fma.rn.f32 	%f2165, %f2013, %f2018, %f2165;
	fma.rn.f32 	%f2164, %f2014, %f2018, %f2164;
	shfl.sync.idx.b32	%r844|%p543, %r993, %r837, 31, -1;
	mov.b32 	%f2019, %r844;
	fma.rn.f32 	%f2163, %f2013, %f2019, %f2163;
	fma.rn.f32 	%f2162, %f2014, %f2019, %f2162;
	shfl.sync.idx.b32	%r845|%p544, %r992, %r837, 31, -1;
	mov.b32 	%f2020, %r845;
	fma.rn.f32 	%f2161, %f2013, %f2020, %f2161;
	fma.rn.f32 	%f2160, %f2014, %f2020, %f2160;
	shfl.sync.idx.b32	%r846|%p545, %r991, %r837, 31, -1;
	mov.b32 	%f2021, %r846;
	fma.rn.f32 	%f2159, %f2013, %f2021, %f2159;
	fma.rn.f32 	%f2158, %f2014, %f2021, %f2158;
	shfl.sync.idx.b32	%r847|%p546, %r990, %r837, 31, -1;
	mov.b32 	%f2022, %r847;
	fma.rn.f32 	%f2157, %f2013, %f2022, %f2157;
	fma.rn.f32 	%f2156, %f2014, %f2022, %f2156;
	shfl.sync.idx.b32	%r848|%p547, %r989, %r837, 31, -1;
	mov.b32 	%f2023, %r848;
	fma.rn.f32 	%f2155, %f2013, %f2023, %f2155;
	fma.rn.f32 	%f2154, %f2014, %f2023, %f2154;
	shfl.sync.idx.b32	%r849|%p548, %r988, %r837, 31, -1;
	mov.b32 	%f2024, %r849;
	fma.rn.f32 	%f2153, %f2013, %f2024, %f2153;
	fma.rn.f32 	%f2152, %f2014, %f2024, %f2152;
	shfl.sync.idx.b32	%r850|%p549, %r987, %r837, 31, -1;
	mov.b32 	%f2025, %r850;
	fma.rn.f32 	%f2151, %f2013, %f2025, %f2151;
	fma.rn.f32 	%f2150, %f2014, %f2025, %f2150;
	shfl.sync.idx.b32	%r851|%p550, %r986, %r837, 31, -1;
	mov.b32 	%f2026, %r851;
	fma.rn.f32 	%f2149, %f2013, %f2026, %f2149;
	fma.rn.f32 	%f2148, %f2014, %f2026, %f2148;
	shfl.sync.idx.b32	%r852|%p551, %r985, %r837, 31, -1;
	mov.b32 	%f2027, %r852;
	fma.rn.f32 	%f2147, %f2013, %f2027, %f2147;
	fma.rn.f32 	%f2146, %f2014, %f2027, %f2146;
	shfl.sync.idx.b32	%r853|%p552, %r984, %r837, 31, -1;
	mov.b32 	%f2028, %r853;
	fma.rn.f32 	%f2145, %f2013, %f2028, %f2145;
	fma.rn.f32 	%f2144, %f2014, %f2028, %f2144;
	shfl.sync.idx.b32	%r854|%p553, %r983, %r837, 31, -1;
	mov.b32 	%f2029, %r854;
	fma.rn.f32 	%f2143, %f2013, %f2029, %f2143;
	fma.rn.f32 	%f2142, %f2014, %f2029, %f2142;
	shfl.sync.idx.b32	%r855|%p554, %r982, %r837, 31, -1;
	mov.b32 	%f2030, %r855;
	fma.rn.f32 	%f2141, %f2013, %f2030, %f2141;
	fma.rn.f32 	%f2140, %f2014, %f2030, %f2140;
	shfl.sync.idx.b32	%r856|%p555, %r981, %r837, 31, -1;
	mov.b32 	%f2031, %r856;
	fma.rn.f32 	%f2139, %f2013, %f2031, %f2139;
	fma.rn.f32 	%f2138, %f2014, %f2031, %f2138;
	shfl.sync.idx.b32	%r857|%p556, %r980, %r837, 31, -1;
	mov.b32 	%f2032, %r857;
	fma.rn.f32 	%f2137, %f2013, %f2032, %f2137;
	fma.rn.f32 	%f2136, %f2014, %f2032, %f2136;
	shfl.sync.idx.b32	%r858|%p557, %r979, %r837, 31, -1;
	mov.b32 	%f2033, %r858;
	fma.rn.f32 	%f2135, %f2013, %f2033, %f2135;
	fma.rn.f32 	%f2134, %f2014, %f2033, %f2134;
	shfl.sync.idx.b32	%r859|%p558, %r978, %r837, 31, -1;
	mov.b32 	%f2034, %r859;
	fma.rn.f32 	%f2133, %f2013, %f2034, %f2133;
	fma.rn.f32 	%f2132, %f2014, %f2034, %f2132;
	shfl.sync.idx.b32	%r860|%p559, %r977, %r837, 31, -1;
	mov.b32 	%f2035, %r860;
	fma.rn.f32 	%f2131, %f2013, %f2035, %f2131;
	fma.rn.f32 	%f2130, %f2014, %f2035, %f2130;
	shfl.sync.idx.b32	%r861|%p560, %r976, %r837, 31, -1;
	mov.b32 	%f2036, %r861;
	fma.rn.f32 	%f2129, %f2013, %f2036, %f2129;
	fma.rn.f32 	%f2128, %f2014, %f2036, %f2128;
	shfl.sync.idx.b32	%r862|%p561, %r975, %r837, 31, -1;
	mov.b32 	%f2037, %r862;
	fma.rn.f32 	%f2127, %f2013, %f2037, %f2127;
	fma.rn.f32 	%f2126, %f2014, %f2037, %f2126;
	shfl.sync.idx.b32	%r863|%p562, %r974, %r837, 31, -1;
	mov.b32 	%f2038, %r863;
	fma.rn.f32 	%f2125, %f2013, %f2038, %f2125;
	fma.rn.f32 	%f2124, %f2014, %f2038, %f2124;
	shfl.sync.idx.b32	%r864|%p563, %r973, %r837, 31, -1;
	mov.b32 	%f2039, %r864;
	fma.rn.f32 	%f2123, %f2013, %f2039, %f2123;
	fma.rn.f32 	%f2122, %f2014, %f2039, %f2122;
	shfl.sync.idx.b32	%r865|%p564, %r972, %r837, 31, -1;
	mov.b32 	%f2040, %r865;
	fma.rn.f32 	%f2121, %f2013, %f2040, %f2121;
	fma.rn.f32 	%f2120, %f2014, %f2040, %f2120;
	shfl.sync.idx.b32	%r866|%p565, %r971, %r837, 31, -1;
	mov.b32 	%f2041, %r866;
	fma.rn.f32 	%f2119, %f2013, %f2041, %f2119;
	fma.rn.f32 	%f2118, %f2014, %f2041, %f2118;
	shfl.sync.idx.b32	%r867|%p566, %r970, %r837, 31, -1;
	mov.b32 	%f2042, %r867;
	fma.rn.f32 	%f2117, %f2013, %f2042, %f2117;
	fma.rn.f32 	%f2116, %f2014, %f2042, %f2116;
	shfl.sync.idx.b32	%r868|%p567, %r969, %r837, 31, -1;
	mov.b32 	%f2043, %r868;
	fma.rn.f32 	%f2115, %f2013, %f2043, %f2115;
	fma.rn.f32 	%f2114, %f2014, %f2043, %f2114;
	shfl.sync.idx.b32	%r869|%p568, %r968, %r837, 31, -1;
	mov.b32 	%f2044, %r869;
	fma.rn.f32 	%f2113, %f2013, %f2044, %f2113;
	fma.rn.f32 	%f2112, %f2014, %f2044, %f2112;
	shfl.sync.idx.b32	%r870|%p569, %r967, %r837, 31, -1;
	mov.b32 	%f2045, %r870;
	fma.rn.f32 	%f2111, %f2013, %f2045, %f2111;
	fma.rn.f32 	%f2110, %f2014, %f2045, %f2110;
$L__BB2_142:
	ld.param.u64 	%rd254, [_Z12_spmm_conv_2PKfPfiiPKiS3_S3_S0__param_5];
	ld.param.u64 	%rd253, [_Z12_spmm_conv_2PKfPfiiPKiS3_S3_S0__param_1];
	cvta.to.global.u64 	%rd181, %rd253;
	cvta.to.global.u64 	%rd182, %rd254;
	add.s64 	%rd184, %rd182, %rd13;
	ld.global.nc.u32 	%r871, [%rd184];
	shl.b32 	%r872, %r871, 5;
	add.s32 	%r873, %r872, %r5;
	mul.wide.s32 	%rd185, %r873, 4;
	add.s64 	%rd186, %rd181, %rd185;
	st.global.f32 	[%rd186], %f2173;
	st.global.f32 	[%rd186+128], %f2172;
	ld.global.nc.u32 	%r874, [%rd184+4];
	shl.b32 	%r875, %r874, 5;
	add.s32 	%r876, %r875, %r5;
	mul.wide.s32 	%rd187, %r876, 4;
	add.s64 	%rd188, %rd181, %rd187;
	st.global.f32 	[%rd188], %f2171;
	st.global.f32 	[%rd188+128], %f2170;
	ld.global.nc.u32 	%r877, [%rd184+8];
	shl.b32 	%r878, %r877, 5;
	add.s32 	%r879, %r878, %r5;
	mul.wide.s32 	%rd189, %r879, 4;
	add.s64 	%rd190, %rd181, %rd189;
	st.global.f32 	[%rd190], %f2169;
	st.global.f32 	[%rd190+128], %f2168;
	ld.global.nc.u32 	%r880, [%rd184+12];
	shl.b32 	%r881, %r880, 5;
	add.s32 	%r882, %r881, %r5;
	mul.wide.s32 	%rd191, %r882, 4;
	add.s64 	%rd192, %rd181, %rd191;
	st.global.f32 	[%rd192], %f2167;
	st.global.f32 	[%rd192+128], %f2166;
	ld.global.nc.u32 	%r883, [%rd184+16];
	shl.b32 	%r884, %r883, 5;
	add.s32 	%r885, %r884, %r5;
	mul.wide.s32 	%rd193, %r885, 4;
	add.s64 	%rd194, %rd181, %rd193;
	st.global.f32 	[%rd194], %f2165;
	st.global.f32 	[%rd194+128], %f2164;
	ld.global.nc.u32 	%r886, [%rd184+20];
	shl.b32 	%r887, %r886, 5;
	add.s32 	%r888, %r887, %r5;
	mul.wide.s32 	%rd195, %r888, 4;
	add.s64 	%rd196, %rd181, %rd195;
	st.global.f32 	[%rd196], %f2163;
	st.global.f32 	[%rd196+128], %f2162;
	ld.global.nc.u32 	%r889, [%rd184+24];
	shl.b32 	%r890, %r889, 5;
	add.s32 	%r891, %r890, %r5;
	mul.wide.s32 	%rd197, %r891, 4;
	add.s64 	%rd198, %rd181, %rd197;
	st.global.f32 	[%rd198], %f2161;
	st.global.f32 	[%rd198+128], %f2160;
	ld.global.nc.u32 	%r892, [%rd184+28];
	shl.b32 	%r893, %r892, 5;
	add.s32 	%r894, %r893, %r5;
	mul.wide.s32 	%rd199, %r894, 4;
	add.s64 	%rd200, %rd181, %rd199;
	st.global.f32 	[%rd200], %f2159;
	st.global.f32 	[%rd200+128], %f2158;
	ld.global.nc.u32 	%r895, [%rd184+32];
	shl.b32 	%r896, %r895, 5;
	add.s32 	%r897, %r896, %r5;
	mul.wide.s32 	%rd201, %r897, 4;
	add.s64 	%rd202, %rd181, %rd201;
	st.global.f32 	[%rd202], %f2157;
	st.global.f32 	[%rd202+128], %f2156;
	ld.global.nc.u32 	%r898, [%rd184+36];
	shl.b32 	%r899, %r898, 5;
	add.s32 	%r900, %r899, %r5;
	mul.wide.s32 	%rd203, %r900, 4;
	add.s64 	%rd204, %rd181, %rd203;
	st.global.f32 	[%rd204], %f2155;
	st.global.f32 	[%rd204+128], %f2154;
	ld.global.nc.u32 	%r901, [%rd184+40];
	shl.b32 	%r902, %r901, 5;
	add.s32 	%r903, %r902, %r5;
	mul.wide.s32 	%rd205, %r903, 4;
	add.s64 	%rd206, %rd181, %rd205;
	st.global.f32 	[%rd206], %f2153;
	st.global.f32 	[%rd206+128], %f2152;
	ld.global.nc.u32 	%r904, [%rd184+44];
	shl.b32 	%r905, %r904, 5;
	add.s32 	%r906, %r905, %r5;
	mul.wide.s32 	%rd207, %r906, 4;
	add.s64 	%rd208, %rd181, %rd207;
	st.global.f32 	[%rd208], %f2151;
	st.global.f32 	[%rd208+128], %f2150;
	ld.global.nc.u32 	%r907, [%rd184+48];
	shl.b32 	%r908, %r907, 5;
	add.s32 	%r909, %r908, %r5;
	mul.wide.s32 	%rd209, %r909, 4;
	add.s64 	%rd210, %rd181, %rd209;
	st.global.f32 	[%rd210], %f2149;
	st.global.f32 	[%rd210+128], %f2148;
	ld.global.nc.u32 	%r910, [%rd184+52];
	shl.b32 	%r911, %r910, 5;
	add.s32 	%r912, %r911, %r5;
	mul.wide.s32 	%rd211, %r912, 4;
	add.s64 	%rd212, %rd181, %rd211;
	st.global.f32 	[%rd212], %f2147;
	st.global.f32 	[%rd212+128], %f2146;
	ld.global.nc.u32 	%r913, [%rd184+56];
	shl.b32 	%r914, %r913, 5;
	add.s32 	%r915, %r914, %r5;
	mul.wide.s32 	%rd213, %r915, 4;
	add.s64 	%rd214, %rd181, %rd213;
	st.global.f32 	[%rd214], %f2145;
	st.global.f32 	[%rd214+128], %f2144;
	ld.global.nc.u32 	%r916, [%rd184+60];
	shl.b32 	%r917, %r916, 5;
	add.s32 	%r918, %r917, %r5;
	mul.wide.s32 	%rd215, %r918, 4;
	add.s64 	%rd216, %rd181, %rd215;
	st.global.f32 	[%rd216], %f2143;
	st.global.f32 	[%rd216+128], %f2142;
	ld.global.nc.u32 	%r919, [%rd184+64];
	shl.b32 	%r920, %r919, 5;
	add.s32 	%r921, %r920, %r5;
	mul.wide.s32 	%rd217, %r921, 4;
	add.s64 	%rd218, %rd181, %rd217;
	st.global.f32 	[%rd218], %f2141;
	st.global.f32 	[%rd218+128], %f2140;
	ld.global.nc.u32 	%r922, [%rd184+68];
	shl.b32 	%r923, %r922, 5;
	add.s32 	%r924, %r923, %r5;
	mul.wide.s32 	%rd219, %r924, 4;
	add.s64 	%rd220, %rd181, %rd219;
	st.global.f32 	[%rd220], %f2139;
	st.global.f32 	[%rd220+128], %f2138;
	ld.global.nc.u32 	%r925, [%rd184+72];
	shl.b32 	%r926, %r925, 5;
	add.s32 	%r927, %r926, %r5;
	mul.wide.s32 	%rd221, %r927, 4;
	add.s64 	%rd222, %rd181, %rd221;
	st.global.f32 	[%rd222], %f2137;
	st.global.f32 	[%rd222+128], %f2136;
	ld.global.nc.u32 	%r928, [%rd184+76];
	shl.b32 	%r929, %r928, 5;
	add.s32 	%r930, %r929, %r5;
	mul.wide.s32 	%rd223, %r930, 4;
	add.s64 	%rd224, %rd181, %rd223;
	st.global.f32 	[%rd224], %f2135;
	st.global.f32 	[%rd224+128], %f2134;
	ld.global.nc.u32 	%r931, [%rd184+80];
	shl.b32 	%r932, %r931, 5;
	add.s32 	%r933, %r932, %r5;
	mul.wide.s32 	%rd225, %r933, 4;
	add.s64 	%rd226, %rd181, %rd225;
	st.global.f32 	[%rd226], %f2133;
	st.global.f32 	[%rd226+128], %f2132;
	ld.global.nc.u32 	%r934, [%rd184+84];
	shl.b32 	%r935, %r934, 5;
	add.s32 	%r936, %r935, %r5;
	mul.wide.s32 	%rd227, %r936, 4;
	add.s64 	%rd228, %rd181, %rd227;
	st.global.f32 	[%rd228], %f2131;
	st.global.f32 	[%rd228+128], %f2130;
	ld.global.nc.u32 	%r937, [%rd184+88];
	shl.b32 	%r938, %r937, 5;
	add.s32 	%r939, %r938, %r5;
	mul.wide.s32 	%rd229, %r939, 4;
	add.s64 	%rd230, %rd181, %rd229;
	st.global.f32 	[%rd230], %f2129;
	st.global.f32 	[%rd230+128], %f2128;
	ld.global.nc.u32 	%r940, [%rd184+92];
	shl.b32 	%r941, %r940, 5;
	add.s32 	%r942, %r941, %r5;
	mul.wide.s32 	%rd231, %r942, 4;
	add.s64 	%rd232, %rd181, %rd231;
	st.global.f32 	[%rd232], %f2127;
	st.global.f32 	[%rd232+128], %f2126;
	ld.global.nc.u32 	%r943, [%rd184+96];
	shl.b32 	%r944, %r943, 5;
	add.s32 	%r945, %r944, %r5;
	mul.wide.s32 	%rd233, %r945, 4;
	add.s64 	%rd234, %rd181, %rd233;
	st.global.f32 	[%rd234], %f2125;
	st.global.f32 	[%rd234+128], %f2124;
	ld.global.nc.u32 	%r946, [%rd184+100];
	shl.b32 	%r947, %r946, 5;
	add.s32 	%r948, %r947, %r5;
	mul.wide.s32 	%rd235, %r948, 4;
	add.s64 	%rd236, %rd181, %rd235;
	st.global.f32 	[%rd236], %f2123;
	st.global.f32 	[%rd236+128], %f2122;
	ld.global.nc.u32 	%r949, [%rd184+104];
	shl.b32 	%r950, %r949, 5;
	add.s32 	%r951, %r950, %r5;
	mul.wide.s32 	%rd237, %r951, 4;
	add.s64 	%rd238, %rd181, %rd237;
	st.global.f32 	[%rd238], %f2121;
	st.global.f32 	[%rd238+128], %f2120;
	ld.global.nc.u32 	%r952, [%rd184+108];
	shl.b32 	%r953, %r952, 5;
	add.s32 	%r954, %r953, %r5;
	mul.wide.s32 	%rd239, %r954, 4;
	add.s64 	%rd240, %rd181, %rd239;
	st.global.f32 	[%rd240], %f2119;
	st.global.f32 	[%rd240+128], %f2118;
	ld.global.nc.u32 	%r955, [%rd184+112];
	shl.b32 	%r956, %r955, 5;
	add.s32 	%r957, %r956, %r5;
	mul.wide.s32 	%rd241, %r957, 4;
	add.s64 	%rd242, %rd181, %rd241;
	st.global.f32 	[%rd242], %f2117;
	st.global.f32 	[%rd242+128], %f2116;
	ld.global.nc.u32 	%r958, [%rd184+116];
	shl.b32 	%r959, %r958, 5;
	add.s32 	%r960, %r959, %r5;
	mul.wide.s32 	%rd243, %r960, 4;
	add.s64 	%rd244, %rd181, %rd243;
	st.global.f32 	[%rd244], %f2115;
	st.global.f32 	[%rd244+128], %f2114;
	ld.global.nc.u32 	%r961, [%rd184+120];
	shl.b32 	%r962, %r961, 5;
	add.s32 	%r963, %r962, %r5;
	mul.wide.s32 	%rd245, %r963, 4;
	add.s64 	%rd246, %rd181, %rd245;
	st.global.f32 	[%rd246], %f2113;
	st.global.f32 	[%rd246+128], %f2112;
	ld.global.nc.u32 	%r964, [%rd184+124];
	shl.b32 	%r965, %r964, 5;
	add.s32 	%r966, %r965, %r5;
	mul.wide.s32 	%rd247, %r966, 4;
	add.s64 	%rd248, %rd181, %rd247;
	st.global.f32 	[%rd248], %f2111;
	st.global.f32 	[%rd248+128], %f2110;
	ret;

}
	// .globl	_Z12_spmm_conv_3PKfPfiiPKiS3_S3_S0_
.visible .entry _Z12_spmm_conv_3PKfPfiiPKiS3_S3_S0_(
	.param .u64 .ptr .align 1 _Z12_spmm_conv_3PKfPfiiPKiS3_S3_S0__param_0,
	.param .u64 .ptr .align 1 _Z12_spmm_conv_3PKfPfiiPKiS3_S3_S0__param_1,
	.param .u32 _Z12_spmm_conv_3PKfPfiiPKiS3_S3_S0__param_2,
	.param .u32 _Z12_spmm_conv_3PKfPfiiPKiS3_S3_S0__param_3,
	.param .u64 .ptr .align 1 _Z12_spmm_conv_3PKfPfiiPKiS3_S3_S0__param_4,
	.param .u64 .ptr .align 1 _Z12_spmm_conv_3PKfPfiiPKiS3_S3_S0__param_5,
	.param .u64 .ptr .align 1 _Z12_spmm_conv_3PKfPfiiPKiS3_S3_S0__param_6,
	.param .u64 .ptr .align 1 _Z12_spmm_conv_3PKfPfiiPKiS3_S3_S0__param_7
)
{
	.reg .pred 	%p<298>;
	.reg .b32 	%r<712>;
	.reg .b32 	%f<1230>;
	.reg .b64 	%rd<156>;

	ld.param.u32 	%r182, [_Z12_spmm_conv_3PKfPfiiPKiS3_S3_S0__param_2];
	ld.param.u64 	%rd8, [_Z12_spmm_conv_3PKfPfiiPKiS3_S3_S0__param_4];
	cvta.to.global.u64 	%rd9, %rd8;
	mov.u32 	%r185, %tid.y;
	shl.b32 	%r186, %r185, 4;
	mov.u32 	%r187, %ctaid.x;
	shl.b32 	%r188, %r187, 6;
	add.s32 	%r189, %r186, %r188;
	mov.u32 	%r1, %tid.x;
	mov.u32 	%r190, %ctaid.y;
	shl.b32 	%r191, %r190, 4;
	mul.wide.s32 	%rd10, %r182, 4;
	add.s64 	%rd11, %rd9, %rd10;
	ld.global.nc.u32 	%r2, [%rd11];
	ld.global.nc.u32 	%r3, [%rd11+4];
	sub.s32 	%r622, %r3, %r2;
	shr.s32 	%r192, %r189, 31;
	shr.u32 	%r193, %r192, 27;
	add.s32 	%r194, %r189, %r193;
	shr.s32 	%r195, %r189, 4;
	shr.u32 	%r196, %r189, 31;
	add.s32 	%r197, %r195, %r196;
	and.b32  	%r198, %r197, -2;
	sub.s32 	%r199, %r195, %r198;
	shl.b32 	%r200, %r194, 10;
	and.b32  	%r201, %r200, -32768;
	shl.b32 	%r202, %r199, 14;
	add.s32 	%r203, %r191, %r1;
	add.s32 	%r204, %r203, %r201;
	add.s32 	%r5, %r204, %r202;
	and.b32  	%r205, %r622, -2;
	add.s32 	%r6, %r205, %r2;
	setp.lt.s32 	%p1, %r622, 8;
	mov.b32 	%r657, 0;
	mov.f32 	%f1070, 0f00000000;
	mov.f32 	%f1071, %f1070;
	mov.f32 	%f1072, %f1070;
	mov.f32 	%f1073, %f1070;
	mov.f32 	%f1074, %f1070;
	mov.f32 	%f1075, %f1070;
	mov.f32 	%f1076, %f1070;
	mov.f32 	%f1077, %f1070;
	mov.f32 	%f1078, %f1070;
	mov.f32 	%f1079, %f1070;
	mov.f32 	%f1080, %f1070;
	mov.f32 	%f1081, %f1070;
	mov.f32 	%f1082, %f1070;
	mov.f32 	%f1083, %f1070;
	mov.f32 	%f1084, %f1070;
	mov.f32 	%f1085, %f1070;
	mov.f32 	%f1086, %f1070;
	mov.f32 	%f1087, %f1070;
	mov.f32 	%f1088, %f1070;
	mov.f32 	%f1089, %f1070;
	mov.f32 	%f1090, %f1070;
	mov.f32 	%f1091, %f1070;
	mov.f32 	%f1092, %f1070;
	mov.f32 	%f1093, %f1070;
	mov.f32 	%f1094, %f1070;
	mov.f32 	%f1095, %f1070;
	mov.f32 	%f1096, %f1070;
	mov.f32 	%f1097, %f1070;
	mov.f32 	%f1098, %f1070;
	mov.f32 	%f1099, %f1070;
	mov.f32 	%f1100, %f1070;
	mov.f32 	%f1101, %f1070;
	@%p1 bra 	$L__BB3_6;
	add.s32 	%r639, %r2, 3;
	shl.b32 	%r209, %r3, 1;
	add.s32 	%r210, %r1, %r209;
	sub.s32 	%r638, %r210, %r2;
	mad.lo.s32 	%r211, %r3, 3, %r1;
	shl.b32 	%r212, %r2, 1;
	sub.s32 	%r637, %r211, %r212;
	shl.b32 	%r213, %r3, 2;
	add.s32 	%r214, %r1, %r213;
	mul.lo.s32 	%r215, %r2, 3;
	sub.s32 	%r636, %r214, %r215;
	mad.lo.s32 	%r216, %r3, 5, %r1;
	shl.b32 	%r217, %r2, 2;
	sub.s32 	%r635, %r216, %r217;
	mad.lo.s32 	%r218, %r3, 6, %r1;
	mul.lo.s32 	%r219, %r2, 5;
	sub.s32 	%r634, %r218, %r219;
	mad.lo.s32 	%r220, %r3, 7, %r1;
	mul.lo.s32 	%r221, %r2, 6;
	sub.s32 	%r633, %r220, %r221;
	shl.b32 	%r222, %r3, 3;
	add.s32 	%r223, %r1, %r222;
	mul.lo.s32 	%r224, %r2, 7;
	sub.s32 	%r632, %r223, %r224;
	mad.lo.s32 	%r225, %r3, 9, %r1;
	shl.b32 	%r226, %r2, 3;
	sub.s32 	%r631, %r225, %r226;
	mad.lo.s32 	%r227, %r3, 10, %r1;
	mul.lo.s32 	%r228, %r2, 9;
	sub.s32 	%r630, %r227, %r228;
	mad.lo.s32 	%r229, %r3, 11, %r1;
	mul.lo.s32 	%r230, %r2, 10;
	sub.s32 	%r629, %r229, %r230;
	mad.lo.s32 	%r231, %r3, 12, %r1;
	mul.lo.s32 	%r232, %r2, 11;
	sub.s32 	%r628, %r231, %r232;
	mad.lo.s32 	%r233, %r3, 13, %r1;
	mul.lo.s32 	%r234, %r2, 12;
	sub.s32 	%r627, %r233, %r234;
	mad.lo.s32 	%r235, %r3, 14, %r1;
	mul.lo.s32 	%r236, %r2, 13;
	sub.s32 	%r626, %r235, %r236;
	mad.lo.s32 	%r237, %r3, 15, %r1;
	mul.lo.s32 	%r238, %r2, 14;
	sub.s32 	%r625, %r237, %r238;
	add.s32 	%r624, %r1, %r3;
	add.s32 	%r623, %r1, %r2;
	mov.b32 	%r657, 0;
	mov.f32 	%f1070, 0f00000000;
	mov.b32 	%r621, 3;
$L__BB3_2:
	mov.u32 	%r42, %r639;
	add.s32 	%r239, %r621, -3;
	and.b32  	%r240, %r239, 31;
	setp.ne.s32 	%p2, %r240, 0;
	@%p2 bra 	$L__BB3_5;
	add.s32 	%r657, %r42, -3;
	mov.u32 	%r241, %tid.x;
	setp.ge.u32 	%p3, %r241, %r622;
	@%p3 bra 	$L__BB3_5;
	ld.param.u64 	%rd154, [_Z12_spmm_conv_3PKfPfiiPKiS3_S3_S0__param_7];
	ld.param.u64 	%rd152, [_Z12_spmm_conv_3PKfPfiiPKiS3_S3_S0__param_6];
	cvta.to.global.u64 	%rd12, %rd152;
	mul.wide.u32 	%rd13, %r623, 4;
	add.s64 	%rd14, %rd12, %rd13;
	ld.global.nc.u32 	%r242, [%rd14];
	mul.hi.s32 	%r243, %r242, 715827883;
	shr.u32 	%r244, %r243, 31;
	shr.u32 	%r245, %r243, 8;
	add.s32 	%r246, %r245, %r244;
	shl.b32 	%r247, %r246, 15;
	add.s32 	%r248, %r247, %r5;
	shr.s32 	%r249, %r242, 31;
	shr.u32 	%r250, %r249, 23;
	add.s32 	%r251, %r242, %r250;
	shr.s32 	%r252, %r251, 9;
	mul.hi.s32 	%r253, %r252, 1431655766;
	shr.u32 	%r254, %r253, 31;
	add.s32 	%r255, %r253, %r254;
	mul.lo.s32 	%r256, %r255, 3;
	sub.s32 	%r257, %r252, %r256;
	shl.b32 	%r258, %r257, 14;
	add.s32 	%r259, %r248, %r258;
	and.b32  	%r260, %r251, 134217216;
	sub.s32 	%r261, %r242, %r260;
	shl.b32 	%r262, %r261, 5;
	add.s32 	%r656, %r259, %r262;
	cvta.to.global.u64 	%rd15, %rd154;
	add.s64 	%rd16, %rd15, %rd13;
	ld.global.nc.u32 	%r655, [%rd16];
	mul.wide.u32 	%rd17, %r624, 4;
	add.s64 	%rd18, %rd15, %rd17;
	ld.global.nc.u32 	%r654, [%rd18];
	mul.wide.u32 	%rd19, %r638, 4;
	add.s64 	%rd20, %rd15, %rd19;
	ld.global.nc.u32 	%r653, [%rd20];
	mul.wide.u32 	%rd21, %r637, 4;
	add.s64 	%rd22, %rd15, %rd21;
	ld.global.nc.u32 	%r652, [%rd22];
	mul.wide.u32 	%rd23, %r636, 4;
	add.s64 	%rd24, %rd15, %rd23;
	ld.global.nc.u32 	%r651, [%rd24];
	mul.wide.u32 	%rd25, %r635, 4;
	add.s64 	%rd26, %rd15, %rd25;
	ld.global.nc.u32 	%r650, [%rd26];
	mul.wide.u32 	%rd27, %r634, 4;
	add.s64 	%rd28, %rd15, %rd27;
	ld.global.nc.u32 	%r649, [%rd28];
	mul.wide.u32 	%rd29, %r633, 4;
	add.s64 	%rd30, %rd15, %rd29;
	ld.global.nc.u32 	%r648, [%rd30];
	mul.wide.u32 	%rd31, %r632, 4;
	add.s64 	%rd32, %rd15, %rd31;
	ld.global.nc.u32 	%r647, [%rd32];
	mul.wide.u32 	%rd33, %r631, 4;
	add.s64 	%rd34, %rd15, %rd33;
	ld.global.nc.u32 	%r646, [%rd34];
	mul.wide.u32 	%rd35, %r630, 4;
	add.s64 	%rd36, %rd15, %rd35;
	ld.global.nc.u32 	%r645, [%rd36];
	mul.wide.u32 	%rd37, %r629, 4;
	add.s64 	%rd38, %rd15, %rd37;
	ld.global.nc.u32 	%r644, [%rd38];
	mul.wide.u32 	%rd39, %r628, 4;
	add.s64 	%rd40, %rd15, %rd39;
	ld.global.nc.u32 	%r643, [%rd40];
	mul.wide.u32 	%rd41, %r627, 4;
	add.s64 	%rd42, %rd15, %rd41;
	ld.global.nc.u32 	%r642, [%rd42];
	mul.wide.u32 	%rd43, %r626, 4;
	add.s64 	%rd44, %rd15, %rd43;
	ld.global.nc.u32 	%r641, [%rd44];
	mul.wide.u32 	%rd45, %r625, 4;
	add.s64 	%rd46, %rd15, %rd45;
	ld.global.nc.u32 	%r640, [%rd46];
$L__BB3_5:
	ld.param.u64 	%rd148, [_Z12_spmm_conv_3PKfPfiiPKiS3_S3_S0__param_0];
	sub.s32 	%r263, %r42, %r657;
	add.s32 	%r264, %r263, -3;
	shfl.sync.idx.b32	%r265|%p4, %r656, %r264, 31, -1;
	add.s32 	%r266, %r263, -2;
	shfl.sync.idx.b32	%r267|%p5, %r656, %r266, 31, -1;
	add.s32 	%r268, %r263, -1;
	shfl.sync.idx.b32	%r269|%p6, %r656, %r268, 31, -1;
	shfl.sync.idx.b32	%r270|%p7, %r656, %r263, 31, -1;
	add.s32 	%r271, %r263, 1;
	shfl.sync.idx.b32	%r272|%p8, %r656, %r271, 31, -1;
	add.s32 	%r273, %r263, 2;
	shfl.sync.idx.b32	%r274|%p9, %r656, %r273, 31, -1;
	add.s32 	%r275, %r263, 3;
	shfl.sync.idx.b32	%r276|%p10, %r656, %r275, 31, -1;
	add.s32 	%r277, %r263, 4;
	shfl.sync.idx.b32	%r278|%p11, %r656, %r277, 31, -1;
	cvta.to.global.u64 	%rd47, %rd148;
	mul.wide.s32 	%rd48, %r265, 4;
	add.s64 	%rd49, %rd47, %rd48;
	shfl.sync.idx.b32	%r279|%p12, %r655, %r264, 31, -1;
	mov.b32 	%f402, %r279;
	ld.global.nc.f32 	%f403, [%rd49];
	fma.rn.f32 	%f404, %f403, %f402, %f1101;
	ld.global.nc.f32 	%f405, [%rd49+128];
	fma.rn.f32 	%f406, %f405, %f402, %f1100;
	shfl.sync.idx.b32	%r280|%p13, %r654, %r264, 31, -1;
	mov.b32 	%f407, %r280;
	fma.rn.f32 	%f408, %f403, %f407, %f1099;
	fma.rn.f32 	%f409, %f405, %f407, %f1098;
	shfl.sync.idx.b32	%r281|%p14, %r653, %r264, 31, -1;
	mov.b32 	%f410, %r281;
	fma.rn.f32 	%f411, %f403, %f410, %f1097;
	fma.rn.f32 	%f412, %f405, %f410, %f1096;
	shfl.sync.idx.b32	%r282|%p15, %r652, %r264, 31, -1;
	mov.b32 	%f413, %r282;
	fma.rn.f32 	%f414, %f403, %f413, %f1095;
	fma.rn.f32 	%f415, %f405, %f413, %f1094;
	shfl.sync.idx.b32	%r283|%p16, %r651, %r264, 31, -1;
	mov.b32 	%f416, %r283;
	fma.rn.f32 	%f417, %f403, %f416, %f1093;
	fma.rn.f32 	%f418, %f405, %f416, %f1092;
	shfl.sync.idx.b32	%r284|%p17, %r650, %r264, 31, -1;
	mov.b32 	%f419, %r284;
	fma.rn.f32 	%f420, %f403, %f419, %f1091;
	fma.rn.f32 	%f421, %f405, %f419, %f1090;
	shfl.sync.idx.b32	%r285|%p18, %r649, %r264, 31, -1;
	mov.b32 	%f422, %r285;
	fma.rn.f32 	%f423, %f403, %f422, %f1089;
	fma.rn.f32 	%f424, %f405, %f422, %f1088;
	shfl.sync.idx.b32	%r286|%p19, %r648, %r264, 31, -1;
	mov.b32 	%f425, %r286;
	fma.rn.f32 	%f426, %f403, %f425, %f1087;
	fma.rn.f32 	%f427, %f405, %f425, %f1086;
	shfl.sync.idx.b32	%r287|%p20, %r647, %r264, 31, -1;
	mov.b32 	%f428, %r287;
	fma.rn.f32 	%f429, %f403, %f428, %f1085;
	fma.rn.f32 	%f430, %f405, %f428, %f1084;
	shfl.sync.idx.b32	%r288|%p21, %r646, %r264, 31, -1;
	mov.b32 	%f431, %r288;
	fma.rn.f32 	%f432, %f403, %f431, %f1083;
	fma.rn.f32 	%f433, %f405, %f431, %f1082;
	shfl.sync.idx.b32	%r289|%p22, %r645, %r264, 31, -1;
	mov.b32 	%f434, %r289;
	fma.rn.f32 	%f435, %f403, %f434, %f1081;
	fma.rn.f32 	%f436, %f405, %f434, %f1080;
	shfl.sync.idx.b32	%r290|%p23, %r644, %r264, 31, -1;
	mov.b32 	%f437, %r290;
	fma.rn.f32 	%f438, %f403, %f437, %f1079;
	fma.rn.f32 	%f439, %f405, %f437, %f1078;
	shfl.sync.idx.b32	%r291|%p24, %r643, %r264, 31, -1;
	mov.b32 	%f440, %r291;
	fma.rn.f32 	%f441, %f403, %f440, %f1077;
	fma.rn.f32 	%f442, %f405, %f440, %f1076;
	shfl.sync.idx.b32	%r292|%p25, %r642, %r264, 31, -1;
	mov.b32 	%f443, %r292;
	fma.rn.f32 	%f444, %f403, %f443, %f1075;
	fma.rn.f32 	%f445, %f405, %f443, %f1074;
	shfl.sync.idx.b32	%r293|%p26, %r641, %r264, 31, -1;
	mov.b32 	%f446, %r293;
	fma.rn.f32 	%f447, %f403, %f446, %f1073;
	fma.rn.f32 	%f448, %f405, %f446, %f1072;
	shfl.sync.idx.b32	%r294|%p27, %r640, %r264, 31, -1;
	mov.b32 	%f449, %r294;
	fma.rn.f32 	%f450, %f403, %f449, %f1071;
	fma.rn.f32 	%f451, %f405, %f449, %f1070;
	mul.wide.s32 	%rd50, %r267, 4;
	add.s64 	%rd51, %rd47, %rd50;
	shfl.sync.idx.b32	%r295|%p28, %r655, %r266, 31, -1;
	mov.b32 	%f452, %r295;
	ld.global.nc.f32 	%f453, [%rd51];
	fma.rn.f32 	%f454, %f453, %f452, %f404;
	ld.global.nc.f32 	%f455, [%rd51+128];
	fma.rn.f32 	%f456, %f455, %f452, %f406;
	shfl.sync.idx.b32	%r296|%p29, %r654, %r266, 31, -1;
	mov.b32 	%f457, %r296;
	fma.rn.f32 	%f458, %f453, %f457, %f408;
	fma.rn.f32 	%f459, %f455, %f457, %f409;
	shfl.sync.idx.b32	%r297|%p30, %r653, %r266, 31, -1;
	mov.b32 	%f460, %r297;
	fma.rn.f32 	%f461, %f453, %f460, %f411;
	fma.rn.f32 	%f462, %f455, %f460, %f412;
	shfl.sync.idx.b32	%r298|%p31, %r652, %r266, 31, -1;
	mov.b32 	%f463, %r298;
	fma.rn.f32 	%f464, %f453, %f463, %f414;
	fma.rn.f32 	%f465, %f455, %f463, %f415;
	shfl.sync.idx.b32	%r299|%p32, %r651, %r266, 31, -1;
	mov.b32 	%f466, %r299;
	fma.rn.f32 	%f467, %f453, %f466, %f417;
	fma.rn.f32 	%f468, %f455, %f466, %f418;
	shfl.sync.idx.b32	%r300|%p33, %r650, %r266, 31, -1;
	mov.b32 	%f469, %r300;
	fma.rn.f32 	%f470, %f453, %f469, %f420;
	fma.rn.f32 	%f471, %f455, %f469, %f421;
	shfl.sync.idx.b32	%r301|%p34, %r649, %r266, 31, -1;
	mov.b32 	%f472, %r301;
	fma.rn.f32 	%f473, %f453, %f472, %f423;
	fma.rn.f32 	%f474, %f455, %f472, %f424;
	shfl.sync.idx.b32	%r302|%p35, %r648, %r266, 31, -1;
	mov.b32 	%f475, %r302;
	fma.rn.f32 	%f476, %f453, %f475, %f426;
	fma.rn.f32 	%f477, %f455, %f475, %f427;
	shfl.sync.idx.b32	%r303|%p36, %r647, %r266, 31, -1;
	mov.b32 	%f478, %r303;
	fma.rn.f32 	%f479, %f453, %f478, %f429;
	fma.rn.f32 	%f480, %f455, %f478, %f430;
	shfl.sync.idx.b32	%r304|%p37, %r646, %r266, 31, -1;
	mov.b32 	%f481, %r304;
	fma.rn.f32 	%f482, %f453, %f481, %f432;
	fma.rn.f32 	%f483, %f455, %f481, %f433;
	shfl.sync.idx.b32	%r305|%p38, %r645, %r266, 31, -1;
	mov.b32 	%f484, %r305;
	fma.rn.f32 	%f485, %f453, %f484, %f435;
	fma.rn.f32 	%f486, %f455, %f484, %f436;
	shfl.sync.idx.b32	%r306|%p39, %r644, %r266, 31, -1;
	mov.b32 	%f487, %r306;
	fma.rn.f32 	%f488, %f453, %f487, %f438;
	fma.rn.f32 	%f489, %f455, %f487, %f439;
	shfl.sync.idx.b32	%r307|%p40, %r643, %r266, 31, -1;
	mov.b32 	%f490, %r307;
	fma.rn.f32 	%f491, %f453, %f490, %f441;
	fma.rn.f32 	%f492, %f455, %f490, %f442;
	shfl.sync.idx.b32	%r308|%p41, %r642, %r266, 31, -1;
	mov.b32 	%f493, %r308;
	fma.rn.f32 	%f494, %f453, %f493, %f444;
	fma.rn.f32 	%f495, %f455, %f493, %f445;
	shfl.sync.idx.b32	%r309|%p42, %r641, %r266, 31, -1;
	mov.b32 	%f496, %r309;
	fma.rn.f32 	%f497, %f453, %f496, %f447;
	fma.rn.f32 	%f498, %f455, %f496, %f448;
	shfl.sync.idx.b32	%r310|%p43, %r640, %r266, 31, -1;
	mov.b32 	%f499, %r310;
	fma.rn.f32 	%f500, %f453, %f499, %f450;
	fma.rn.f32 	%f501, %f455, %f499, %f451;
	mul.wide.s32 	%rd52, %r269, 4;
	add.s64 	%rd53, %rd47, %rd52;
	shfl.sync.idx.b32	%r311|%p44, %r655, %r268, 31, -1;
	mov.b32 	%f502, %r311;
	ld.global.nc.f32 	%f503, [%rd53];
	fma.rn.f32 	%f504, %f503, %f502, %f454;
	ld.global.nc.f32 	%f505, [%rd53+128];
	fma.rn.f32 	%f506, %f505, %f502, %f456;
	shfl.sync.idx.b32	%r312|%p45, %r654, %r268, 31, -1;
	mov.b32 	%f507, %r312;
	fma.rn.f32 	%f508, %f503, %f507, %f458;
	fma.rn.f32 	%f509, %f505, %f507, %f459;
	shfl.sync.idx.b32	%r313|%p46, %r653, %r268, 31, -1;
	mov.b32 	%f510, %r313;
	fma.rn.f32 	%f511, %f503, %f510, %f461;
	fma.rn.f32 	%f512, %f505, %f510, %f462;
	shfl.sync.idx.b32	%r314|%p47, %r652, %r268, 31, -1;
	mov.b32 	%f513, %r314;
	fma.rn.f32 	%f514, %f503, %f513, %f464;
	fma.rn.f32 	%f515, %f505, %f513, %f465;
	shfl.sync.idx.b32	%r315|%p48, %r651, %r268, 31, -1;
	mov.b32 	%f516, %r315;
	fma.rn.f32 	%f517, %f503, %f516, %f467;
	fma.rn.f32 	%f518, %f505, %f516, %f468;
	shfl.sync.idx.b32	%r316|%p49, %r650, %r268, 31, -1;
	mov.b32 	%f519, %r316;
	fma.rn.f32 	%f520, %f503, %f519, %f470;
	fma.rn.f32 	%f521, %f505, %f519, %f471;
	shfl.sync.idx.b32	%r317|%p50, %r649, %r268, 31, -1;
	mov.b32 	%f522, %r317;
	fma.rn.f32 	%f523, %f503, %f522, %f473;
	fma.rn.f32 	%f524, %f505, %f522, %f474;
	shfl.sync.idx.b32	%r318|%p51, %r648, %r268, 31, -1;
	mov.b32 	%f525, %r318;
	fma.rn.f32 	%f526, %f503, %f525, %f476;
	fma.rn.f32 	%f527, %f505, %f525, %f477;
	shfl.sync.idx.b32	%r319|%p52, %r647, %r268, 31, -1;
	mov.b32 	%f528, %r319;
	fma.rn.f32 	%f529, %f503, %f528, %f479;
	fma.rn.f32 	%f530, %f505, %f528, %f480;
	shfl.sync.idx.b32	%r320|%p53, %r646, %r268, 31, -1;
	mov.b32 	%f531, %r320;
	fma.rn.f32 	%f532, %f503, %f531, %f482;
	fma.rn.f32 	%f533, %f505, %f531, %f483;
	shfl.sync.idx.b32	%r321|%p54, %r645, %r268, 31, -1;
	mov.b32 	%f534, %r321;
	fma.rn.f32 	%f535, %f503, %f534, %f485;
	fma.rn.f32 	%f536, %f505, %f534, %f486;
	shfl.sync.idx.b32	%r322|%p55, %r644, %r268, 31, -1;
	mov.b32 	%f537, %r322;
	fma.rn.f32 	%f538, %f503, %f537, %f488;
	fma.rn.f32 	%f539, %f505, %f537, %f489;
	shfl.sync.idx.b32	%r323|%p56, %r643, %r268, 31, -1;
	mov.b32 	%f540, %r323;
	fma.rn.f32 	%f541, %f503, %f540, %f491;
	fma.rn.f32 	%f542, %f505, %f540, %f492;
	shfl.sync.idx.b32	%r324|%p57, %r642, %r268, 31, -1;
	mov.b32 	%f543, %r324;
	fma.rn.f32 	%f544, %f503, %f543, %f494;
	fma.rn.f32 	%f545, %f505, %f543, %f495;
	shfl.sync.idx.b32	%r325|%p58, %r641, %r268, 31, -1;
	mov.b32 	%f546, %r325;
	fma.rn.f32 	%f547, %f503, %f546, %f497;
	fma.rn.f32 	%f548, %f505, %f546, %f498;
	shfl.sync.idx.b32	%r326|%p59, %r640, %r268, 31, -1;
	mov.b32 	%f549, %r326;
	fma.rn.f32 	%f550, %f503, %f549, %f500;
	fma.rn.f32 	%f551, %f505, %f549, %f501;
	mul.wide.s32 	%rd54, %r270, 4;
	add.s64 	%rd55, %rd47, %rd54;
	shfl.sync.idx.b32	%r327|%p60, %r655, %r263, 31, -1;
	mov.b32 	%f552, %r327;
	ld.global.nc.f32 	%f553, [%rd55];
	fma.rn.f32 	%f554, %f553, %f552, %f504;
	ld.global.nc.f32 	%f555, [%rd55+128];
	fma.rn.f32 	%f556, %f555, %f552, %f506;
	shfl.sync.idx.b32	%r328|%p61, %r654, %r263, 31, -1;
	mov.b32 	%f557, %r328;
	fma.rn.f32 	%f558, %f553, %f557, %f508;
	fma.rn.f32 	%f559, %f555, %f557, %f509;
	shfl.sync.idx.b32	%r329|%p62, %r653, %r263, 31, -1;
	mov.b32 	%f560, %r329;
	fma.rn.f32 	%f561, %f553, %f560, %f511;
	fma.rn.f32 	%f562, %f555, %f560, %f512;
	shfl.sync.idx.b32	%r330|%p63, %r652, %r263, 31, -1;
	mov.b32 	%f563, %r330;
	fma.rn.f32 	%f564, %f553, %f563, %f514;
	fma.rn.f32 	%f565, %f555, %f563, %f515;
	shfl.sync.idx.b32	%r331|%p64, %r651, %r263, 31, -1;
	mov.b32 	%f566, %r331;
	fma.rn.f32 	%f567, %f553, %f566, %f517;
	fma.rn.f32 	%f568, %f555, %f566, %f518;
	shfl.sync.idx.b32	%r332|%p65, %r650, %r263, 31, -1;
	mov.b32 	%f569, %r332;
	fma.rn.f32 	%f570, %f553, %f569, %f520;
	fma.rn.f32 	%f571, %f555, %f569, %f521;
	shfl.sync.idx.b32	%r333|%p66, %r649, %r263, 31, -1;
	mov.b32 	%f572, %r333;
	fma.rn.f32 	%f573, %f553, %f572, %f523;
	fma.rn.f32 	%f574, %f555, %f572, %f524;
	shfl.sync.idx.b32	%r334|%p67, %r648, %r263, 31, -1;
	mov.b32 	%f575, %r334;
	fma.rn.f32 	%f576, %f553, %f575, %f526;
	fma.rn.f32 	%f577, %f555, %f575, %f527;
	shfl.sync.idx.b32	%r335|%p68, %r647, %r263, 31, -1;
	mov.b32 	%f578, %r335;
	fma.rn.f32 	%f579, %f553, %f578, %f529;
	fma.rn.f32 	%f580, %f555, %f578, %f530;
	shfl.sync.idx.b32	%r336|%p69, %r646, %r263, 31, -1;
	mov.b32 	%f581, %r336;
	fma.rn.f32 	%f582, %f553, %f581, %f532;
	fma.rn.f32 	%f583, %f555, %f581, %f533;
	shfl.sync.idx.b32	%r337|%p70, %r645, %r263, 31, -1;
	mov.b32 	%f584, %r337;
	fma.rn.f32 	%f585, %f553, %f584, %f535;
	fma.rn.f32 	%f586, %f555, %f584, %f536;
	shfl.sync.idx.b32	%r338|%p71, %r644, %r263, 31, -1;
	mov.b32 	%f587, %r338;
	fma.rn.f32 	%f588, %f553, %f587, %f538;
	fma.rn.f32 	%f589, %f555, %f587, %f539;
	shfl.sync.idx.b32	%r339|%p72, %r643, %r263, 31, -1;
	mov.b32 	%f590, %r339;
	fma.rn.f32 	%f591, %f553, %f590, %f541;
	fma.rn.f32 	%f592, %f555, %f590, %f542;
	shfl.sync.idx.b32	%r340|%p73, %r642, %r263, 31, -1;
	mov.b32 	%f593, %r340;
	fma.rn.f32 	%f594, %f553, %f593, %f544;
	fma.rn.f32 	%f595, %f555, %f593, %f545;
	shfl.sync.idx.b32	%r341|%p74, %r641, %r263, 31, -1;
	mov.b32 	%f596, %r341;
	fma.rn.f32 	%f597, %f553, %f596, %f547;
	fma.rn.f32 	%f598, %f555, %f596, %f548;
	shfl.sync.idx.b32	%r342|%p75, %r640, %r263, 31, -1;
	mov.b32 	%f599, %r342;
	fma.rn.f32 	%f600, %f553, %f599, %f550;
	fma.rn.f32 	%f601, %f555, %f599, %f551;
	mul.wide.s32 	%rd56, %r272, 4;
	add.s64 	%rd57, %rd47, %rd56;
	shfl.sync.idx.b32	%r343|%p76, %r655, %r271, 31, -1;
	mov.b32 	%f602, %r343;
	ld.global.nc.f32 	%f603, [%rd57];
	fma.rn.f32 	%f604, %f603, %f602, %f554;
	ld.global.nc.f32 	%f605, [%rd57+128];
	fma.rn.f32 	%f606, %f605, %f602, %f556;
	shfl.sync.idx.b32	%r344|%p77, %r654, %r271, 31, -1;
	mov.b32 	%f607, %r344;
	fma.rn.f32 	%f608, %f603, %f607, %f558;
	fma.rn.f32 	%f609, %f605, %f607, %f559;
	shfl.sync.idx.b32	%r345|%p78, %r653, %r271, 31, -1;
	mov.b32 	%f610, %r345;
	fma.rn.f32 	%f611, %f603, %f610, %f561;
	fma.rn.f32 	%f612, %f605, %f610, %f562;
	shfl.sync.idx.b32	%r346|%p79, %r652, %r271, 31, -1;
	mov.b32 	%f613, %r346;
	fma.rn.f32 	%f614, %f603, %f613, %f564;
	fma.rn.f32 	%f615, %f605, %f613, %f565;
	shfl.sync.idx.b32	%r347|%p80, %r651, %r271, 31, -1;
	mov.b32 	%f616, %r347;
	fma.rn.f32 	%f617, %f603, %f616, %f567;
	fma.rn.f32 	%f618, %f605, %f616, %f568;
	shfl.sync.idx.b32	%r348|%p81, %r650, %r271, 31, -1;
	mov.b32 	%f619, %r348;
	fma.rn.f32 	%f620, %f603, %f619, %f570;
	fma.rn.f32 	%f621, %f605, %f619, %f571;
	shfl.sync.idx.b32	%r349|%p82, %r649, %r271, 31, -1;
	mov.b32 	%f622, %r349;
	fma.rn.f32 	%f623, %f603, %f622, %f573;
	fma.rn.f32 	%f624, %f605, %f622, %f574;
	shfl.sync.idx.b32	%r350|%p83, %r648, %r271, 31, -1;
	mov.b32 	%f625, %r350;
	fma.rn.f32 	%f626, %f603, %f625, %f576;
	fma.rn.f32 	%f627, %f605, %f625, %f577;
	shfl.sync.idx.b32	%r351|%p84, %r647, %r271, 31, -1;
	mov.b32 	%f628, %r351;
	fma.rn.f32 	%f629, %f603, %f628, %f579;
	fma.rn.f32 	%f630, %f605, %f628, %f580;
	shfl.sync.idx.b32	%r352|%p85, %r646, %r271, 31, -1;
	mov.b32 	%f631, %r352;
	fma.rn.f32 	%f632, %f603, %f631, %f582;
	fma.rn.f32 	%f633, %f605, %f631, %f583;
	shfl.sync.idx.b32	%r353|%p86, %r645, %r271, 31, -1;
	mov.b32 	%f634, %r353;
	fma.rn.f32 	%f635, %f603, %f634, %f585;
	fma.rn.f32 	%f636, %f605, %f634, %f586;
	shfl.sync.idx.b32	%r354|%p87, %r644, %r271, 31, -1;
	mov.b32 	%f637, %r354;
	fma.rn.f32 	%f638, %f603, %f637, %f588;
	fma.rn.f32 	%f639, %f605, %f637, %f589;
	shfl.sync.idx.b32	%r355|%p88, %r643, %r271, 31, -1;
	mov.b32 	%f640, %r355;
	fma.rn.f32 	%f641, %f603, %f640, %f591;
	fma.rn.f32 	%f642, %f605, %f640, %f592;
	shfl.sync.idx.b32	%r356|%p89, %r642, %r271, 31, -1;
	mov.b32 	%f643, %r356;
	fma.rn.f32 	%f644, %f603, %f643, %f594;
	fma.rn.f32 	%f645, %f605, %f643, %f595;
	shfl.sync.idx.b32	%r357|%p90, %r641, %r271, 31, -1;
	mov.b32 	%f646, %r357;
	fma.rn.f32 	%f647, %f603, %f646, %f597;
	fma.rn.f32 	%f648, %f605, %f646, %f598;
	shfl.sync.idx.b32	%r358|%p91, %r640, %r271, 31, -1;
	mov.b32 	%f649, %r358;
	fma.rn.f32 	%f650, %f603, %f649, %f600;
	fma.rn.f32 	%f651, %f605, %f649, %f601;
	mul.wide.s32 	%rd58, %r274, 4;
	add.s64 	%rd59, %rd47, %rd58;
	shfl.sync.idx.b32	%r359|%p92, %r655, %r273, 31, -1;
	mov.b32 	%f652, %r359;
	ld.global.nc.f32 	%f653, [%rd59];
	fma.rn.f32 	%f654, %f653, %f652, %f604;
	ld.global.nc.f32 	%f655, [%rd59+128];
	fma.rn.f32 	%f656, %f655, %f652, %f606;
	shfl.sync.idx.b32	%r360|%p93, %r654, %r273, 31, -1;
	mov.b32 	%f657, %r360;
	fma.rn.f32 	%f658, %f653, %f657, %f608;
	fma.rn.f32 	%f659, %f655, %f657, %f609;
	shfl.sync.idx.b32	%r361|%p94, %r653, %r273, 31, -1;
	mov.b32 	%f660, %r361;
	fma.rn.f32 	%f661, %f653, %f660, %f611;
	fma.rn.f32 	%f662, %f655, %f660, %f612;
	shfl.sync.idx.b32	%r362|%p95, %r652, %r273, 31, -1;
	mov.b32 	%f663, %r362;
	fma.rn.f32 	%f664, %f653, %f663, %f614;
	fma.rn.f32 	%f665, %f655, %f663, %f615;
	shfl.sync.idx.b32	%r363|%p96, %r651, %r273, 31, -1;
	mov.b32 	%f666, %r363;
	fma.rn.f32 	%f667, %f653, %f666, %f617;
	fma.rn.f32 	%f668, %f655, %f666, %f618;
	shfl.sync.idx.b32	%r364|%p97, %r650, %r273, 31, -1;
	mov.b32 	%f669, %r364;
	fma.rn.f32 	%f670, %f653, %f669, %f620;
	fma.rn.f32 	%f671, %f655, %f669, %f621;
	shfl.sync.idx.b32	%r365|%p98, %r649, %r273, 31, -1;
	mov.b32 	%f672, %r365;
	fma.rn.f32 	%f673, %f653, %f672, %f623;
	fma.rn.f32 	%f674, %f655, %f672, %f624;
	shfl.sync.idx.b32	%r366|%p99, %r648, %r273, 31, -1;
	mov.b32 	%f675, %r366;
	fma.rn.f32 	%f676, %f653, %f675, %f626;
	fma.rn.f32 	%f677, %f655, %f675, %f627;
	shfl.sync.idx.b32	%r367|%p100, %r647, %r273, 31, -1;
	mov.b32 	%f678, %r367;
	fma.rn.f32 	%f679, %f653, %f678, %f629;
	fma.rn.f32 	%f680, %f655, %f678, %f630;
	shfl.sync.idx.b32	%r368|%p101, %r646, %r273, 31, -1;
	mov.b32 	%f681, %r368;
	fma.rn.f32 	%f682, %f653, %f681, %f632;
	fma.rn.f32 	%f683, %f655, %f681, %f633;
	shfl.sync.idx.b32	%r369|%p102, %r645, %r273, 31, -1;
	mov.b32 	%f684, %r369;
	fma.rn.f32 	%f685, %f653, %f684, %f635;
	fma.rn.f32 	%f686, %f655, %f684, %f636;
	shfl.sync.idx.b32	%r370|%p103, %r644, %r273, 31, -1;
	mov.b32 	%f687, %r370;
	fma.rn.f32 	%f688, %f653, %f687, %f638;
	fma.rn.f32 	%f689, %f655, %f687, %f639;
	shfl.sync.idx.b32	%r371|%p104, %r643, %r273, 31, -1;
	mov.b32 	%f690, %r371;
	fma.rn.f32 	%f691, %f653, %f690, %f641;
	fma.rn.f32 	%f692, %f655, %f690, %f642;
	shfl.sync.idx.b32	%r372|%p105, %r642, %r273, 31, -1;
	mov.b32 	%f693, %r372;
	fma.rn.f32 	%f694, %f653, %f693, %f644;
	fma.rn.f32 	%f695, %f655, %f693, %f645;
	shfl.sync.idx.b32	%r373|%p106, %r641, %r273, 31, -1;
	mov.b32 	%f696, %r373;
	fma.rn.f32 	%f697, %f653, %f696, %f647;
	fma.rn.f32 	%f698, %f655, %f696, %f648;
	shfl.sync.idx.b32	%r374|%p107, %r640, %r273, 31, -1;
	mov.b32 	%f699, %r374;
	fma.rn.f32 	%f700, %f653, %f699, %f650;
	fma.rn.f32 	%f701, %f655, %f699, %f651;
	mul.wide.s32 	%rd60, %r276, 4;
	add.s64 	%rd61, %rd47, %rd60;
	shfl.sync.idx.b32	%r375|%p108, %r655, %r275, 31, -1;
	mov.b32 	%f702, %r375;
	ld.global.nc.f32 	%f703, [%rd61];
	fma.rn.f32 	%f704, %f703, %f702, %f654;
	ld.global.nc.f32 	%f705, [%rd61+128];
	fma.rn.f32 	%f706, %f705, %f702, %f656;
	shfl.sync.idx.b32	%r376|%p109, %r654, %r275, 31, -1;
	mov.b32 	%f707, %r376;
	fma.rn.f32 	%f708, %f703, %f707, %f658;
	fma.rn.f32 	%f709, %f705, %f707, %f659;
	shfl.sync.idx.b32	%r377|%p110, %r653, %r275, 31, -1;
	mov.b32 	%f710, %r377;
	fma.rn.f32 	%f711, %f703, %f710, %f661;
	fma.rn.f32 	%f712, %f705, %f710, %f662;
	shfl.sync.idx.b32	%r378|%p111, %r652, %r275, 31, -1;
	mov.b32 	%f713, %r378;
	fma.rn.f32 	%f714, %f703, %f713, %f664;
	fma.rn.f32 	%f715, %f705, %f713, %f665;
	shfl.sync.idx.b32	%r379|%p112, %r651, %r275, 31, -1;
	mov.b32 	%f716, %r379;
	fma.rn.f32 	%f717, %f703, %f716, %f667;
	fma.rn.f32 	%f718, %f705, %f716, %f668;
	shfl.sync.idx.b32	%r380|%p113, %r650, %r275, 31, -1;
	mov.b32 	%f719, %r380;
	fma.rn.f32 	%f720, %f703, %f719, %f670;
	fma.rn.f32 	%f721, %f705, %f719, %f671;
	shfl.sync.idx.b32	%r381|%p114, %r649, %r275, 31, -1;
	mov.b32 	%f722, %r381;
	fma.rn.f32 	%f723, %f703, %f722, %f673;
	fma.rn.f32 	%f724, %f705, %f722, %f674;
	shfl.sync.idx.b32	%r382|%p115, %r648, %r275, 31, -1;
	mov.b32 	%f725, %r382;
	fma.rn.f32 	%f726, %f703, %f725, %f676;
	fma.rn.f32 	%f727, %f705, %f725, %f677;
	shfl.sync.idx.b32	%r383|%p116, %r647, %r275, 31, -1;
	mov.b32 	%f728, %r383;
	fma.rn.f32 	%f729, %f703, %f728, %f679;
	fma.rn.f32 	%f730, %f705, %f728, %f680;
	shfl.sync.idx.b32	%r384|%p117, %r646, %r275, 31, -1;
	mov.b32 	%f731, %r384;
	fma.rn.f32 	%f732, %f703, %f731, %f682;
	fma.rn.f32 	%f733, %f705, %f731, %f683;
	shfl.sync.idx.b32	%r385|%p118, %r645, %r275, 31, -1;
	mov.b32 	%f734, %r385;
	fma.rn.f32 	%f735, %f703, %f734, %f685;
	fma.rn.f32 	%f736, %f705, %f734, %f686;
	shfl.sync.idx.b32	%r386|%p119, %r644, %r275, 31, -1;
	mov.b32 	%f737, %r386;
	fma.rn.f32 	%f738, %f703, %f737, %f688;
	fma.rn.f32 	%f739, %f705, %f737, %f689;
	shfl.sync.idx.b32	%r387|%p120, %r643, %r275, 31, -1;
	mov.b32 	%f740, %r387;
	fma.rn.f32 	%f741, %f703, %f740, %f691;
	fma.rn.f32 	%f742, %f705, %f740, %f692;
	shfl.sync.idx.b32	%r388|%p121, %r642, %r275, 31, -1;
	mov.b32 	%f743, %r388;
	fma.rn.f32 	%f744, %f703, %f743, %f694;
	fma.rn.f32 	%f745, %f705, %f743, %f695;
	shfl.sync.idx.b32	%r389|%p122, %r641, %r275, 31, -1;
	mov.b32 	%f746, %r389;
	fma.rn.f32 	%f747, %f703, %f746, %f697;
	fma.rn.f32 	%f748, %f705, %f746, %f698;
	shfl.sync.idx.b32	%r390|%p123, %r640, %r275, 31, -1;
	mov.b32 	%f749, %r390;
	fma.rn.f32 	%f750, %f703, %f749, %f700;
	fma.rn.f32 	%f751, %f705, %f749, %f701;
	mul.wide.s32 	%rd62, %r278, 4;
	add.s64 	%rd63, %rd47, %rd62;
	shfl.sync.idx.b32	%r391|%p124, %r655, %r277, 31, -1;
	mov.b32 	%f752, %r391;
	ld.global.nc.f32 	%f753, [%rd63];
	fma.rn.f32 	%f1101, %f753, %f752, %f704;
	ld.global.nc.f32 	%f754, [%rd63+128];
	fma.rn.f32 	%f1100, %f754, %f752, %f706;
	shfl.sync.idx.b32	%r392|%p125, %r654, %r277, 31, -1;
	mov.b32 	%f755, %r392;
	fma.rn.f32 	%f1099, %f753, %f755, %f708;
	fma.rn.f32 	%f1098, %f754, %f755, %f709;
	shfl.sync.idx.b32	%r393|%p126, %r653, %r277, 31, -1;
	mov.b32 	%f756, %r393;
	fma.rn.f32 	%f1097, %f753, %f756, %f711;
	fma.rn.f32 	%f1096, %f754, %f756, %f712;
	shfl.sync.idx.b32	%r394|%p127, %r652, %r277, 31, -1;
	mov.b32 	%f757, %r394;
	fma.rn.f32 	%f1095, %f753, %f757, %f714;
	fma.rn.f32 	%f1094, %f754, %f757, %f715;
	shfl.sync.idx.b32	%r395|%p128, %r651, %r277, 31, -1;
	mov.b32 	%f758, %r395;
	fma.rn.f32 	%f1093, %f753, %f758, %f717;
	fma.rn.f32 	%f1092, %f754, %f758, %f718;
	shfl.sync.idx.b32	%r396|%p129, %r650, %r277, 31, -1;
	mov.b32 	%f759, %r396;
	fma.rn.f32 	%f1091, %f753, %f759, %f720;
	fma.rn.f32 	%f1090, %f754, %f759, %f721;
	shfl.sync.idx.b32	%r397|%p130, %r649, %r277, 31, -1;
	mov.b32 	%f760, %r397;
	fma.rn.f32 	%f1089, %f753, %f760, %f723;
	fma.rn.f32 	%f1088, %f754, %f760, %f724;
	shfl.sync.idx.b32	%r398|%p131, %r648, %r277, 31, -1;
	mov.b32 	%f761, %r398;
	fma.rn.f32 	%f1087, %f753, %f761, %f726;
	fma.rn.f32 	%f1086, %f754, %f761, %f727;
	shfl.sync.idx.b32	%r399|%p132, %r647, %r277, 31, -1;
	mov.b32 	%f762, %r399;
	fma.rn.f32 	%f1085, %f753, %f762, %f729;
	fma.rn.f32 	%f1084, %f754, %f762, %f730;
	shfl.sync.idx.b32	%r400|%p133, %r646, %r277, 31, -1;
	mov.b32 	%f763, %r400;
	fma.rn.f32 	%f1083, %f753, %f763, %f732;
	fma.rn.f32 	%f1082, %f754, %f763, %f733;
	shfl.sync.idx.b32	%r401|%p134, %r645, %r277, 31, -1;
	mov.b32 	%f764, %r401;
	fma.rn.f32 	%f1081, %f753, %f764, %f735;
	fma.rn.f32 	%f1080, %f754, %f764, %f736;
	shfl.sync.idx.b32	%r402|%p135, %r644, %r277, 31, -1;
	mov.b32 	%f765, %r402;
	fma.rn.f32 	%f1079, %f753, %f765, %f738;
	fma.rn.f32 	%f1078, %f754, %f765, %f739;
	shfl.sync.idx.b32	%r403|%p136, %r643, %r277, 31, -1;
	mov.b32 	%f766, %r403;
	fma.rn.f32 	%f1077, %f753, %f766, %f741;
	fma.rn.f32 	%f1076, %f754, %f766, %f742;
	shfl.sync.idx.b32	%r404|%p137, %r642, %r277, 31, -1;
	mov.b32 	%f767, %r404;
	fma.rn.f32 	%f1075, %f753, %f767, %f744;
	fma.rn.f32 	%f1074, %f754, %f767, %f745;
	shfl.sync.idx.b32	%r405|%p138, %r641, %r277, 31, -1;
	mov.b32 	%f768, %r405;
	fma.rn.f32 	%f1073, %f753, %f768, %f747;
	fma.rn.f32 	%f1072, %f754, %f768, %f748;
	shfl.sync.idx.b32	%r406|%p139, %r640, %r277, 31, -1;
	mov.b32 	%f769, %r406;
	fma.rn.f32 	%f1071, %f753, %f769, %f750;
	fma.rn.f32 	%f1070, %f754, %f769, %f751;
	add.s32 	%r639, %r42, 8;
	add.s32 	%r407, %r42, 5;
	add.s32 	%r638, %r638, 8;
	add.s32 	%r637, %r637, 8;
	add.s32 	%r636, %r636, 8;
	add.s32 	%r635, %r635, 8;
	add.s32 	%r634, %r634, 8;
	add.s32 	%r633, %r633, 8;
	add.s32 	%r632, %r632, 8;
	add.s32 	%r631, %r631, 8;
	add.s32 	%r630, %r630, 8;
	add.s32 	%r629, %r629, 8;
	add.s32 	%r628, %r628, 8;
	add.s32 	%r627, %r627, 8;
	add.s32 	%r626, %r626, 8;
	add.s32 	%r625, %r625, 8;
	add.s32 	%r624, %r624, 8;
	add.s32 	%r623, %r623, 8;
	add.s32 	%r622, %r622, -8;
	add.s32 	%r621, %r621, 8;
	sub.s32 	%r408, %r3, %r2;
	and.b32  	%r409, %r408, -8;
	add.s32 	%r410, %r409, %r2;
	setp.lt.s32 	%p140, %r407, %r410;
	@%p140 bra 	$L__BB3_2;
$L__BB3_6:
	sub.s32 	%r135, %r3, %r2;
	and.b32  	%r136, %r135, -8;
	add.s32 	%r137, %r136, %r2;
	setp.le.s32 	%p141, %r3, %r137;
	and.b32  	%r411, %r135, 24;
	setp.ne.s32 	%p142, %r411, 0;
	or.pred  	%p143, %p142, %p141;
	@%p143 bra 	$L__BB3_9;
	sub.s32 	%r412, %r3, %r137;
	mov.u32 	%r138, %tid.x;
	setp.ge.u32 	%p144, %r138, %r412;
	mov.u32 	%r657, %r137;
	@%p144 bra 	$L__BB3_9;
	ld.param.u64 	%rd155, [_Z12_spmm_conv_3PKfPfiiPKiS3_S3_S0__param_7];
	ld.param.u64 	%rd153, [_Z12_spmm_conv_3PKfPfiiPKiS3_S3_S0__param_6];
	add.s32 	%r413, %r137, %r138;
	cvta.to.global.u64 	%rd64, %rd153;
	mul.wide.u32 	%rd65, %r413, 4;
	add.s64 	%rd66, %rd64, %rd65;
	ld.global.nc.u32 	%r414, [%rd66];
	mul.hi.s32 	%r415, %r414, 715827883;
	shr.u32 	%r416, %r415, 31;
	shr.u32 	%r417, %r415, 8;
	add.s32 	%r418, %r417, %r416;
	shl.b32 	%r419, %r418, 15;
	add.s32 	%r420, %r419, %r5;
	shr.s32 	%r421, %r414, 31;
	shr.u32 	%r422, %r421, 23;
	add.s32 	%r423, %r414, %r422;
	shr.s32 	%r424, %r423, 9;
	mul.hi.s32 	%r425, %r424, 1431655766;
	shr.u32 	%r426, %r425, 31;
	add.s32 	%r427, %r425, %r426;
	mul.lo.s32 	%r428, %r427, 3;
	sub.s32 	%r429, %r424, %r428;
	shl.b32 	%r430, %r429, 14;
	add.s32 	%r431, %r420, %r430;
	and.b32  	%r432, %r423, 134217216;
	sub.s32 	%r433, %r414, %r432;
	shl.b32 	%r434, %r433, 5;
	add.s32 	%r656, %r431, %r434;
	cvta.to.global.u64 	%rd67, %rd155;
	add.s64 	%rd68, %rd67, %rd65;
	ld.global.nc.u32 	%r655, [%rd68];
	add.s32 	%r435, %r135, %r413;
	mul.wide.u32 	%rd69, %r435, 4;
	add.s64 	%rd70, %rd67, %rd69;
	ld.global.nc.u32 	%r654, [%rd70];
	add.s32 	%r436, %r435, %r135;
	mul.wide.u32 	%rd71, %r436, 4;
	add.s64 	%rd72, %rd67, %rd71;
	ld.global.nc.u32 	%r653, [%rd72];
	add.s32 	%r437, %r436, %r135;
	mul.wide.u32 	%rd73, %r437, 4;
	add.s64 	%rd74, %rd67, %rd73;
	ld.global.nc.u32 	%r652, [%rd74];
	add.s32 	%r438, %r437, %r135;
	mul.wide.u32 	%rd75, %r438, 4;
	add.s64 	%rd76, %rd67, %rd75;
	ld.global.nc.u32 	%r651, [%rd76];
	add.s32 	%r439, %r438, %r135;
	mul.wide.u32 	%rd77, %r439, 4;
	add.s64 	%rd78, %rd67, %rd77;
	ld.global.nc.u32 	%r650, [%rd78];
	add.s32 	%r440, %r439, %r135;
	mul.wide.u32 	%rd79, %r440, 4;
	add.s64 	%rd80, %rd67, %rd79;
	ld.global.nc.u32 	%r649, [%rd80];
	add.s32 	%r441, %r440, %r135;
	mul.wide.u32 	%rd81, %r441, 4;
	add.s64 	%rd82, %rd67, %rd81;
	ld.global.nc.u32 	%r648, [%rd82];
	add.s32 	%r442, %r441, %r135;
	mul.wide.u32 	%rd83, %r442, 4;
	add.s64 	%rd84, %rd67, %rd83;
	ld.global.nc.u32 	%r647, [%rd84];
	add.s32 	%r443, %r442, %r135;
	mul.wide.u32 	%rd85, %r443, 4;
	add.s64 	%rd86, %rd67, %rd85;
	ld.global.nc.u32 	%r646, [%rd86];
	add.s32 	%r444, %r443, %r135;
	mul.wide.u32 	%rd87, %r444, 4;
	add.s64 	%rd88, %rd67, %rd87;
	ld.global.nc.u32 	%r645, [%rd88];
	add.s32 	%r445, %r444, %r135;
	mul.wide.u32 	%rd89, %r445, 4;
	add.s64 	%rd90, %rd67, %rd89;
	ld.global.nc.u32 	%r644, [%rd90];
	add.s32 	%r446, %r445, %r135;
	mul.wide.u32 	%rd91, %r446, 4;
	add.s64 	%rd92, %rd67, %rd91;
	ld.global.nc.u32 	%r643, [%rd92];
	add.s32 	%r447, %r446, %r135;
	mul.wide.u32 	%rd93, %r447, 4;
	add.s64 	%rd94, %rd67, %rd93;
	ld.global.nc.u32 	%r642, [%rd94];
	add.s32 	%r448, %r447, %r135;
	mul.wide.u32 	%rd95, %r448, 4;
	add.s64 	%rd96, %rd67, %rd95;
	ld.global.nc.u32 	%r641, [%rd96];
	add.s32 	%r449, %r448, %r135;
	mul.wide.u32 	%rd97, %r449, 4;
	add.s64 	%rd98, %rd67, %rd97;
	ld.global.nc.u32 	%r640, [%rd98];
$L__BB3_9:
	ld.param.u64 	%rd149, [_Z12_spmm_conv_3PKfPfiiPKiS3_S3_S0__param_0];
	cvta.to.global.u64 	%rd1, %rd149;
	and.b32  	%r450, %r135, -4;
	setp.ge.s32 	%p145, %r136, %r450;
	@%p145 bra 	$L__BB3_74;
	sub.s32 	%r174, %r137, %r657;
	shfl.sync.idx.b32	%r451|%p146, %r656, %r174, 31, -1;
	add.s32 	%r175, %r174, 1;
	shfl.sync.idx.b32	%r176|%p147, %r656, %r175, 31, -1;
	add.s32 	%r177, %r174, 2;
	shfl.sync.idx.b32	%r178|%p148, %r656, %r177, 31, -1;
	add.s32 	%r179, %r174, 3;
	shfl.sync.idx.b32	%r180|%p149, %r656, %r179, 31, -1;
	mul.wide.s32 	%rd99, %r451, 4;
	add.s64 	%rd2, %rd1, %rd99;
	shfl.sync.idx.b32	%r452|%p150, %r655, %r174, 31, -1;
	mov.b32 	%f97, %r452;
	setp.leu.f32 	%p151, %f97, 0f00000000;
	@%p151 bra 	$L__BB3_12;
	ld.global.nc.f32 	%f771, [%rd2];
	fma.rn.f32 	%f1102, %f771, %f97, %f1101;
	ld.global.nc.f32 	%f772, [%rd2+128];
	mul.f32 	%f1103, %f772, %f97;
	bra.uni 	$L__BB3_13;
$L__BB3_12:
	add.f32 	%f1102, %f1101, 0f00000000;
	mov.f32 	%f1103, 0f00000000;
$L__BB3_13:
	add.f32 	%f103, %f1103, %f1100;
	shfl.sync.idx.b32	%r453|%p152, %r654, %r174, 31, -1;
	mov.b32 	%f104, %r453;
	setp.leu.f32 	%p153, %f104, 0f00000000;
	mov.f32 	%f1104, 0f00000000;
	@%p153 bra 	$L__BB3_15;
	ld.global.nc.f32 	%f774, [%rd2];
	mul.f32 	%f1104, %f774, %f104;
$L__BB3_15:
	add.f32 	%f107, %f1104, %f1099;
	mov.f32 	%f1105, 0f00000000;
	@%p153 bra 	$L__BB3_17;
	ld.global.nc.f32 	%f776, [%rd2+128];
	mul.f32 	%f1105, %f776, %f104;
$L__BB3_17:
	add.f32 	%f110, %f1105, %f1098;
	shfl.sync.idx.b32	%r454|%p155, %r653, %r174, 31, -1;
	mov.b32 	%f111, %r454;
	setp.leu.f32 	%p156, %f111, 0f00000000;
	mov.f32 	%f1106, 0f00000000;
	@%p156 bra 	$L__BB3_19;
	ld.global.nc.f32 	%f778, [%rd2];
	mul.f32 	%f1106, %f778, %f111;
$L__BB3_19:
	add.f32 	%f114, %f1106, %f1097;
	mov.f32 	%f1107, 0f00000000;
	@%p156 bra 	$L__BB3_21;
	ld.global.nc.f32 	%f780, [%rd2+128];
	mul.f32 	%f1107, %f780, %f111;
$L__BB3_21:
	add.f32 	%f117, %f1107, %f1096;
	shfl.sync.idx.b32	%r455|%p158, %r652, %r174, 31, -1;
	mov.b32 	%f118, %r455;
	setp.leu.f32 	%p159, %f118, 0f00000000;
	mov.f32 	%f1108, 0f00000000;
	@%p159 bra 	$L__BB3_23;
	ld.global.nc.f32 	%f782, [%rd2];
	mul.f32 	%f1108, %f782, %f118;
$L__BB3_23:
	add.f32 	%f121, %f1108, %f1095;
	mov.f32 	%f1109, 0f00000000;
	@%p159 bra 	$L__BB3_25;
	ld.global.nc.f32 	%f784, [%rd2+128];
	mul.f32 	%f1109, %f784, %f118;
$L__BB3_25:
	add.f32 	%f124, %f1109, %f1094;
	shfl.sync.idx.b32	%r456|%p161, %r651, %r174, 31, -1;
	mov.b32 	%f125, %r456;
	setp.leu.f32 	%p162, %f125, 0f00000000;
	mov.f32 	%f1110, 0f00000000;
	@%p162 bra 	$L__BB3_27;
	ld.global.nc.f32 	%f786, [%rd2];
	mul.f32 	%f1110, %f786, %f125;
$L__BB3_27:
	add.f32 	%f128, %f1110, %f1093;
	mov.f32 	%f1111, 0f00000000;
	@%p162 bra 	$L__BB3_29;
	ld.global.nc.f32 	%f788, [%rd2+128];
	mul.f32 	%f1111, %f788, %f125;
$L__BB3_29:
	add.f32 	%f131, %f1111, %f1092;
	shfl.sync.idx.b32	%r457|%p164, %r650, %r174, 31, -1;
	mov.b32 	%f132, %r457;
	setp.leu.f32 	%p165, %f132, 0f00000000;
	mov.f32 	%f1112, 0f00000000;
	@%p165 bra 	$L__BB3_31;
	ld.global.nc.f32 	%f790, [%rd2];
	mul.f32 	%f1112, %f790, %f132;
$L__BB3_31:
	add.f32 	%f135, %f1112, %f1091;
	mov.f32 	%f1113, 0f00000000;
	@%p165 bra 	$L__BB3_33;
	ld.global.nc.f32 	%f792, [%rd2+128];
	mul.f32 	%f1113, %f792, %f132;
$L__BB3_33:
	add.f32 	%f138, %f1113, %f1090;
	shfl.sync.idx.b32	%r458|%p167, %r649, %r174, 31, -1;
	mov.b32 	%f139, %r458;
	setp.leu.f32 	%p168, %f139, 0f00000000;
	mov.f32 	%f1114, 0f00000000;
	@%p168 bra 	$L__BB3_35;
	ld.global.nc.f32 	%f794, [%rd2];
	mul.f32 	%f1114, %f794, %f139;
$L__BB3_35:
	add.f32 	%f142, %f1114, %f1089;
	mov.f32 	%f1115, 0f00000000;
	@%p168 bra 	$L__BB3_37;
	ld.global.nc.f32 	%f796, [%rd2+128];
	mul.f32 	%f1115, %f796, %f139;
$L__BB3_37:
	add.f32 	%f145, %f1115, %f1088;
	shfl.sync.idx.b32	%r459|%p170, %r648, %r174, 31, -1;
	mov.b32 	%f146, %r459;
	setp.leu.f32 	%p171, %f146, 0f00000000;
	mov.f32 	%f1116, 0f00000000;
	@%p171 bra 	$L__BB3_39;
	ld.global.nc.f32 	%f798, [%rd2];
	mul.f32 	%f1116, %f798, %f146;
$L__BB3_39:
	add.f32 	%f149, %f1116, %f1087;
	mov.f32 	%f1117, 0f00000000;
	@%p171 bra 	$L__BB3_41;
	ld.global.nc.f32 	%f800, [%rd2+128];
	mul.f32 	%f1117, %f800, %f146;
$L__BB3_41:
	add.f32 	%f152, %f1117, %f1086;
	shfl.sync.idx.b32	%r460|%p173, %r647, %r174, 31, -1;
	mov.b32 	%f153, %r460;
	setp.leu.f32 	%p174, %f153, 0f00000000;
	mov.f32 	%f1118, 0f00000000;
	@%p174 bra 	$L__BB3_43;
	ld.global.nc.f32 	%f802, [%rd2];
	mul.f32 	%f1118, %f802, %f153;
$L__BB3_43:
	add.f32 	%f156, %f1118, %f1085;
	mov.f32 	%f1119, 0f00000000;
	@%p174 bra 	$L__BB3_45;
	ld.global.nc.f32 	%f804, [%rd2+128];
	mul.f32 	%f1119, %f804, %f153;
$L__BB3_45:
	add.f32 	%f159, %f1119, %f1084;
	shfl.sync.idx.b32	%r461|%p176, %r646, %r174, 31, -1;
	mov.b32 	%f160, %r461;
	setp.leu.f32 	%p177, %f160, 0f00000000;
	mov.f32 	%f1120, 0f00000000;
	@%p177 bra 	$L__BB3_47;
	ld.global.nc.f32 	%f806, [%rd2];
	mul.f32 	%f1120, %f806, %f160;
$L__BB3_47:
	add.f32 	%f163, %f1120, %f1083;
	mov.f32 	%f1121, 0f00000000;
	@%p177 bra 	$L__BB3_49;
	ld.global.nc.f32 	%f808, [%rd2+128];
	mul.f32 	%f1121, %f808, %f160;
$L__BB3_49:
	add.f32 	%f166, %f1121, %f1082;
	shfl.sync.idx.b32	%r462|%p179, %r645, %r174, 31, -1;
	mov.b32 	%f167, %r462;
	setp.leu.f32 	%p180, %f167, 0f00000000;
	mov.f32 	%f1122, 0f00000000;
	@%p180 bra 	$L__BB3_51;
	ld.global.nc.f32 	%f810, [%rd2];
	mul.f32 	%f1122, %f810, %f167;
$L__BB3_51:
	add.f32 	%f170, %f1122, %f1081;
	mov.f32 	%f1123, 0f00000000;
	@%p180 bra 	$L__BB3_53;
	ld.global.nc.f32 	%f812, [%rd2+128];
	mul.f32 	%f1123, %f812, %f167;
$L__BB3_53:
	add.f32 	%f173, %f1123, %f1080;
	shfl.sync.idx.b32	%r463|%p182, %r644, %r174, 31, -1;
	mov.b32 	%f174, %r463;
	setp.leu.f32 	%p183, %f174, 0f00000000;
	mov.f32 	%f1124, 0f00000000;
	@%p183 bra 	$L__BB3_55;
	ld.global.nc.f32 	%f814, [%rd2];
	mul.f32 	%f1124, %f814, %f174;
$L__BB3_55:
	add.f32 	%f177, %f1124, %f1079;
	mov.f32 	%f1125, 0f00000000;
	@%p183 bra 	$L__BB3_57;
	ld.global.nc.f32 	%f816, [%rd2+128];
	mul.f32 	%f1125, %f816, %f174;
$L__BB3_57:
	add.f32 	%f180, %f1125, %f1078;
	shfl.sync.idx.b32	%r464|%p185, %r643, %r174, 31, -1;
	mov.b32 	%f181, %r464;
	setp.leu.f32 	%p186, %f181, 0f00000000;
	mov.f32 	%f1126, 0f00000000;
	@%p186 bra 	$L__BB3_59;
	ld.global.nc.f32 	%f818, [%rd2];
	mul.f32 	%f1126, %f818, %f181;
$L__BB3_59:
	add.f32 	%f184, %f1126, %f1077;
	mov.f32 	%f1127, 0f00000000;
	@%p186 bra 	$L__BB3_61;
	ld.global.nc.f32 	%f820, [%rd2+128];
	mul.f32 	%f1127, %f820, %f181;
$L__BB3_61:
	add.f32 	%f187, %f1127, %f1076;
	shfl.sync.idx.b32	%r465|%p188, %r642, %r174, 31, -1;
	mov.b32 	%f188, %r465;
	setp.leu.f32 	%p189, %f188, 0f00000000;
	mov.f32 	%f1128, 0f00000000;
	@%p189 bra 	$L__BB3_63;
	ld.global.nc.f32 	%f822, [%rd2];
	mul.f32 	%f1128, %f822, %f188;
$L__BB3_63:
	add.f32 	%f191, %f1128, %f1075;
	mov.f32 	%f1129, 0f00000000;
	@%p189 bra 	$L__BB3_65;
	ld.global.nc.f32 	%f824, [%rd2+128];
	mul.f32 	%f1129, %f824, %f188;
$L__BB3_65:
	add.f32 	%f194, %f1129, %f1074;
	shfl.sync.idx.b32	%r466|%p191, %r641, %r174, 31, -1;
	mov.b32 	%f195, %r466;
	setp.leu.f32 	%p192, %f195, 0f00000000;
	mov.f32 	%f1130, 0f00000000;
	@%p192 bra 	$L__BB3_67;
	ld.global.nc.f32 	%f826, [%rd2];
	mul.f32 	%f1130, %f826, %f195;
$L__BB3_67:
	add.f32 	%f198, %f1130, %f1073;
	mov.f32 	%f1131, 0f00000000;
	@%p192 bra 	$L__BB3_69;
	ld.global.nc.f32 	%f828, [%rd2+128];
	mul.f32 	%f1131, %f828, %f195;
$L__BB3_69:
	add.f32 	%f201, %f1131, %f1072;
	shfl.sync.idx.b32	%r467|%p194, %r640, %r174, 31, -1;
	mov.b32 	%f202, %r467;
	setp.leu.f32 	%p195, %f202, 0f00000000;
	mov.f32 	%f1132, 0f00000000;
	@%p195 bra 	$L__BB3_71;
	ld.global.nc.f32 	%f830, [%rd2];
	mul.f32 	%f1132, %f830, %f202;
$L__BB3_71:
	add.f32 	%f205, %f1132, %f1071;
	mov.f32 	%f1133, 0f00000000;
	@%p195 bra 	$L__BB3_73;
	ld.global.nc.f32 	%f832, [%rd2+128];
	mul.f32 	%f1133, %f832, %f202;
$L__BB3_73:
	add.f32 	%f833, %f1133, %f1070;
	mul.wide.s32 	%rd100, %r176, 4;
	add.s64 	%rd101, %rd1, %rd100;
	shfl.sync.idx.b32	%r468|%p197, %r655, %r175, 31, -1;
	mov.b32 	%f834, %r468;
	ld.global.nc.f32 	%f835, [%rd101];
	fma.rn.f32 	%f836, %f835, %f834, %f1102;
	ld.global.nc.f32 	%f837, [%rd101+128];
	fma.rn.f32 	%f838, %f837, %f834, %f103;
	shfl.sync.idx.b32	%r469|%p198, %r654, %r175, 31, -1;
	mov.b32 	%f839, %r469;
	fma.rn.f32 	%f840, %f835, %f839, %f107;
	fma.rn.f32 	%f841, %f837, %f839, %f110;
	shfl.sync.idx.b32	%r470|%p199, %r653, %r175, 31, -1;
	mov.b32 	%f842, %r470;
	fma.rn.f32 	%f843, %f835, %f842, %f114;
	fma.rn.f32 	%f844, %f837, %f842, %f117;
	shfl.sync.idx.b32	%r471|%p200, %r652, %r175, 31, -1;
	mov.b32 	%f845, %r471;
	fma.rn.f32 	%f846, %f835, %f845, %f121;
	fma.rn.f32 	%f847, %f837, %f845, %f124;
	shfl.sync.idx.b32	%r472|%p201, %r651, %r175, 31, -1;
	mov.b32 	%f848, %r472;
	fma.rn.f32 	%f849, %f835, %f848, %f128;
	fma.rn.f32 	%f850, %f837, %f848, %f131;
	shfl.sync.idx.b32	%r473|%p202, %r650, %r175, 31, -1;
	mov.b32 	%f851, %r473;
	fma.rn.f32 	%f852, %f835, %f851, %f135;
	fma.rn.f32 	%f853, %f837, %f851, %f138;
	shfl.sync.idx.b32	%r474|%p203, %r649, %r175, 31, -1;
	mov.b32 	%f854, %r474;
	fma.rn.f32 	%f855, %f835, %f854, %f142;
	fma.rn.f32 	%f856, %f837, %f854, %f145;
	shfl.sync.idx.b32	%r475|%p204, %r648, %r175, 31, -1;
	mov.b32 	%f857, %r475;
	fma.rn.f32 	%f858, %f835, %f857, %f149;
	fma.rn.f32 	%f859, %f837, %f857, %f152;
	shfl.sync.idx.b32	%r476|%p205, %r647, %r175, 31, -1;
	mov.b32 	%f860, %r476;
	fma.rn.f32 	%f861, %f835, %f860, %f156;
	fma.rn.f32 	%f862, %f837, %f860, %f159;
	shfl.sync.idx.b32	%r477|%p206, %r646, %r175, 31, -1;
	mov.b32 	%f863, %r477;
	fma.rn.f32 	%f864, %f835, %f863, %f163;
	fma.rn.f32 	%f865, %f837, %f863, %f166;
	shfl.sync.idx.b32	%r478|%p207, %r645, %r175, 31, -1;
	mov.b32 	%f866, %r478;
	fma.rn.f32 	%f867, %f835, %f866, %f170;
	fma.rn.f32 	%f868, %f837, %f866, %f173;
	shfl.sync.idx.b32	%r479|%p208, %r644, %r175, 31, -1;
	mov.b32 	%f869, %r479;
	fma.rn.f32 	%f870, %f835, %f869, %f177;
	fma.rn.f32 	%f871, %f837, %f869, %f180;
	shfl.sync.idx.b32	%r480|%p209, %r643, %r175, 31, -1;
	mov.b32 	%f872, %r480;
	fma.rn.f32 	%f873, %f835, %f872, %f184;
	fma.rn.f32 	%f874, %f837, %f872, %f187;
	shfl.sync.idx.b32	%r481|%p210, %r642, %r175, 31, -1;
	mov.b32 	%f875, %r481;
	fma.rn.f32 	%f876, %f835, %f875, %f191;
	fma.rn.f32 	%f877, %f837, %f875, %f194;
	shfl.sync.idx.b32	%r482|%p211, %r641, %r175, 31, -1;
	mov.b32 	%f878, %r482;
	fma.rn.f32 	%f879, %f835, %f878, %f198;
	fma.rn.f32 	%f880, %f837, %f878, %f201;
	shfl.sync.idx.b32	%r483|%p212, %r640, %r175, 31, -1;
	mov.b32 	%f881, %r483;
	fma.rn.f32 	%f882, %f835, %f881, %f205;
	fma.rn.f32 	%f883, %f837, %f881, %f833;
	mul.wide.s32 	%rd102, %r178, 4;
	add.s64 	%rd103, %rd1, %rd102;
	shfl.sync.idx.b32	%r484|%p213, %r655, %r177, 31, -1;
	mov.b32 	%f884, %r484;
	ld.global.nc.f32 	%f885, [%rd103];
	fma.rn.f32 	%f886, %f885, %f884, %f836;
	ld.global.nc.f32 	%f887, [%rd103+128];
	fma.rn.f32 	%f888, %f887, %f884, %f838;
	shfl.sync.idx.b32	%r485|%p214, %r654, %r177, 31, -1;
	mov.b32 	%f889, %r485;
	fma.rn.f32 	%f890, %f885, %f889, %f840;
	fma.rn.f32 	%f891, %f887, %f889, %f841;
	shfl.sync.idx.b32	%r486|%p215, %r653, %r177, 31, -1;
	mov.b32 	%f892, %r486;
	fma.rn.f32 	%f893, %f885, %f892, %f843;
	fma.rn.f32 	%f894, %f887, %f892, %f844;
	shfl.sync.idx.b32	%r487|%p216, %r652, %r177, 31, -1;
	mov.b32 	%f895, %r487;
	fma.rn.f32 	%f896, %f885, %f895, %f846;
	fma.rn.f32 	%f897, %f887, %f895, %f847;
	shfl.sync.idx.b32	%r488|%p217, %r651, %r177, 31, -1;
	mov.b32 	%f898, %r488;
	fma.rn.f32 	%f899, %f885, %f898, %f849;
	fma.rn.f32 	%f900, %f887, %f898, %f850;
	shfl.sync.idx.b32	%r489|%p218, %r650, %r177, 31, -1;
	mov.b32 	%f901, %r489;
	fma.rn.f32 	%f902, %f885, %f901, %f852;
	fma.rn.f32 	%f903, %f887, %f901, %f853;
	shfl.sync.idx.b32	%r490|%p219, %r649, %r177, 31, -1;
	mov.b32 	%f904, %r490;
	fma.rn.f32 	%f905, %f885, %f904, %f855;
	fma.rn.f32 	%f906, %f887, %f904, %f856;
	shfl.sync.idx.b32	%r491|%p220, %r648, %r177, 31, -1;
	mov.b32 	%f907, %r491;
	fma.rn.f32 	%f908, %f885, %f907, %f858;
	fma.rn.f32 	%f909, %f887, %f907, %f859;
	shfl.sync.idx.b32	%r492|%p221, %r647, %r177, 31, -1;
	mov.b32 	%f910, %r492;
	fma.rn.f32 	%f911, %f885, %f910, %f861;
	fma.rn.f32 	%f912, %f887, %f910, %f862;
	shfl.sync.idx.b32	%r493|%p222, %r646, %r177, 31, -1;
	mov.b32 	%f913, %r493;
	fma.rn.f32 	%f914, %f885, %f913, %f864;
	fma.rn.f32 	%f915, %f887, %f913, %f865;
	shfl.sync.idx.b32	%r494|%p223, %r645, %r177, 31, -1;
	mov.b32 	%f916, %r494;
	fma.rn.f32 	%f917, %f885, %f916, %f867;
	fma.rn.f32 	%f918, %f887, %f916, %f868;
	shfl.sync.idx.b32	%r495|%p224, %r644, %r177, 31, -1;
	mov.b32 	%f919, %r495;
	fma.rn.f32 	%f920, %f885, %f919, %f870;
	fma.rn.f32 	%f921, %f887, %f919, %f871;
	shfl.sync.idx.b32	%r496|%p225, %r643, %r177, 31, -1;
	mov.b32 	%f922, %r496;
	fma.rn.f32 	%f923, %f885, %f922, %f873;
	fma.rn.f32 	%f924, %f887, %f922, %f874;
	shfl.sync.idx.b32	%r497|%p226, %r642, %r177, 31, -1;
	mov.b32 	%f925, %r497;
	fma.rn.f32 	%f926, %f885, %f925, %f876;
	fma.rn.f32 	%f927, %f887, %f925, %f877;
	shfl.sync.idx.b32	%r498|%p227, %r641, %r177, 31, -1;
	mov.b32 	%f928, %r498;
	fma.rn.f32 	%f929, %f885, %f928, %f879;
	fma.rn.f32 	%f930, %f887, %f928, %f880;
	shfl.sync.idx.b32	%r499|%p228, %r640, %r177, 31, -1;
	mov.b32 	%f931, %r499;
	fma.rn.f32 	%f932, %f885, %f931, %f882;
	fma.rn.f32 	%f933, %f887, %f931, %f883;
	mul.wide.s32 	%rd104, %r180, 4;
	add.s64 	%rd105, %rd1, %rd104;
	shfl.sync.idx.b32	%r500|%p229, %r655, %r179, 31, -1;
	mov.b32 	%f934, %r500;
	ld.global.nc.f32 	%f935, [%rd105];
	fma.rn.f32 	%f1101, %f935, %f934, %f886;
	ld.global.nc.f32 	%f936, [%rd105+128];
	fma.rn.f32 	%f1100, %f936, %f934, %f888;
	shfl.sync.idx.b32	%r501|%p230, %r654, %r179, 31, -1;
	mov.b32 	%f937, %r501;
	fma.rn.f32 	%f1099, %f935, %f937, %f890;
	fma.rn.f32 	%f1098, %f936, %f937, %f891;
	shfl.sync.idx.b32	%r502|%p231, %r653, %r179, 31, -1;
	mov.b32 	%f938, %r502;
	fma.rn.f32 	%f1097, %f935, %f938, %f893;
	fma.rn.f32 	%f1096, %f936, %f938, %f894;
	shfl.sync.idx.b32	%r503|%p232, %r652, %r179, 31, -1;
	mov.b32 	%f939, %r503;
	fma.rn.f32 	%f1095, %f935, %f939, %f896;
	fma.rn.f32 	%f1094, %f936, %f939, %f897;
	shfl.sync.idx.b32	%r504|%p233, %r651, %r179, 31, -1;
	mov.b32 	%f940, %r504;
	fma.rn.f32 	%f1093, %f935, %f940, %f899;
	fma.rn.f32 	%f1092, %f936, %f940, %f900;
	shfl.sync.idx.b32	%r505|%p234, %r650, %r179, 31, -1;
	mov.b32 	%f941, %r505;
	fma.rn.f32 	%f1091, %f935, %f941, %f902;
	fma.rn.f32 	%f1090, %f936, %f941, %f903;
	shfl.sync.idx.b32	%r506|%p235, %r649, %r179, 31, -1;
	mov.b32 	%f942, %r506;
	fma.rn.f32 	%f1089, %f935, %f942, %f905;
	fma.rn.f32 	%f1088, %f936, %f942, %f906;
	shfl.sync.idx.b32	%r507|%p236, %r648, %r179, 31, -1;
	mov.b32 	%f943, %r507;
	fma.rn.f32 	%f1087, %f935, %f943, %f908;
	fma.rn.f32 	%f1086, %f936, %f943, %f909;
	shfl.sync.idx.b32	%r508|%p237, %r647, %r179, 31, -1;
	mov.b32 	%f944, %r508;
	fma.rn.f32 	%f1085, %f935, %f944, %f911;
	fma.rn.f32 	%f1084, %f936, %f944, %f912;
	shfl.sync.idx.b32	%r509|%p238, %r646, %r179, 31, -1;
	mov.b32 	%f945, %r509;
	fma.rn.f32 	%f1083, %f935, %f945, %f914;
	fma.rn.f32 	%f1082, %f936, %f945, %f915;
	shfl.sync.idx.b32	%r510|%p239, %r645, %r179, 31, -1;
	mov.b32 	%f946, %r510;
	fma.rn.f32 	%f1081, %f935, %f946, %f917;
	fma.rn.f32 	%f1080, %f936, %f946, %f918;
	shfl.sync.idx.b32	%r511|%p240, %r644, %r179, 31, -1;
	mov.b32 	%f947, %r511;
	fma.rn.f32 	%f1079, %f935, %f947, %f920;
	fma.rn.f32 	%f1078, %f936, %f947, %f921;
	shfl.sync.idx.b32	%r512|%p241, %r643, %r179, 31, -1;
	mov.b32 	%f948, %r512;
	fma.rn.f32 	%f1077, %f935, %f948, %f923;
	fma.rn.f32 	%f1076, %f936, %f948, %f924;
	shfl.sync.idx.b32	%r513|%p242, %r642, %r179, 31, -1;
	mov.b32 	%f949, %r513;
	fma.rn.f32 	%f1075, %f935, %f949, %f926;
	fma.rn.f32 	%f1074, %f936, %f949, %f927;
	shfl.sync.idx.b32	%r514|%p243, %r641, %r179, 31, -1;
	mov.b32 	%f950, %r514;
	fma.rn.f32 	%f1073, %f935, %f950, %f929;
	fma.rn.f32 	%f1072, %f936, %f950, %f930;
	shfl.sync.idx.b32	%r515|%p244, %r640, %r179, 31, -1;
	mov.b32 	%f951, %r515;
	fma.rn.f32 	%f1071, %f935, %f951, %f932;
	fma.rn.f32 	%f1070, %f936, %f951, %f933;
$L__BB3_74:
	and.b32  	%r181, %r135, -4;
	and.b32  	%r516, %r135, -2;
	setp.ge.s32 	%p245, %r181, %r516;
	@%p245 bra 	$L__BB3_76;
	add.s32 	%r517, %r181, %r2;
	sub.s32 	%r518, %r517, %r657;
	shfl.sync.idx.b32	%r519|%p246, %r656, %r518, 31, -1;
	add.s32 	%r520, %r518, 1;
	shfl.sync.idx.b32	%r521|%p247, %r656, %r520, 31, -1;
	mul.wide.s32 	%rd106, %r519, 4;
	add.s64 	%rd107, %rd1, %rd106;
	shfl.sync.idx.b32	%r522|%p248, %r655, %r518, 31, -1;
	mov.b32 	%f952, %r522;
	ld.global.nc.f32 	%f953, [%rd107];
	fma.rn.f32 	%f954, %f953, %f952, %f1101;
	ld.global.nc.f32 	%f955, [%rd107+128];
	fma.rn.f32 	%f956, %f955, %f952, %f1100;
	shfl.sync.idx.b32	%r523|%p249, %r654, %r518, 31, -1;
	mov.b32 	%f957, %r523;
	fma.rn.f32 	%f958, %f953, %f957, %f1099;
	fma.rn.f32 	%f959, %f955, %f957, %f1098;
	shfl.sync.idx.b32	%r524|%p250, %r653, %r518, 31, -1;
	mov.b32 	%f960, %r524;
	fma.rn.f32 	%f961, %f953, %f960, %f1097;
	fma.rn.f32 	%f962, %f955, %f960, %f1096;
	shfl.sync.idx.b32	%r525|%p251, %r652, %r518, 31, -1;
	mov.b32 	%f963, %r525;
	fma.rn.f32 	%f964, %f953, %f963, %f1095;
	fma.rn.f32 	%f965, %f955, %f963, %f1094;
	shfl.sync.idx.b32	%r526|%p252, %r651, %r518, 31, -1;
	mov.b32 	%f966, %r526;
	fma.rn.f32 	%f967, %f953, %f966, %f1093;
	fma.rn.f32 	%f968, %f955, %f966, %f1092;
	shfl.sync.idx.b32	%r527|%p253, %r650, %r518, 31, -1;
	mov.b32 	%f969, %r527;
	fma.rn.f32 	%f970, %f953, %f969, %f1091;
	fma.rn.f32 	%f971, %f955, %f969, %f1090;
	shfl.sync.idx.b32	%r528|%p254, %r649, %r518, 31, -1;
	mov.b32 	%f972, %r528;
	fma.rn.f32 	%f973, %f953, %f972, %f1089;
	fma.rn.f32 	%f974, %f955, %f972, %f1088;
	shfl.sync.idx.b32	%r529|%p255, %r648, %r518, 31, -1;
	mov.b32 	%f975, %r529;
	fma.rn.f32 	%f976, %f953, %f975, %f1087;
	fma.rn.f32 	%f977, %f955, %f975, %f1086;
	shfl.sync.idx.b32	%r530|%p256, %r647, %r518, 31, -1;
	mov.b32 	%f978, %r530;
	fma.rn.f32 	%f979, %f953, %f978, %f1085;
	fma.rn.f32 	%f980, %f955, %f978, %f1084;
	shfl.sync.idx.b32	%r531|%p257, %r646, %r518, 31, -1;
	mov.b32 	%f981, %r531;
	fma.rn.f32 	%f982, %f953, %f981, %f1083;
	fma.rn.f32 	%f983, %f955, %f981, %f1082;
	shfl.sync.idx.b32	%r532|%p258, %r645, %r518, 31, -1;
	mov.b32 	%f984, %r532;
	fma.rn.f32 	%f985, %f953, %f984, %f1081;
	fma.rn.f32 	%f986, %f955, %f984, %f1080;
	shfl.sync.idx.b32	%r533|%p259, %r644, %r518, 31, -1;
	mov.b32 	%f987, %r533;
	fma.rn.f32 	%f988, %f953, %f987, %f1079;
	fma.rn.f32 	%f989, %f955, %f987, %f1078;
	shfl.sync.idx.b32	%r534|%p260, %r643, %r518, 31, -1;
	mov.b32 	%f990, %r534;
	fma.rn.f32 	%f991, %f953, %f990, %f1077;
	fma.rn.f32 	%f992, %f955, %f990, %f1076;
	shfl.sync.idx.b32	%r535|%p261, %r642, %r518, 31, -1;
	mov.b32 	%f993, %r535;
	fma.rn.f32 	%f994, %f953, %f993, %f1075;
	fma.rn.f32 	%f995, %f955, %f993, %f1074;
	shfl.sync.idx.b32	%r536|%p262, %r641, %r518, 31, -1;
	mov.b32 	%f996, %r536;
	fma.rn.f32 	%f997, %f953, %f996, %f1073;
	fma.rn.f32 	%f998, %f955, %f996, %f1072;
	shfl.sync.idx.b32	%r537|%p263, %r640, %r518, 31, -1;
	mov.b32 	%f999, %r537;
	fma.rn.f32 	%f1000, %f953, %f999, %f1071;
	fma.rn.f32 	%f1001, %f955, %f999, %f1070;
	mul.wide.s32 	%rd108, %r521, 4;
	add.s64 	%rd109, %rd1, %rd108;
	shfl.sync.idx.b32	%r538|%p264, %r655, %r520, 31, -1;
	mov.b32 	%f1002, %r538;
	ld.global.nc.f32 	%f1003, [%rd109];
	fma.rn.f32 	%f1101, %f1003, %f1002, %f954;
	ld.global.nc.f32 	%f1004, [%rd109+128];
	fma.rn.f32 	%f1100, %f1004, %f1002, %f956;
	shfl.sync.idx.b32	%r539|%p265, %r654, %r520, 31, -1;
	mov.b32 	%f1005, %r539;
	fma.rn.f32 	%f1099, %f1003, %f1005, %f958;
	fma.rn.f32 	%f1098, %f1004, %f1005, %f959;
	shfl.sync.idx.b32	%r540|%p266, %r653, %r520, 31, -1;
	mov.b32 	%f1006, %r540;
	fma.rn.f32 	%f1097, %f1003, %f1006, %f961;
	fma.rn.f32 	%f1096, %f1004, %f1006, %f962;
	shfl.sync.idx.b32	%r541|%p267, %r652, %r520, 31, -1;
	mov.b32 	%f1007, %r541;
	fma.rn.f32 	%f1095, %f1003, %f1007, %f964;
	fma.rn.f32 	%f1094, %f1004, %f1007, %f965;
	shfl.sync.idx.b32	%r542|%p268, %r651, %r520, 31, -1;
	mov.b32 	%f1008, %r542;
	fma.rn.f32 	%f1093, %f1003, %f1008, %f967;
	fma.rn.f32 	%f1092, %f1004, %f1008, %f968;
	shfl.sync.idx.b32	%r543|%p269, %r650, %r520, 31, -1;
	mov.b32 	%f1009, %r543;
	fma.rn.f32 	%f1091, %f1003, %f1009, %f970;
	fma.rn.f32 	%f1090, %f1004, %f1009, %f971;
	shfl.sync.idx.b32	%r544|%p270, %r649, %r520, 31, -1;
	mov.b32 	%f1010, %r544;
	fma.rn.f32 	%f1089, %f1003, %f1010, %f973;
	fma.rn.f32 	%f1088, %f1004, %f1010, %f974;
	shfl.sync.idx.b32	%r545|%p271, %r648, %r520, 31, -1;
	mov.b32 	%f1011, %r545;
	fma.rn.f32 	%f1087, %f1003, %f1011, %f976;
	fma.rn.f32 	%f1086, %f1004, %f1011, %f977;
	shfl.sync.idx.b32	%r546|%p272, %r647, %r520, 31, -1;
	mov.b32 	%f1012, %r546;
	fma.rn.f32 	%f1085, %f1003, %f1012, %f979;
	fma.rn.f32 	%f1084, %f1004, %f1012, %f980;
	shfl.sync.idx.b32	%r547|%p273, %r646, %r520, 31, -1;
	mov.b32 	%f1013, %r547;
	fma.rn.f32 	%f1083, %f1003, %f1013, %f982;
	fma.rn.f32 	%f1082, %f1004, %f1013, %f983;
	shfl.sync.idx.b32	%r548|%p274, %r645, %r520, 31, -1;
	mov.b32 	%f1014, %r548;
	fma.rn.f32 	%f1081, %f1003, %f1014, %f985;
	fma.rn.f32 	%f1080, %f1004, %f1014, %f986;
	shfl.sync.idx.b32	%r549|%p275, %r644, %r520, 31, -1;
	mov.b32 	%f1015, %r549;
	fma.rn.f32 	%f1079, %f1003, %f1015, %f988;
	fma.rn.f32 	%f1078, %f1004, %f1015, %f989;
	shfl.sync.idx.b32	%r550|%p276, %r643, %r520, 31, -1;
	mov.b32 	%f1016, %r550;
	fma.rn.f32 	%f1077, %f1003, %f1016, %f991;
	fma.rn.f32 	%f1076, %f1004, %f1016, %f992;
	shfl.sync.idx.b32	%r551|%p277, %r642, %r520, 31, -1;
	mov.b32 	%f1017, %r551;
	fma.rn.f32 	%f1075, %f1003, %f1017, %f994;
	fma.rn.f32 	%f1074, %f1004, %f1017, %f995;
	shfl.sync.idx.b32	%r552|%p278, %r641, %r520, 31, -1;
	mov.b32 	%f1018, %r552;
	fma.rn.f32 	%f1073, %f1003, %f1018, %f997;
	fma.rn.f32 	%f1072, %f1004, %f1018, %f998;
	shfl.sync.idx.b32	%r553|%p279, %r640, %r520, 31, -1;
	mov.b32 	%f1019, %r553;
	fma.rn.f32 	%f1071, %f1003, %f1019, %f1000;
	fma.rn.f32 	%f1070, %f1004, %f1019, %f1001;
$L__BB3_76:
	setp.ge.s32 	%p280, %r6, %r135;
	@%p280 bra 	$L__BB3_78;
	sub.s32 	%r554, %r6, %r657;
	shfl.sync.idx.b32	%r555|%p281, %r656, %r554, 31, -1;
	mul.wide.s32 	%rd110, %r555, 4;
	add.s64 	%rd111, %rd1, %rd110;
	shfl.sync.idx.b32	%r556|%p282, %r655, %r554, 31, -1;
	mov.b32 	%f1020, %r556;
	ld.global.nc.f32 	%f1021, [%rd111];
	fma.rn.f32 	%f1101, %f1021, %f1020, %f1101;
	ld.global.nc.f32 	%f1022, [%rd111+128];
	fma.rn.f32 	%f1100, %f1022, %f1020, %f1100;
	shfl.sync.idx.b32	%r557|%p283, %r654, %r554, 31, -1;
	mov.b32 	%f1023, %r557;
	fma.rn.f32 	%f1099, %f1021, %f1023, %f1099;
	fma.rn.f32 	%f1098, %f1022, %f1023, %f1098;
	shfl.sync.idx.b32	%r558|%p284, %r653, %r554, 31, -1;
	mov.b32 	%f1024, %r558;
	fma.rn.f32 	%f1097, %f1021, %f1024, %f1097;
	fma.rn.f32 	%f1096, %f1022, %f1024, %f1096;
	shfl.sync.idx.b32	%r559|%p285, %r652, %r554, 31, -1;
	mov.b32 	%f1025, %r559;
	fma.rn.f32 	%f1095, %f1021, %f1025, %f1095;
	fma.rn.f32 	%f1094, %f1022, %f1025, %f1094;
	shfl.sync.idx.b32	%r560|%p286, %r651, %r554, 31, -1;
	mov.b32 	%f1026, %r560;
	fma.rn.f32 	%f1093, %f1021, %f1026, %f1093;
	fma.rn.f32 	%f1092, %f1022, %f1026, %f1092;
	shfl.sync.idx.b32	%r561|%p287, %r650, %r554, 31, -1;
	mov.b32 	%f1027, %r561;
	fma.rn.f32 	%f1091, %f1021, %f1027, %f1091;
	fma.rn.f32 	%f1090, %f1022, %f1027, %f1090;
	shfl.sync.idx.b32	%r562|%p288, %r649, %r554, 31, -1;
	mov.b32 	%f1028, %r562;
	fma.rn.f32 	%f1089, %f1021, %f1028, %f1089;
	fma.rn.f32 	%f1088, %f1022, %f1028, %f1088;
	shfl.sync.idx.b32	%r563|%p289, %r648, %r554, 31, -1;
	mov.b32 	%f1029, %r563;
	fma.rn.f32 	%f1087, %f1021, %f1029, %f1087;
	fma.rn.f32 	%f1086, %f1022, %f1029, %f1086;
	shfl.sync.idx.b32	%r564|%p290, %r647, %r554, 31, -1;
	mov.b32 	%f1030, %r564;
	fma.rn.f32 	%f1085, %f1021, %f1030, %f1085;
	fma.rn.f32 	%f1084, %f1022, %f1030, %f1084;
	shfl.sync.idx.b32	%r565|%p291, %r646, %r554, 31, -1;
	mov.b32 	%f1031, %r565;
	fma.rn.f32 	%f1083, %f1021, %f1031, %f1083;
	fma.rn.f32 	%f1082, %f1022, %f1031, %f1082;
	shfl.sync.idx.b32	%r566|%p292, %r645, %r554, 31, -1;
	mov.b32 	%f1032, %r566;
	fma.rn.f32 	%f1081, %f1021, %f1032, %f1081;
	fma.rn.f32 	%f1080, %f1022, %f1032, %f1080;
	shfl.sync.idx.b32	%r567|%p293, %r644, %r554, 31, -1;
	mov.b32 	%f1033, %r567;
	fma.rn.f32 	%f1079, %f1021, %f1033, %f1079;
	fma.rn.f32 	%f1078, %f1022, %f1033, %f1078;
	shfl.sync.idx.b32	%r568|%p294, %r643, %r554, 31, -1;
	mov.b32 	%f1034, %r568;
	fma.rn.f32 	%f1077, %f1021, %f1034, %f1077;
	fma.rn.f32 	%f1076, %f1022, %f1034, %f1076;
	shfl.sync.idx.b32	%r569|%p295, %r642, %r554, 31, -1;
	mov.b32 	%f1035, %r569;
	fma.rn.f32 	%f1075, %f1021, %f1035, %f1075;
	fma.rn.f32 	%f1074, %f1022, %f1035, %f1074;
	shfl.sync.idx.b32	%r570|%p296, %r641, %r554, 31, -1;
	mov.b32 	%f1036, %r570;
	fma.rn.f32 	%f1073, %f1021, %f1036, %f1073;
	fma.rn.f32 	%f1072, %f1022, %f1036, %f1072;
	shfl.sync.idx.b32	%r571|%p297, %r640, %r554, 31, -1;
	mov.b32 	%f1037, %r571;
	fma.rn.f32 	%f1071, %f1021, %f1037, %f1071;
	fma.rn.f32 	%f1070, %f1022, %f1037, %f1070;
$L__BB3_78:
	ld.param.u64 	%rd151, [_Z12_spmm_conv_3PKfPfiiPKiS3_S3_S0__param_5];
	ld.param.u32 	%r620, [_Z12_spmm_conv_3PKfPfiiPKiS3_S3_S0__param_2];
	ld.param.u64 	%rd150, [_Z12_spmm_conv_3PKfPfiiPKiS3_S3_S0__param_1];
	cvta.to.global.u64 	%rd112, %rd151;
	cvta.to.global.u64 	%rd113, %rd150;
	mul.wide.s32 	%rd114, %r620, 4;
	add.s64 	%rd115, %rd112, %rd114;
	ld.global.nc.u32 	%r572, [%rd115];
	shl.b32 	%r573, %r572, 5;
	add.s32 	%r574, %r573, %r5;
	mul.wide.s32 	%rd116, %r574, 4;
	add.s64 	%rd117, %rd113, %rd116;
	st.global.f32 	[%rd117], %f1101;
	st.global.f32 	[%rd117+128], %f1100;
	ld.global.nc.u32 	%r575, [%rd115+4];
	shl.b32 	%r576, %r575, 5;
	add.s32 	%r577, %r576, %r5;
	mul.wide.s32 	%rd118, %r577, 4;
	add.s64 	%rd119, %rd113, %rd118;
	st.global.f32 	[%rd119], %f1099;
	st.global.f32 	[%rd119+128], %f1098;
	ld.global.nc.u32 	%r578, [%rd115+8];
	shl.b32 	%r579, %r578, 5;
	add.s32 	%r580, %r579, %r5;
	mul.wide.s32 	%rd120, %r580, 4;
	add.s64 	%rd121, %rd113, %rd120;
	st.global.f32 	[%rd121], %f1097;
	st.global.f32 	[%rd121+128], %f1096;
	ld.global.nc.u32 	%r581, [%rd115+12];
	shl.b32 	%r582, %r581, 5;
	add.s32 	%r583, %r582, %r5;
	mul.wide.s32 	%rd122, %r583, 4;
	add.s64 	%rd123, %rd113, %rd122;
	st.global.f32 	[%rd123], %f1095;
	st.global.f32 	[%rd123+128], %f1094;
	ld.global.nc.u32 	%r584, [%rd115+16];
	shl.b32 	%r585, %r584, 5;
	add.s32 	%r586, %r585, %r5;
	mul.wide.s32 	%rd124, %r586, 4;
	add.s64 	%rd125, %rd113, %rd124;
	st.global.f32 	[%rd125], %f1093;
	st.global.f32 	[%rd125+128], %f1092;
	ld.global.nc.u32 	%r587, [%rd115+20];
	shl.b32 	%r588, %r587, 5;
	add.s32 	%r589, %r588, %r5;
	mul.wide.s32 	%rd126, %r589, 4;
	add.s64 	%rd127, %rd113, %rd126;
	st.global.f32 	[%rd127], %f1091;
	st.global.f32 	[%rd127+128], %f1090;
	ld.global.nc.u32 	%r590, [%rd115+24];
	shl.b32 	%r591, %r590, 5;
	add.s32 	%r592, %r591, %r5;
	mul.wide.s32 	%rd128, %r592, 4;
	add.s64 	%rd129, %rd113, %rd128;
	st.global.f32 	[%rd129], %f1089;
	st.global.f32 	[%rd129+128], %f1088;
	ld.global.nc.u32 	%r593, [%rd115+28];
	shl.b32 	%r594, %r593, 5;
	add.s32 	%r595, %r594, %r5;
	mul.wide.s32 	%rd130, %r595, 4;
	add.s64 	%rd131, %rd113, %rd130;
	st.global.f32 	[%rd131], %f1087;
	st.global.f32 	[%rd131+128], %f1086;
	ld.global.nc.u32 	%r596, [%rd115+32];
	shl.b32 	%r597, %r596, 5;
	add.s32 	%r598, %r597, %r5;
	mul.wide.s32 	%rd132, %r598, 4;
	add.s64 	%rd133, %rd113, %rd132;
	st.global.f32 	[%rd133], %f1085;
	st.global.f32 	[%rd133+128], %f1084;
	ld.global.nc.u32 	%r599, [%rd115+36];
	shl.b32 	%r600, %r599, 5;
	add.s32 	%r601, %r600, %r5;
	mul.wide.s32 	%rd134, %r601, 4;
	add.s64 	%rd135, %rd113, %rd134;
	st.global.f32 	[%rd135], %f1083;
	st.global.f32 	[%rd135+128], %f1082;
	ld.global.nc.u32 	%r602, [%rd115+40];
	shl.b32 	%r603, %r602, 5;
	add.s32 	%r604, %r603, %r5;
	mul.wide.s32 	%rd136, %r604, 4;
	add.s64 	%rd137, %rd113, %rd136;
	st.global.f32 	[%rd137], %f1081;
	st.global.f32 	[%rd137+128], %f1080;
	ld.global.nc.u32 	%r605, [%rd115+44];
	shl.b32 	%r606, %r605, 5;
	add.s32 	%r607, %r606, %r5;
	mul.wide.s32 	%rd138, %r607, 4;
	add.s64 	%rd139, %rd113, %rd138;
	st.global.f32 	[%rd139], %f1079;
	st.global.f32 	[%rd139+128], %f1078;
	ld.global.nc.u32 	%r608, [%rd115+48];
	shl.b32 	%r609, %r608, 5;
	add.s32 	%r610, %r609, %r5;
	mul.wide.s32 	%rd140, %r610, 4;
	add.s64 	%rd141, %rd113, %rd140;
	st.global.f32 	[%rd141], %f1077;
	st.global.f32 	[%rd141+128], %f1076;
	ld.global.nc.u32 	%r611, [%rd115+52];
	shl.b32 	%r612, %r611, 5;
	add.s32 	%r613, %r612, %r5;
	mul.wide.s32 	%rd142, %r613, 4;
	add.s64 	%rd143, %rd113, %rd142;
	st.global.f32 	[%rd143], %f1075;
	st.global.f32 	[%rd143+128], %f1074;
	ld.global.nc.u32 	%r614, [%rd115+56];
	shl.b32 	%r615, %r614, 5;
	add.s32 	%r616, %r615, %r5;
	mul.wide.s32 	%rd144, %r616, 4;
	add.s64 	%rd145, %rd113, %rd144;
	st.global.f32 	[%rd145], %f1073;
	st.global.f32 	[%rd145+128], %f1072;
	ld.global.nc.u32 	%r617, [%rd115+60];
	shl.b32 	%r618, %r617, 5;
	add.s32 	%r619, %r618, %r5;
	mul.wide.s32 	%rd146, %r619, 4;
	add.s64 	%rd147, %rd113, %rd146;
	st.global.f32 	[%rd147], %f1071;
	st.global.f32 	[%rd147+128], %f1070;
	ret;

}
	// .globl	_Z12_spmm_conv_4PKfPfiiPKiS3_S3_S0_
.visible .entry _Z12_spmm_conv_4PKfPfiiPKiS3_S3_S0_(
	.param .u64 .ptr .align 1 _Z12_spmm_conv_4PKfPfiiPKiS3_S3_S0__param_0,
	.param .u64 .ptr .align 1 _Z12_spmm_conv_4PKfPfiiPKiS3_S3_S0__param_1,
	.param .u32 _Z12_spmm_conv_4PKfPfiiPKiS3_S3_S0__param_2,
	.param .u32 _Z12_spmm_conv_4PKfPfiiPKiS3_S3_S0__param_3,
	.param .u64 .ptr .align 1 _Z12_spmm_conv_4PKfPfiiPKiS3_S3_S0__param_4,
	.param .u64 .ptr .align 1 _Z12_spmm_conv_4PKfPfiiPKiS3_S3_S0__param_5,
	.param .u64 .ptr .align 1 _Z12_spmm_conv_4PKfPfiiPKiS3_S3_S0__param_6,
	.param .u64 .ptr .align 1 _Z12_spmm_conv_4PKfPfiiPKiS3_S3_S0__param_7
)
{
	.reg .pred 	%p<570>;
	.reg .b32 	%r<1104>;
	.reg .b32 	%f<2430>;
	.reg .b64 	%rd<259>;

	ld.param.s32 	%rd9, [_Z12_spmm_conv_4PKfPfiiPKiS3_S3_S0__param_2];
	ld.param.u64 	%rd10, [_Z12_spmm_conv_4PKfPfiiPKiS3_S3_S0__param_4];
	cvta.to.global.u64 	%rd11, %rd10;
	mov.u32 	%r222, %tid.y;
	shl.b32 	%r223, %r222, 5;
	mov.u32 	%r224, %ctaid.x;
	shl.b32 	%r225, %r224, 7;
	add.s32 	%r226, %r223, %r225;
	mov.u32 	%r1, %tid.x;
	mov.u32 	%r227, %ctaid.y;
	shl.b32 	%r228, %r227, 4;
	mul.hi.s32 	%r229, %r226, 715827883;
	shr.u32 	%r230, %r229, 31;
	shr.s32 	%r231, %r229, 4;
	add.s32 	%r232, %r231, %r230;
	mul.lo.s32 	%r233, %r232, 96;
	sub.s32 	%r234, %r226, %r233;
	cvt.s64.s32 	%rd12, %r234;
	add.s64 	%rd1, %rd9, %rd12;
	shl.b64 	%rd13, %rd1, 2;
	add.s64 	%rd14, %rd11, %rd13;
	ld.global.nc.u32 	%r2, [%rd14];
	ld.global.nc.u32 	%r3, [%rd14+4];
	sub.s32 	%r4, %r3, %r2;
	shr.u32 	%r235, %r229, 5;
	add.s32 	%r236, %r235, %r230;
	shr.u32 	%r237, %r232, 31;
	add.s32 	%r238, %r232, %r237;
	and.b32  	%r239, %r238, 262142;
	sub.s32 	%r240, %r232, %r239;
	shl.b32 	%r241, %r236, 15;
	shl.b32 	%r242, %r240, 14;
	add.s32 	%r243, %r228, %r1;
	add.s32 	%r244, %r243, %r241;
	add.s32 	%r5, %r244, %r242;
	and.b32  	%r245, %r4, -2;
	add.s32 	%r6, %r245, %r2;
	setp.lt.s32 	%p1, %r4, 8;
	mov.b32 	%r1001, 0;
	mov.f32 	%f2110, 0f00000000;
	mov.f32 	%f2111, %f2110;
	mov.f32 	%f2112, %f2110;
	mov.f32 	%f2113, %f2110;
	mov.f32 	%f2114, %f2110;
	mov.f32 	%f2115, %f2110;
	mov.f32 	%f2116, %f2110;
	mov.f32 	%f2117, %f2110;
	mov.f32 	%f2118, %f2110;
	mov.f32 	%f2119, %f2110;
	mov.f32 	%f2120, %f2110;
	mov.f32 	%f2121, %f2110;
	mov.f32 	%f2122, %f2110;
	mov.f32 	%f2123, %f2110;
	mov.f32 	%f2124, %f2110;
	mov.f32 	%f2125, %f2110;
	mov.f32 	%f2126, %f2110;
	mov.f32 	%f2127, %f2110;
	mov.f32 	%f2128, %f2110;
	mov.f32 	%f2129, %f2110;
	mov.f32 	%f2130, %f2110;
	mov.f32 	%f2131, %f2110;
	mov.f32 	%f2132, %f2110;
	mov.f32 	%f2133, %f2110;
	mov.f32 	%f2134, %f2110;
	mov.f32 	%f2135, %f2110;
	mov.f32 	%f2136, %f2110;
	mov.f32 	%f2137, %f2110;
	mov.f32 	%f2138, %f2110;
	mov.f32 	%f2139, %f2110;
	mov.f32 	%f2140, %f2110;
	mov.f32 	%f2141, %f2110;
	mov.f32 	%f2142, %f2110;
	mov.f32 	%f2143, %f2110;
	mov.f32 	%f2144, %f2110;
	mov.f32 	%f2145, %f2110;
	mov.f32 	%f2146, %f2110;
	mov.f32 	%f2147, %f2110;
	mov.f32 	%f2148, %f2110;
	mov.f32 	%f2149, %f2110;
	mov.f32 	%f2150, %f2110;
	mov.f32 	%f2151, %f2110;
	mov.f32 	%f2152, %f2110;
	mov.f32 	%f2153, %f2110;
	mov.f32 	%f2154, %f2110;
	mov.f32 	%f2155, %f2110;
	mov.f32 	%f2156, %f2110;
	mov.f32 	%f2157, %f2110;
	mov.f32 	%f2158, %f2110;
	mov.f32 	%f2159, %f2110;
	mov.f32 	%f2160, %f2110;
	mov.f32 	%f2161, %f2110;
	mov.f32 	%f2162, %f2110;
	mov.f32 	%f2163, %f2110;
	mov.f32 	%f2164, %f2110;
	mov.f32 	%f2165, %f2110;
	mov.f32 	%f2166, %f2110;
	mov.f32 	%f2167, %f2110;
	mov.f32 	%f2168, %f2110;
	mov.f32 	%f2169, %f2110;
	mov.f32 	%f2170, %f2110;
	mov.f32 	%f2171, %f2110;
	mov.f32 	%f2172, %f2110;
	mov.f32 	%f2173, %f2110;
	@%p1 bra 	$L__BB4_6;
	mov.b32 	%r1001, 0;
	mov.f32 	%f2110, 0f00000000;
	mov.u32 	%r999, %r2;
$L__BB4_2:
	sub.s32 	%r248, %r999, %r2;
	and.b32  	%r249, %r248, 31;
	setp.ne.s32 	%p2, %r249, 0;
	@%p2 bra 	$L__BB4_5;
	sub.s32 	%r250, %r3, %r999;
	setp.ge.u32 	%p3, %r1, %r250;
	mov.u32 	%r1001, %r999;
	@%p3 bra 	$L__BB4_5;
	ld.param.u64 	%rd257, [_Z12_spmm_conv_4PKfPfiiPKiS3_S3_S0__param_7];
	ld.param.u64 	%rd255, [_Z12_spmm_conv_4PKfPfiiPKiS3_S3_S0__param_6];
	add.s32 	%r251, %r999, %r1;
	cvta.to.global.u64 	%rd15, %rd255;
	mul.wide.u32 	%rd16, %r251, 4;
	add.s64 	%rd17, %rd15, %rd16;
	ld.global.nc.u32 	%r252, [%rd17];
	mul.hi.s32 	%r253, %r252, 715827883;
	shr.u32 	%r254, %r253, 31;
	shr.u32 	%r255, %r253, 8;
	add.s32 	%r256, %r255, %r254;
	shl.b32 	%r257, %r256, 15;
	add.s32 	%r258, %r257, %r5;
	shr.s32 	%r259, %r252, 31;
	shr.u32 	%r260, %r259, 23;
	add.s32 	%r261, %r252, %r260;
	shr.s32 	%r262, %r261, 9;
	mul.hi.s32 	%r263, %r262, 1431655766;
	shr.u32 	%r264, %r263, 31;
	add.s32 	%r265, %r263, %r264;
	mul.lo.s32 	%r266, %r265, 3;
	sub.s32 	%r267, %r262, %r266;
	shl.b32 	%r268, %r267, 14;
	add.s32 	%r269, %r258, %r268;
	and.b32  	%r270, %r261, 134217216;
	sub.s32 	%r271, %r252, %r270;
	shl.b32 	%r272, %r271, 5;
	add.s32 	%r1000, %r269, %r272;
	cvta.to.global.u64 	%rd18, %rd257;
	add.s64 	%rd19, %rd18, %rd16;
	ld.global.nc.u32 	%r998, [%rd19];
	add.s32 	%r273, %r4, %r251;
	mul.wide.u32 	%rd20, %r273, 4;
	add.s64 	%rd21, %rd18, %rd20;
	ld.global.nc.u32 	%r997, [%rd21];
	add.s32 	%r274, %r273, %r4;
	mul.wide.u32 	%rd22, %r274, 4;
	add.s64 	%rd23, %rd18, %rd22;
	ld.global.nc.u32 	%r996, [%rd23];
	add.s32 	%r275, %r274, %r4;
	mul.wide.u32 	%rd24, %r275, 4;
	add.s64 	%rd25, %rd18, %rd24;
	ld.global.nc.u32 	%r995, [%rd25];
	add.s32 	%r276, %r275, %r4;
	mul.wide.u32 	%rd26, %r276, 4;
	add.s64 	%rd27, %rd18, %rd26;
	ld.global.nc.u32 	%r994, [%rd27];
	add.s32 	%r277, %r276, %r4;
	mul.wide.u32 	%rd28, %r277, 4;
	add.s64 	%rd29, %rd18, %rd28;
	ld.global.nc.u32 	%r993, [%rd29];
	add.s32 	%r278, %r277, %r4;
	mul.wide.u32 	%rd30, %r278, 4;
	add.s64 	%rd31, %rd18, %rd30;
	ld.global.nc.u32 	%r992, [%rd31];
	add.s32 	%r279, %r278, %r4;
	mul.wide.u32 	%rd32, %r279, 4;
	add.s64 	%rd33, %rd18, %rd32;
	ld.global.nc.u32 	%r991, [%rd33];
	add.s32 	%r280, %r279, %r4;
	mul.wide.u32 	%rd34, %r280, 4;
	add.s64 	%rd35, %rd18, %rd34;
	ld.global.nc.u32 	%r990, [%rd35];
	add.s32 	%r281, %r280, %r4;
	mul.wide.u32 	%rd36, %r281, 4;
	add.s64 	%rd37, %rd18, %rd36;
	ld.global.nc.u32 	%r989, [%rd37];
	add.s32 	%r282, %r281, %r4;
	mul.wide.u32 	%rd38, %r282, 4;
	add.s64 	%rd39, %rd18, %rd38;
	ld.global.nc.u32 	%r988, [%rd39];
	add.s32 	%r283, %r282, %r4;
	mul.wide.u32 	%rd40, %r283, 4;
	add.s64 	%rd41, %rd18, %rd40;
	ld.global.nc.u32 	%r987, [%rd41];
	add.s32 	%r284, %r283, %r4;
	mul.wide.u32 	%rd42, %r284, 4;
	add.s64 	%rd43, %rd18, %rd42;
	ld.global.nc.u32 	%r986, [%rd43];
	add.s32 	%r285, %r284, %r4;
	mul.wide.u32 	%rd44, %r285, 4;
	add.s64 	%rd45, %rd18, %rd44;
	ld.global.nc.u32 	%r985, [%rd45];
	add.s32 	%r286, %r285, %r4;
	mul.wide.u32 	%rd46, %r286, 4;
	add.s64 	%rd47, %rd18, %rd46;
	ld.global.nc.u32 	%r984, [%rd47];
	add.s32 	%r287, %r286, %r4;
	mul.wide.u32 	%rd48, %r287, 4;
	add.s64 	%rd49, %rd18, %rd48;
	ld.global.nc.u32 	%r983, [%rd49];
	add.s32 	%r288, %r287, %r4;
	mul.wide.u32 	%rd50, %r288, 4;
	add.s64 	%rd51, %rd18, %rd50;
	ld.global.nc.u32 	%r982, [%rd51];
	add.s32 	%r289, %r288, %r4;
	mul.wide.u32 	%rd52, %r289, 4;
	add.s64 	%rd53, %rd18, %rd52;
	ld.global.nc.u32 	%r981, [%rd53];
	add.s32 	%r290, %r289, %r4;
	mul.wide.u32 	%rd54, %r290, 4;
	add.s64 	%rd55, %rd18, %rd54;
	ld.global.nc.u32 	%r980, [%rd55];
	add.s32 	%r291, %r290, %r4;
	mul.wide.u32 	%rd56, %r291, 4;
	add.s64 	%rd57, %rd18, %rd56;
	ld.global.nc.u32 	%r979, [%rd57];
	add.s32 	%r292, %r291, %r4;
	mul.wide.u32 	%rd58, %r292, 4;
	add.s64 	%rd59, %rd18, %rd58;
	ld.global.nc.u32 	%r978, [%rd59];
	add.s32 	%r293, %r292, %r4;
	mul.wide.u32 	%rd60, %r293, 4;
	add.s64 	%rd61, %rd18, %rd60;
	ld.global.nc.u32 	%r977, [%rd61];
	add.s32 	%r294, %r293, %r4;
	mul.wide.u32 	%rd62, %r294, 4;
	add.s64 	%rd63, %rd18, %rd62;
	ld.global.nc.u32 	%r976, [%rd63];
	add.s32 	%r295, %r294, %r4;
	mul.wide.u32 	%rd64, %r295, 4;
	add.s64 	%rd65, %rd18, %rd64;
	ld.global.nc.u32 	%r975, [%rd65];
	add.s32 	%r296, %r295, %r4;
	mul.wide.u32 	%rd66, %r296, 4;
	add.s64 	%rd67, %rd18, %rd66;
	ld.global.nc.u32 	%r974, [%rd67];
	add.s32 	%r297, %r296, %r4;
	mul.wide.u32 	%rd68, %r297, 4;
	add.s64 	%rd69, %rd18, %rd68;
	ld.global.nc.u32 	%r973, [%rd69];
	add.s32 	%r298, %r297, %r4;
	mul.wide.u32 	%rd70, %r298, 4;
	add.s64 	%rd71, %rd18, %rd70;
	ld.global.nc.u32 	%r972, [%rd71];
	add.s32 	%r299, %r298, %r4;
	mul.wide.u32 	%rd72, %r299, 4;
	add.s64 	%rd73, %rd18, %rd72;
	ld.global.nc.u32 	%r971, [%rd73];
	add.s32 	%r300, %r299, %r4;
	mul.wide.u32 	%rd74, %r300, 4;
	add.s64 	%rd75, %rd18, %rd74;
	ld.global.nc.u32 	%r970, [%rd75];
	add.s32 	%r301, %r300, %r4;
	mul.wide.u32 	%rd76, %r301, 4;
	add.s64 	%rd77, %rd18, %rd76;
	ld.global.nc.u32 	%r969, [%rd77];
	add.s32 	%r302, %r301, %r4;
	mul.wide.u32 	%rd78, %r302, 4;
	add.s64 	%rd79, %rd18, %rd78;
	ld.global.nc.u32 	%r968, [%rd79];
	add.s32 	%r303, %r302, %r4;
	mul.wide.u32 	%rd80, %r303, 4;
	add.s64 	%rd81, %rd18, %rd80;
	ld.global.nc.u32 	%r967, [%rd81];
$L__BB4_5:
	ld.param.u64 	%rd249, [_Z12_spmm_conv_4PKfPfiiPKiS3_S3_S0__param_0];
	sub.s32 	%r304, %r999, %r1001;
	shfl.sync.idx.b32	%r305|%p4, %r1000, %r304, 31, -1;
	add.s32 	%r306, %r304, 1;
	shfl.sync.idx.b32	%r307|%p5, %r1000, %r306, 31, -1;
	add.s32 	%r308, %r304, 2;
	shfl.sync.idx.b32	%r309|%p6, %r1000, %r308, 31, -1;
	add.s32 	%r310, %r304, 3;
	shfl.sync.idx.b32	%r311|%p7, %r1000, %r310, 31, -1;
	add.s32 	%r312, %r304, 4;
	shfl.sync.idx.b32	%r313|%p8, %r1000, %r312, 31, -1;
	add.s32 	%r314, %r304, 5;
	shfl.sync.idx.b32	%r315|%p9, %r1000, %r314, 31, -1;
	add.s32 	%r316, %r304, 6;
	shfl.sync.idx.b32	%r317|%p10, %r1000, %r316, 31, -1;
	add.s32 	%r318, %r304, 7;
	shfl.sync.idx.b32	%r319|%p11, %r1000, %r318, 31, -1;
	cvta.to.global.u64 	%rd82, %rd249;
	mul.wide.s32 	%rd83, %r305, 4;
	add.s64 	%rd84, %rd82, %rd83;
	shfl.sync.idx.b32	%r320|%p12, %r998, %r304, 31, -1;
	mov.b32 	%f802, %r320;
	ld.global.nc.f32 	%f803, [%rd84];
	fma.rn.f32 	%f804, %f803, %f802, %f2173;
	ld.global.nc.f32 	%f805, [%rd84+128];
	fma.rn.f32 	%f806, %f805, %f802, %f2172;
	shfl.sync.idx.b32	%r321|%p13, %r997, %r304, 31, -1;
	mov.b32 	%f807, %r321;
	fma.rn.f32 	%f808, %f803, %f807, %f2171;
	fma.rn.f32 	%f809, %f805, %f807, %f2170;
	shfl.sync.idx.b32	%r322|%p14, %r996, %r304, 31, -1;
	mov.b32 	%f810, %r322;
	fma.rn.f32 	%f811, %f803, %f810, %f2169;
	fma.rn.f32 	%f812, %f805, %f810, %f2168;
	shfl.sync.idx.b32	%r323|%p15, %r995, %r304, 31, -1;
	mov.b32 	%f813, %r323;
	fma.rn.f32 	%f814, %f803, %f813, %f2167;
	fma.rn.f32 	%f815, %f805, %f813, %f2166;
	shfl.sync.idx.b32	%r324|%p16, %r994, %r304, 31, -1;
	mov.b32 	%f816, %r324;
	fma.rn.f32 	%f817, %f803, %f816, %f2165;
	fma.rn.f32 	%f818, %f805, %f816, %f2164;
	shfl.sync.idx.b32	%r325|%p17, %r993, %r304, 31, -1;
	mov.b32 	%f819, %r325;
	fma.rn.f32 	%f820, %f803, %f819, %f2163;
	fma.rn.f32 	%f821, %f805, %f819, %f2162;
	shfl.sync.idx.b32	%r326|%p18, %r992, %r304, 31, -1;
	mov.b32 	%f822, %r326;
	fma.rn.f32 	%f823, %f803, %f822, %f2161;
	fma.rn.f32 	%f824, %f805, %f822, %f2160;
	shfl.sync.idx.b32	%r327|%p19, %r991, %r304, 31, -1;
	mov.b32 	%f825, %r327;
	fma.rn.f32 	%f826, %f803, %f825, %f2159;
	fma.rn.f32 	%f827, %f805, %f825, %f2158;
	shfl.sync.idx.b32	%r328|%p20, %r990, %r304, 31, -1;
	mov.b32 	%f828, %r328;
	fma.rn.f32 	%f829, %f803, %f828, %f2157;
	fma.rn.f32 	%f830, %f805, %f828, %f2156;
	shfl.sync.idx.b32	%r329|%p21, %r989, %r304, 31, -1;
	mov.b32 	%f831, %r329;
	fma.rn.f32 	%f832, %f803, %f831, %f2155;
	fma.rn.f32 	%f833, %f805, %f831, %f2154;
	shfl.sync.idx.b32	%r330|%p22, %r988, %r304, 31, -1;
	mov.b32 	%f834, %r330;
	fma.rn.f32 	%f835, %f803, %f834, %f2153;
	fma.rn.f32 	%f836, %f805, %f834, %f2152;
	shfl.sync.idx.b32	%r331|%p23, %r987, %r304, 31, -1;
	mov.b32 	%f837, %r331;
	fma.rn.f32 	%f838, %f803, %f837, %f2151;
	fma.rn.f32 	%f839, %f805, %f837, %f2150;
	shfl.sync.idx.b32	%r332|%p24, %r986, %r304, 31, -1;
	mov.b32 	%f840, %r332;
	fma.rn.f32 	%f841, %f803, %f840, %f2149;
	fma.rn.f32 	%f842, %f805, %f840, %f2148;
	shfl.sync.idx.b32	%r333|%p25, %r985, %r304, 31, -1;
	mov.b32 	%f843, %r333;
	fma.rn.f32 	%f844, %f803, %f843, %f2147;
	fma.rn.f32 	%f845, %f805, %f843, %f2146;
	shfl.sync.idx.b32	%r334|%p26, %r984, %r304, 31, -1;
	mov.b32 	%f846, %r334;
	fma.rn.f32 	%f847, %f803, %f846, %f2145;
	fma.rn.f32 	%f848, %f805, %f846, %f2144;
	shfl.sync.idx.b32	%r335|%p27, %r983, %r304, 31, -1;
	mov.b32 	%f849, %r335;
	fma.rn.f32 	%f850, %f803, %f849, %f2143;
	fma.rn.f32 	%f851, %f805, %f849, %f2142;
	shfl.sync.idx.b32	%r336|%p28, %r982, %r304, 31, -1;
	mov.b32 	%f852, %r336;
	fma.rn.f32 	%f853, %f803, %f852, %f2141;
	fma.rn.f32 	%f854, %f805, %f852, %f2140;
	shfl.sync.idx.b32	%r337|%p29, %r981, %r304, 31, -1;
	mov.b32 	%f855, %r337;
	fma.rn.f32 	%f856, %f803, %f855, %f2139;
	fma.rn.f32 	%f857, %f805, %f855, %f2138;
	shfl.sync.idx.b32	%r338|%p30, %r980, %r304, 31, -1;
	mov.b32 	%f858, %r338;
	fma.rn.f32 	%f859, %f803, %f858, %f2137;
	fma.rn.f32 	%f860, %f805, %f858, %f2136;
	shfl.sync.idx.b32	%r339|%p31, %r979, %r304, 31, -1;
	mov.b32 	%f861, %r339;
	fma.rn.f32 	%f862, %f803, %f861, %f2135;
	fma.rn.f32 	%f863, %f805, %f861, %f2134;
	shfl.sync.idx.b32	%r340|%p32, %r978, %r304, 31, -1;
	mov.b32 	%f864, %r340;
	fma.rn.f32 	%f865, %f803, %f864, %f2133;
	fma.rn.f32 	%f866, %f805, %f864, %f2132;
	shfl.sync.idx.b32	%r341|%p33, %r977, %r304, 31, -1;
	mov.b32 	%f867, %r341;
	fma.rn.f32 	%f868, %f803, %f867, %f2131;
	fma.rn.f32 	%f869, %f805, %f867, %f2130;
	shfl.sync.idx.b32	%r342|%p34, %r976, %r304, 31, -1;
	mov.b32 	%f870, %r342;
	fma.rn.f32 	%f871, %f803, %f870, %f2129;
	fma.rn.f32 	%f872, %f805, %f870, %f2128;
	shfl.sync.idx.b32	%r343|%p35, %r975, %r304, 31, -1;
	mov.b32 	%f873, %r343;
	fma.rn.f32 	%f874, %f803, %f873, %f2127;
	fma.rn.f32 	%f875, %f805, %f873, %f2126;
	shfl.sync.idx.b32	%r344|%p36, %r974, %r304, 31, -1;
	mov.b32 	%f876, %r344;
	fma.rn.f32 	%f877, %f803, %f876, %f2125;
	fma.rn.f32 	%f878, %f805, %f876, %f2124;
	shfl.sync.idx.b32	%r345|%p37, %r973, %r304, 31, -1;
	mov.b32 	%f879, %r345;
	fma.rn.f32 	%f880, %f803, %f879, %f2123;
	fma.rn.f32 	%f881, %f805, %f879, %f2122;
	shfl.sync.idx.b32	%r346|%p38, %r972, %r304, 31, -1;
	mov.b32 	%f882, %r346;
	fma.rn.f32 	%f883, %f803, %f882, %f2121;
	fma.rn.f32 	%f884, %f805, %f882, %f2120;
	shfl.sync.idx.b32	%r347|%p39, %r971, %r304, 31, -1;
	mov.b32 	%f885, %r347;
	fma.rn.f32 	%f886, %f803, %f885, %f2119;
	fma.rn.f32 	%f887, %f805, %f885, %f2118;
	shfl.sync.idx.b32	%r348|%p40, %r970, %r304, 31, -1;
	mov.b32 	%f888, %r348;
	fma.rn.f32 	%f889, %f803, %f888, %f2117;
	fma.rn.f32 	%f890, %f805, %f888, %f2116;
	shfl.sync.idx.b32	%r349|%p41, %r969, %r304, 31, -1;
	mov.b32 	%f891, %r349;
	fma.rn.f32 	%f892, %f803, %f891, %f2115;
	fma.rn.f32 	%f893, %f805, %f891, %f2114;
	shfl.sync.idx.b32	%r350|%p42, %r968, %r304, 31, -1;
	mov.b32 	%f894, %r350;
	fma.rn.f32 	%f895, %f803, %f894, %f2113;
	fma.rn.f32 	%f896, %f805, %f894, %f2112;
	shfl.sync.idx.b32	%r351|%p43, %r967, %r304, 31, -1;
	mov.b32 	%f897, %r351;
	fma.rn.f32 	%f898, %f803, %f897, %f2111;
	fma.rn.f32 	%f899, %f805, %f897, %f2110;
	mul.wide.s32 	%rd85, %r307, 4;
	add.s64 	%rd86, %rd82, %rd85;
	shfl.sync.idx.b32	%r352|%p44, %r998, %r306, 31, -1;
	mov.b32 	%f900, %r352;
	ld.global.nc.f32 	%f901, [%rd86];
	fma.rn.f32 	%f902, %f901, %f900, %f804;
	ld.global.nc.f32 	%f903, [%rd86+128];
	fma.rn.f32 	%f904, %f903, %f900, %f806;
	shfl.sync.idx.b32	%r353|%p45, %r997, %r306, 31, -1;
	mov.b32 	%f905, %r353;
	fma.rn.f32 	%f906, %f901, %f905, %f808;
	fma.rn.f32 	%f907, %f903, %f905, %f809;
	shfl.sync.idx.b32	%r354|%p46, %r996, %r306, 31, -1;
	mov.b32 	%f908, %r354;
	fma.rn.f32 	%f909, %f901, %f908, %f811;
	fma.rn.f32 	%f910, %f903, %f908, %f812;
	shfl.sync.idx.b32	%r355|%p47, %r995, %r306, 31, -1;
	mov.b32 	%f911, %r355;
	fma.rn.f32 	%f912, %f901, %f911, %f814;
	fma.rn.f32 	%f913, %f903, %f911, %f815;
	shfl.sync.idx.b32	%r356|%p48, %r994, %r306, 31, -1;
	mov.b32 	%f914, %r356;
	fma.rn.f32 	%f915, %f901, %f914, %f817;
	fma.rn.f32 	%f916, %f903, %f914, %f818;
	shfl.sync.idx.b32	%r357|%p49, %r993, %r306, 31, -1;
	mov.b32 	%f917, %r357;
	fma.rn.f32 	%f918, %f901, %f917, %f820;
	fma.rn.f32 	%f919, %f903, %f917, %f821;
	shfl.sync.idx.b32	%r358|%p50, %r992, %r306, 31, -1;
	mov.b32 	%f920, %r358;
	fma.rn.f32 	%f921, %f901, %f920, %f823;
	fma.rn.f32 	%f922, %f903, %f920, %f824;
	shfl.sync.idx.b32	%r359|%p51, %r991, %r306, 31, -1;
	mov.b32 	%f923, %r359;
	fma.rn.f32 	%f924, %f901, %f923, %f826;
	fma.rn.f32 	%f925, %f903, %f923, %f827;
	shfl.sync.idx.b32	%r360|%p52, %r990, %r306, 31, -1;
	mov.b32 	%f926, %r360;
	fma.rn.f32 	%f927, %f901, %f926, %f829;
	fma.rn.f32 	%f928, %f903, %f926, %f830;
	shfl.sync.idx.b32	%r361|%p53, %r989, %r306, 31, -1;
	mov.b32 	%f929, %r361;
	fma.rn.f32 	%f930, %f901, %f929, %f832;
	fma.rn.f32 	%f931, %f903, %f929, %f833;
	shfl.sync.idx.b32	%r362|%p54, %r988, %r306, 31, -1;
	mov.b32 	%f932, %r362;
	fma.rn.f32 	%f933, %f901, %f932, %f835;
	fma.rn.f32 	%f934, %f903, %f932, %f836;
	shfl.sync.idx.b32	%r363|%p55, %r987, %r306, 31, -1;
	mov.b32 	%f935, %r363;
	fma.rn.f32 	%f936, %f901, %f935, %f838;
	fma.rn.f32 	%f937, %f903, %f935, %f839;
	shfl.sync.idx.b32	%r364|%p56, %r986, %r306, 31, -1;
	mov.b32 	%f938, %r364;
	fma.rn.f32 	%f939, %f901, %f938, %f841;
	fma.rn.f32 	%f940, %f903, %f938, %f842;
	shfl.sync.idx.b32	%r365|%p57, %r985, %r306, 31, -1;
	mov.b32 	%f941, %r365;
	fma.rn.f32 	%f942, %f901, %f941, %f844;
	fma.rn.f32 	%f943, %f903, %f941, %f845;
	shfl.sync.idx.b32	%r366|%p58, %r984, %r306, 31, -1;
	mov.b32 	%f944, %r366;
	fma.rn.f32 	%f945, %f901, %f944, %f847;
	fma.rn.f32 	%f946, %f903, %f944, %f848;
	shfl.sync.idx.b32	%r367|%p59, %r983, %r306, 31, -1;
	mov.b32 	%f947, %r367;
	fma.rn.f32 	%f948, %f901, %f947, %f850;
	fma.rn.f32 	%f949, %f903, %f947, %f851;
	shfl.sync.idx.b32	%r368|%p60, %r982, %r306, 31, -1;
	mov.b32 	%f950, %r368;
	fma.rn.f32 	%f951, %f901, %f950, %f853;
	fma.rn.f32 	%f952, %f903, %f950, %f854;
	shfl.sync.idx.b32	%r369|%p61, %r981, %r306, 31, -1;
	mov.b32 	%f953, %r369;
	fma.rn.f32 	%f954, %f901, %f953, %f856;
	fma.rn.f32 	%f955, %f903, %f953, %f857;
	shfl.sync.idx.b32	%r370|%p62, %r980, %r306, 31, -1;
	mov.b32 	%f956, %r370;
	fma.rn.f32 	%f957, %f901, %f956, %f859;
	fma.rn.f32 	%f958, %f903, %f956, %f860;
	shfl.sync.idx.b32	%r371|%p63, %r979, %r306, 31, -1;
	mov.b32 	%f959, %r371;
	fma.rn.f32 	%f960, %f901, %f959, %f862;
	fma.rn.f32 	%f961, %f903, %f959, %f863;
	shfl.sync.idx.b32	%r372|%p64, %r978, %r306, 31, -1;
	mov.b32 	%f962, %r372;
	fma.rn.f32 	%f963, %f901, %f962, %f865;
	fma.rn.f32 	%f964, %f903, %f962, %f866;
	shfl.sync.idx.b32	%r373|%p65, %r977, %r306, 31, -1;
	mov.b32 	%f965, %r373;
	fma.rn.f32 	%f966, %f901, %f965, %f868;
	fma.rn.f32 	%f967, %f903, %f965, %f869;
	shfl.sync.idx.b32	%r374|%p66, %r976, %r306, 31, -1;
	mov.b32 	%f968, %r374;
	fma.rn.f32 	%f969, %f901, %f968, %f871;
	fma.rn.f32 	%f970, %f903, %f968, %f872;
	shfl.sync.idx.b32	%r375|%p67, %r975, %r306, 31, -1;
	mov.b32 	%f971, %r375;
	fma.rn.f32 	%f972, %f901, %f971, %f874;
	fma.rn.f32 	%f973, %f903, %f971, %f875;
	shfl.sync.idx.b32	%r376|%p68, %r974, %r306, 31, -1;
	mov.b32 	%f974, %r376;
	fma.rn.f32 	%f975, %f901, %f974, %f877;
	fma.rn.f32 	%f976, %f903, %f974, %f878;
	shfl.sync.idx.b32	%r377|%p69, %r973, %r306, 31, -1;
	mov.b32 	%f977, %r377;
	fma.rn.f32 	%f978, %f901, %f977, %f880;
	fma.rn.f32 	%f979, %f903, %f977, %f881;
	shfl.sync.idx.b32	%r378|%p70, %r972, %r306, 31, -1;
	mov.b32 	%f980, %r378;
	fma.rn.f32 	%f981, %f901, %f980, %f883;
	fma.rn.f32 	%f982, %f903, %f980, %f884;
	shfl.sync.idx.b32	%r379|%p71, %r971, %r306, 31, -1;
	mov.b32 	%f983, %r379;
	fma.rn.f32 	%f984, %f901, %f983, %f886;
	fma.rn.f32 	%f985, %f903, %f983, %f887;
	shfl.sync.idx.b32	%r380|%p72, %r970, %r306, 31, -1;
	mov.b32 	%f986, %r380;
	fma.rn.f32 	%f987, %f901, %f986, %f889;
	fma.rn.f32 	%f988, %f903, %f986, %f890;
	shfl.sync.idx.b32	%r381|%p73, %r969, %r306, 31, -1;
	mov.b32 	%f989, %r381;
	fma.rn.f32 	%f990, %f901, %f989, %f892;
	fma.rn.f32 	%f991, %f903, %f989, %f893;
	shfl.sync.idx.b32	%r382|%p74, %r968, %r306, 31, -1;
	mov.b32 	%f992, %r382;
	fma.rn.f32 	%f993, %f901, %f992, %f895;
	fma.rn.f32 	%f994, %f903, %f992, %f896;
	shfl.sync.idx.b32	%r383|%p75, %r967, %r306, 31, -1;
	mov.b32 	%f995, %r383;
	fma.rn.f32 	%f996, %f901, %f995, %f898;
	fma.rn.f32 	%f997, %f903, %f995, %f899;
	mul.wide.s32 	%rd87, %r309, 4;
	add.s64 	%rd88, %rd82, %rd87;
	shfl.sync.idx.b32	%r384|%p76, %r998, %r308, 31, -1;
	mov.b32 	%f998, %r384;
	ld.global.nc.f32 	%f999, [%rd88];
	fma.rn.f32 	%f1000, %f999, %f998, %f902;
	ld.global.nc.f32 	%f1001, [%rd88+128];
	fma.rn.f32 	%f1002, %f1001, %f998, %f904;
	shfl.sync.idx.b32	%r385|%p77, %r997, %r308, 31, -1;
	mov.b32 	%f1003, %r385;
	fma.rn.f32 	%f1004, %f999, %f1003, %f906;
	fma.rn.f32 	%f1005, %f1001, %f1003, %f907;
	shfl.sync.idx.b32	%r386|%p78, %r996, %r308, 31, -1;
	mov.b32 	%f1006, %r386;
	fma.rn.f32 	%f1007, %f999, %f1006, %f909;
	fma.rn.f32 	%f1008, %f1001, %f1006, %f910;
	shfl.sync.idx.b32	%r387|%p79, %r995, %r308, 31, -1;
	mov.b32 	%f1009, %r387;
	fma.rn.f32 	%f1010, %f999, %f1009, %f912;
	fma.rn.f32 	%f1011, %f1001, %f1009, %f913;
	shfl.sync.idx.b32	%r388|%p80, %r994, %r308, 31, -1;
	mov.b32 	%f1012, %r388;
	fma.rn.f32 	%f1013, %f999, %f1012, %f915;
	fma.rn.f32 	%f1014, %f1001, %f1012, %f916;
	shfl.sync.idx.b32	%r389|%p81, %r993, %r308, 31, -1;
	mov.b32 	%f1015, %r389;
	fma.rn.f32 	%f1016, %f999, %f1015, %f918;
	fma.rn.f32 	%f1017, %f1001, %f1015, %f919;
	shfl.sync.idx.b32	%r390|%p82, %r992, %r308, 31, -1;
	mov.b32 	%f1018, %r390;
	fma.rn.f32 	%f1019, %f999, %f1018, %f921;
	fma.rn.f32 	%f1020, %f1001, %f1018, %f922;
	shfl.sync.idx.b32	%r391|%p83, %r991, %r308, 31, -1;
	mov.b32 	%f1021, %r391;
	fma.rn.f32 	%f1022, %f999, %f1021, %f924;
	fma.rn.f32 	%f1023, %f1001, %f1021, %f925;
	shfl.sync.idx.b32	%r392|%p84, %r990, %r308, 31, -1;
	mov.b32 	%f1024, %r392;
	fma.rn.f32 	%f1025, %f999, %f1024, %f927;
	fma.rn.f32 	%f1026, %f1001, %f1024, %f928;
	shfl.sync.idx.b32	%r393|%p85, %r989, %r308, 31, -1;
	mov.b32 	%f1027, %r393;
	fma.rn.f32 	%f1028, %f999, %f1027, %f930;
	fma.rn.f32 	%f1029, %f1001, %f1027, %f931;
	shfl.sync.idx.b32	%r394|%p86, %r988, %r308, 31, -1;
	mov.b32 	%f1030, %r394;
	fma.rn.f32 	%f1031, %f999, %f1030, %f933;
	fma.rn.f32 	%f1032, %f1001, %f1030, %f934;
	shfl.sync.idx.b32	%r395|%p87, %r987, %r308, 31, -1;
	mov.b32 	%f1033, %r395;
	fma.rn.f32 	%f1034, %f999, %f1033, %f936;
	fma.rn.f32 	%f1035, %f1001, %f1033, %f937;
	shfl.sync.idx.b32	%r396|%p88, %r986, %r308, 31, -1;
	mov.b32 	%f1036, %r396;
	fma.rn.f32 	%f1037, %f999, %f1036, %f939;
	fma.rn.f32 	%f1038, %f1001, %f1036, %f940;
	shfl.sync.idx.b32	%r397|%p89, %r985, %r308, 31, -1;
	mov.b32 	%f1039, %r397;
	fma.rn.f32 	%f1040, %f999, %f1039, %f942;
	fma.rn.f32 	%f1041, %f1001, %f1039, %f943;
	shfl.sync.idx.b32	%r398|%p90, %r984, %r308, 31, -1;
	mov.b32 	%f1042, %r398;
	fma.rn.f32 	%f1043, %f999, %f1042, %f945;
	fma.rn.f32 	%f1044, %f1001, %f1042, %f946;
	shfl.sync.idx.b32	%r399|%p91, %r983, %r308, 31, -1;
	mov.b32 	%f1045, %r399;
	fma.rn.f32 	%f1046, %f999, %f1045, %f948;
	fma.rn.f32 	%f1047, %f1001, %f1045, %f949;
	shfl.sync.idx.b32	%r400|%p92, %r982, %r308, 31, -1;
	mov.b32 	%f1048, %r400;
	fma.rn.f32 	%f1049, %f999, %f1048, %f951;
	fma.rn.f32 	%f1050, %f1001, %f1048, %f952;
	shfl.sync.idx.b32	%r401|%p93, %r981, %r308, 31, -1;
	mov.b32 	%f1051, %r401;
	fma.rn.f32 	%f1052, %f999, %f1051, %f954;
	fma.rn.f32 	%f1053, %f1001, %f1051, %f955;
	shfl.sync.idx.b32	%r402|%p94, %r980, %r308, 31, -1;
	mov.b32 	%f1054, %r402;
	fma.rn.f32 	%f1055, %f999, %f1054, %f957;
	fma.rn.f32 	%f1056, %f1001, %f1054, %f958;
	shfl.sync.idx.b32	%r403|%p95, %r979, %r308, 31, -1;
	mov.b32 	%f1057, %r403;
	fma.rn.f32 	%f1058, %f999, %f1057, %f960;
	fma.rn.f32 	%f1059, %f1001, %f1057, %f961;
	shfl.sync.idx.b32	%r404|%p96, %r978, %r308, 31, -1;
	mov.b32 	%f1060, %r404;
	fma.rn.f32 	%f1061, %f999, %f1060, %f963;
	fma.rn.f32 	%f1062, %f1001, %f1060, %f964;
	shfl.sync.idx.b32	%r405|%p97, %r977, %r308, 31, -1;
	mov.b32 	%f1063, %r405;
	fma.rn.f32 	%f1064, %f999, %f1063, %f966;
	fma.rn.f32 	%f1065, %f1001, %f1063, %f967;
	shfl.sync.idx.b32	%r406|%p98, %r976, %r308, 31, -1;
	mov.b32 	%f1066, %r406;
	fma.rn.f32 	%f1067, %f999, %f1066, %f969;
	fma.rn.f32 	%f1068, %f1001, %f1066, %f970;
	shfl.sync.idx.b32	%r407|%p99, %r975, %r308, 31, -1;
	mov.b32 	%f1069, %r407;
	fma.rn.f32 	%f1070, %f999, %f1069, %f972;
	fma.rn.f32 	%f1071, %f1001, %f1069, %f973;
	shfl.sync.idx.b32	%r408|%p100, %r974, %r308, 31, -1;
	mov.b32 	%f1072, %r408;
	fma.rn.f32 	%f1073, %f999, %f1072, %f975;
	fma.rn.f32 	%f1074, %f1001, %f1072, %f976;
	shfl.sync.idx.b32	%r409|%p101, %r973, %r308, 31, -1;
	mov.b32 	%f1075, %r409;
	fma.rn.f32 	%f1076, %f999, %f1075, %f978;
	fma.rn.f32 	%f1077, %f1001, %f1075, %f979;
	shfl.sync.idx.b32	%r410|%p102, %r972, %r308, 31, -1;
	mov.b32 	%f1078, %r410;
	fma.rn.f32 	%f1079, %f999, %f1078, %f981;
	fma.rn.f32 	%f1080, %f1001, %f1078, %f982;
	shfl.sync.idx.b32	%r411|%p103, %r971, %r308, 31, -1;
	mov.b32 	%f1081, %r411;
	fma.rn.f32 	%f1082, %f999, %f1081, %f984;
	fma.rn.f32 	%f1083, %f1001, %f1081, %f985;
	shfl.sync.idx.b32	%r412|%p104, %r970, %r308, 31, -1;
	mov.b32 	%f1084, %r412;
	fma.rn.f32 	%f1085, %f999, %f1084, %f987;
	fma.rn.f32 	%f1086, %f1001, %f1084, %f988;
	shfl.sync.idx.b32	%r413|%p105, %r969, %r308, 31, -1;
	mov.b32 	%f1087, %r413;
	fma.rn.f32 	%f1088, %f999, %f1087, %f990;
	fma.rn.f32 	%f1089, %f1001, %f1087, %f991;
	shfl.sync.idx.b32	%r414|%p106, %r968, %r308, 31, -1;
	mov.b32 	%f1090, %r414;
	fma.rn.f32 	%f1091, %f999, %f1090, %f993;
	fma.rn.f32 	%f1092, %f1001, %f1090, %f994;
	shfl.sync.idx.b32	%r415|%p107, %r967, %r308, 31, -1;
	mov.b32 	%f1093, %r415;
	fma.rn.f32 	%f1094, %f999, %f1093, %f996;
	fma.rn.f32 	%f1095, %f1001, %f1093, %f997;
	mul.wide.s32 	%rd89, %r311, 4;
	add.s64 	%rd90, %rd82, %rd89;
	shfl.sync.idx.b32	%r416|%p108, %r998, %r310, 31, -1;
	mov.b32 	%f1096, %r416;
	ld.global.nc.f32 	%f1097, [%rd90];
	fma.rn.f32 	%f1098, %f1097, %f1096, %f1000;
	ld.global.nc.f32 	%f1099, [%rd90+128];
	fma.rn.f32 	%f1100, %f1099, %f1096, %f1002;
	shfl.sync.idx.b32	%r417|%p109, %r997, %r310, 31, -1;
	mov.b32 	%f1101, %r417;
	fma.rn.f32 	%f1102, %f1097, %f1101, %f1004;
	fma.rn.f32 	%f1103, %f1099, %f1101, %f1005;
	shfl.sync.idx.b32	%r418|%p110, %r996, %r310, 31, -1;
	mov.b32 	%f1104, %r418;
	fma.rn.f32 	%f1105, %f1097, %f1104, %f1007;
	fma.rn.f32 	%f1106, %f1099, %f1104, %f1008;
	shfl.sync.idx.b32	%r419|%p111, %r995, %r310, 31, -1;
	mov.b32 	%f1107, %r419;
	fma.rn.f32 	%f1108, %f1097, %f1107, %f1010;
	fma.rn.f32 	%f1109, %f1099, %f1107, %f1011;
	shfl.sync.idx.b32	%r420|%p112, %r994, %r310, 31, -1;
	mov.b32 	%f1110, %r420;
	fma.rn.f32 	%f1111, %f1097, %f1110, %f1013;
	fma.rn.f32 	%f1112, %f1099, %f1110, %f1014;
	shfl.sync.idx.b32	%r421|%p113, %r993, %r310, 31, -1;
	mov.b32 	%f1113, %r421;
	fma.rn.f32 	%f1114, %f1097, %f1113, %f1016;
	fma.rn.f32 	%f1115, %f1099, %f1113, %f1017;
	shfl.sync.idx.b32	%r422|%p114, %r992, %r310, 31, -1;
	mov.b32 	%f1116, %r422;
	fma.rn.f32 	%f1117, %f1097, %f1116, %f1019;
	fma.rn.f32 	%f1118, %f1099, %f1116, %f1020;
	shfl.sync.idx.b32	%r423|%p115, %r991, %r310, 31, -1;
	mov.b32 	%f1119, %r423;
	fma.rn.f32 	%f1120, %f1097, %f1119, %f1022;
	fma.rn.f32 	%f1121, %f1099, %f1119, %f1023;
	shfl.sync.idx.b32	%r424|%p116, %r990, %r310, 31, -1;
	mov.b32 	%f1122, %r424;
	fma.rn.f32 	%f1123, %f1097, %f1122, %f1025;
	fma.rn.f32 	%f1124, %f1099, %f1122, %f1026;
	shfl.sync.idx.b32	%r425|%p117, %r989, %r310, 31, -1;
	mov.b32 	%f1125, %r425;
	fma.rn.f32 	%f1126, %f1097, %f1125, %f1028;
	fma.rn.f32 	%f1127, %f1099, %f1125, %f1029;
	shfl.sync.idx.b32	%r426|%p118, %r988, %r310, 31, -1;
	mov.b32 	%f1128, %r426;
	fma.rn.f32 	%f1129, %f1097, %f1128, %f1031;
	fma.rn.f32 	%f1130, %f1099, %f1128, %f1032;
	shfl.sync.idx.b32	%r427|%p119, %r987, %r310, 31, -1;
	mov.b32 	%f1131, %r427;
	fma.rn.f32 	%f1132, %f1097, %f1131, %f1034;
	fma.rn.f32 	%f1133, %f1099, %f1131, %f1035;
	shfl.sync.idx.b32	%r428|%p120, %r986, %r310, 31, -1;
	mov.b32 	%f1134, %r428;
	fma.rn.f32 	%f1135, %f1097, %f1134, %f1037;
	fma.rn.f32 	%f1136, %f1099, %f1134, %f1038;
	shfl.sync.idx.b32	%r429|%p121, %r985, %r310, 31, -1;
	mov.b32 	%f1137, %r429;
	fma.rn.f32 	%f1138, %f1097, %f1137, %f1040;
	fma.rn.f32 	%f1139, %f1099, %f1137, %f1041;
	shfl.sync.idx.b32	%r430|%p122, %r984, %r310, 31, -1;
	mov.b32 	%f1140, %r430;
	fma.rn.f32 	%f1141, %f1097, %f1140, %f1043;
	fma.rn.f32 	%f1142, %f1099, %f1140, %f1044;
	shfl.sync.idx.b32	%r431|%p123, %r983, %r310, 31, -1;
	mov.b32 	%f1143, %r431;
	fma.rn.f32 	%f1144, %f1097, %f1143, %f1046;
	fma.rn.f32 	%f1145, %f1099, %f1143, %f1047;
	shfl.sync.idx.b32	%r432|%p124, %r982, %r310, 31, -1;
	mov.b32 	%f1146, %r432;
	fma.rn.f32 	%f1147, %f1097, %f1146, %f1049;
	fma.rn.f32 	%f1148, %f1099, %f1146, %f1050;
	shfl.sync.idx.b32	%r433|%p125, %r981, %r310, 31, -1;
	mov.b32 	%f1149, %r433;
	fma.rn.f32 	%f1150, %f1097, %f1149, %f1052;
	fma.rn.f32 	%f1151, %f1099, %f1149, %f1053;
	shfl.sync.idx.b32	%r434|%p126, %r980, %r310, 31, -1;
	mov.b32 	%f1152, %r434;
	fma.rn.f32 	%f1153, %f1097, %f1152, %f1055;
	fma.rn.f32 	%f1154, %f1099, %f1152, %f1056;
	shfl.sync.idx.b32	%r435|%p127, %r979, %r310, 31, -1;
	mov.b32 	%f1155, %r435;
	fma.rn.f32 	%f1156, %f1097, %f1155, %f1058;
	fma.rn.f32 	%f1157, %f1099, %f1155, %f1059;
	shfl.sync.idx.b32	%r436|%p128, %r978, %r310, 31, -1;
	mov.b32 	%f1158, %r436;
	fma.rn.f32 	%f1159, %f1097, %f1158, %f1061;
	fma.rn.f32 	%f1160, %f1099, %f1158, %f1062;
	shfl.sync.idx.b32	%r437|%p129, %r977, %r310, 31, -1;
	mov.b32 	%f1161, %r437;
	fma.rn.f32 	%f1162, %f1097, %f1161, %f1064;
	fma.rn.f32 	%f1163, %f1099, %f1161, %f1065;
	shfl.sync.idx.b32	%r438|%p130, %r976, %r310, 31, -1;
	mov.b32 	%f1164, %r438;
	fma.rn.f32 	%f1165, %f1097, %f1164, %f1067;
	fma.rn.f32 	%f1166, %f1099, %f1164, %f1068;
	shfl.sync.idx.b32	%r439|%p131, %r975, %r310, 31, -1;
	mov.b32 	%f1167, %r439;
	fma.rn.f32 	%f1168, %f1097, %f1167, %f1070;
	fma.rn.f32 	%f1169, %f1099, %f1167, %f1071;
	shfl.sync.idx.b32	%r440|%p132, %r974, %r310, 31, -1;
	mov.b32 	%f1170, %r440;
	fma.rn.f32 	%f1171, %f1097, %f1170, %f1073;
	fma.rn.f32 	%f1172, %f1099, %f1170, %f1074;
	shfl.sync.idx.b32	%r441|%p133, %r973, %r310, 31, -1;
	mov.b32 	%f1173, %r441;
	fma.rn.f32 	%f1174, %f1097, %f1173, %f1076;
	fma.rn.f32 	%f1175, %f1099, %f1173, %f1077;
	shfl.sync.idx.b32	%r442|%p134, %r972, %r310, 31, -1;
	mov.b32 	%f1176, %r442;
	fma.rn.f32 	%f1177, %f1097, %f1176, %f1079;
	fma.rn.f32 	%f1178, %f1099, %f1176, %f1080;
	shfl.sync.idx.b32	%r443|%p135, %r971, %r310, 31, -1;
	mov.b32 	%f1179, %r443;
	fma.rn.f32 	%f1180, %f1097, %f1179, %f1082;
	fma.rn.f32 	%f1181, %f1099, %f1179, %f1083;
	shfl.sync.idx.b32	%r444|%p136, %r970, %r310, 31, -1;
	mov.b32 	%f1182, %r444;
	fma.rn.f32 	%f1183, %f1097, %f1182, %f1085;
	fma.rn.f32 	%f1184, %f1099, %f1182, %f1086;
	shfl.sync.idx.b32	%r445|%p137, %r969, %r310, 31, -1;
	mov.b32 	%f1185, %r445;
	fma.rn.f32 	%f1186, %f1097, %f1185, %f1088;
	fma.rn.f32 	%f1187, %f1099, %f1185, %f1089;
	shfl.sync.idx.b32	%r446|%p138, %r968, %r310, 31, -1;
	mov.b32 	%f1188, %r446;
	fma.rn.f32 	%f1189, %f1097, %f1188, %f1091;
	fma.rn.f32 	%f1190, %f1099, %f1188, %f1092;
	shfl.sync.idx.b32	%r447|%p139, %r967, %r310, 31, -1;
	mov.b32 	%f1191, %r447;
	fma.rn.f32 	%f1192, %f1097, %f1191, %f1094;
	fma.rn.f32 	%f1193, %f1099, %f1191, %f1095;
	mul.wide.s32 	%rd91, %r313, 4;
	add.s64 	%rd92, %rd82, %rd91;
	shfl.sync.idx.b32	%r448|%p140, %r998, %r312, 31, -1;
	mov.b32 	%f1194, %r448;
	ld.global.nc.f32 	%f1195, [%rd92];
	fma.rn.f32 	%f1196, %f1195, %f1194, %f1098;
	ld.global.nc.f32 	%f1197, [%rd92+128];
	fma.rn.f32 	%f1198, %f1197, %f1194, %f1100;
	shfl.sync.idx.b32	%r449|%p141, %r997, %r312, 31, -1;
	mov.b32 	%f1199, %r449;
	fma.rn.f32 	%f1200, %f1195, %f1199, %f1102;
	fma.rn.f32 	%f1201, %f1197, %f1199, %f1103;
	shfl.sync.idx.b32	%r450|%p142, %r996, %r312, 31, -1;
	mov.b32 	%f1202, %r450;
	fma.rn.f32 	%f1203, %f1195, %f1202, %f1105;
	fma.rn.f32 	%f1204, %f1197, %f1202, %f1106;
	shfl.sync.idx.b32	%r451|%p143, %r995, %r312, 31, -1;
	mov.b32 	%f1205, %r451;
	fma.rn.f32 	%f1206, %f1195, %f1205, %f1108;
	fma.rn.f32 	%f1207, %f1197, %f1205, %f1109;
	shfl.sync.idx.b32	%r452|%p144, %r994, %r312, 31, -1;
	mov.b32 	%f1208, %r452;
	fma.rn.f32 	%f1209, %f1195, %f1208, %f1111;
	fma.rn.f32 	%f1210, %f1197, %f1208, %f1112;
	shfl.sync.idx.b32	%r453|%p145, %r993, %r312, 31, -1;
	mov.b32 	%f1211, %r453;
	fma.rn.f32 	%f1212, %f1195, %f1211, %f1114;
	fma.rn.f32 	%f1213, %f1197, %f1211, %f1115;
	shfl.sync.idx.b32	%r454|%p146, %r992, %r312, 31, -1;
	mov.b32 	%f1214, %r454;
	fma.rn.f32 	%f1215, %f1195, %f1214, %f1117;
	fma.rn.f32 	%f1216, %f1197, %f1214, %f1118;
	shfl.sync.idx.b32	%r455|%p147, %r991, %r312, 31, -1;
	mov.b32 	%f1217, %r455;
	fma.rn.f32 	%f1218, %f1195, %f1217, %f1120;
	fma.rn.f32 	%f1219, %f1197, %f1217, %f1121;
	shfl.sync.idx.b32	%r456|%p148, %r990, %r312, 31, -1;
	mov.b32 	%f1220, %r456;
	fma.rn.f32 	%f1221, %f1195, %f1220, %f1123;
	fma.rn.f32 	%f1222, %f1197, %f1220, %f1124;
	shfl.sync.idx.b32	%r457|%p149, %r989, %r312, 31, -1;
	mov.b32 	%f1223, %r457;
	fma.rn.f32 	%f1224, %f1195, %f1223, %f1126;
	fma.rn.f32 	%f1225, %f1197, %f1223, %f1127;
	shfl.sync.idx.b32	%r458|%p150, %r988, %r312, 31, -1;
	mov.b32 	%f1226, %r458;
	fma.rn.f32 	%f1227, %f1195, %f1226, %f1129;
	fma.rn.f32 	%f1228, %f1197, %f1226, %f1130;
	shfl.sync.idx.b32	%r459|%p151, %r987, %r312, 31, -1;
	mov.b32 	%f1229, %r459;
	fma.rn.f32 	%f1230, %f1195, %f1229, %f1132;
	fma.rn.f32 	%f1231, %f1197, %f1229, %f1133;
	shfl.sync.idx.b32	%r460|%p152, %r986, %r312, 31, -1;
	mov.b32 	%f1232, %r460;
	fma.rn.f32 	%f1233, %f1195, %f1232, %f1135;
	fma.rn.f32 	%f1234, %f1197, %f1232, %f1136;
	shfl.sync.idx.b32	%r461|%p153, %r985, %r312, 31, -1;
	mov.b32 	%f1235, %r461;
	fma.rn.f32 	%f1236, %f1195, %f1235, %f1138;
	fma.rn.f32 	%f1237, %f1197, %f1235, %f1139;
	shfl.sync.idx.b32	%r462|%p154, %r984, %r312, 31, -1;
	mov.b32 	%f1238, %r462;
	fma.rn.f32 	%f1239, %f1195, %f1238, %f1141;
	fma.rn.f32 	%f1240, %f1197, %f1238, %f1142;
	shfl.sync.idx.b32	%r463|%p155, %r983, %r312, 31, -1;
	mov.b32 	%f1241, %r463;
	fma.rn.f32 	%f1242, %f1195, %f1241, %f1144;
	fma.rn.f32 	%f1243, %f1197, %f1241, %f1145;
	shfl.sync.idx.b32	%r464|%p156, %r982, %r312, 31, -1;
	mov.b32 	%f1244, %r464;
	fma.rn.f32 	%f1245, %f1195, %f1244, %f1147;
	fma.rn.f32 	%f1246, %f1197, %f1244, %f1148;
	shfl.sync.idx.b32	%r465|%p157, %r981, %r312, 31, -1;
	mov.b32 	%f1247, %r465;
	fma.rn.f32 	%f1248, %f1195, %f1247, %f1150;
	fma.rn.f32 	%f1249, %f1197, %f1247, %f1151;
	shfl.sync.idx.b32	%r466|%p158, %r980, %r312, 31, -1;
	mov.b32 	%f1250, %r466;
	fma.rn.f32 	%f1251, %f1195, %f1250, %f1153;
	fma.rn.f32 	%f1252, %f1197, %f1250, %f1154;
	shfl.sync.idx.b32	%r467|%p159, %r979, %r312, 31, -1;
	mov.b32 	%f1253, %r467;
	fma.rn.f32 	%f1254, %f1195, %f1253, %f1156;
	fma.rn.f32 	%f1255, %f1197, %f1253, %f1157;
	shfl.sync.idx.b32	%r468|%p160, %r978, %r312, 31, -1;
	mov.b32 	%f1256, %r468;
	fma.rn.f32 	%f1257, %f1195, %f1256, %f1159;
	fma.rn.f32 	%f1258, %f1197, %f1256, %f1160;
	shfl.sync.idx.b32	%r469|%p161, %r977, %r312, 31, -1;
	mov.b32 	%f1259, %r469;
	fma.rn.f32 	%f1260, %f1195, %f1259, %f1162;
	fma.rn.f32 	%f1261, %f1197, %f1259, %f1163;
	shfl.sync.idx.b32	%r470|%p162, %r976, %r312, 31, -1;
	mov.b32 	%f1262, %r470;
	fma.rn.f32 	%f1263, %f1195, %f1262, %f1165;
	fma.rn.f32 	%f1264, %f1197, %f1262, %f1166;
	shfl.sync.idx.b32	%r471|%p163, %r975, %r312, 31, -1;
	mov.b32 	%f1265, %r471;
	fma.rn.f32 	%f1266, %f1195, %f1265, %f1168;
	fma.rn.f32 	%f1267, %f1197, %f1265, %f1169;
	shfl.sync.idx.b32	%r472|%p164, %r974, %r312, 31, -1;
	mov.b32 	%f1268, %r472;
	fma.rn.f32 	%f1269, %f1195, %f1268, %f1171;
	fma.rn.f32 	%f1270, %f1197, %f1268, %f1172;
	shfl.sync.idx.b32	%r473|%p165, %r973, %r312, 31, -1;
	mov.b32 	%f1271, %r473;
	fma.rn.f32 	%f1272, %f1195, %f1271, %f1174;
	fma.rn.f32 	%f1273, %f1197, %f1271, %f1175;
	shfl.sync.idx.b32	%r474|%p166, %r972, %r312, 31, -1;
	mov.b32 	%f1274, %r474;
	fma.rn.f32 	%f1275, %f1195, %f1274, %f1177;
	fma.rn.f32 	%f1276, %f1197, %f1274, %f1178;
	shfl.sync.idx.b32	%r475|%p167, %r971, %r312, 31, -1;
	mov.b32 	%f1277, %r475;
	fma.rn.f32 	%f1278, %f1195, %f1277, %f1180;
	fma.rn.f32 	%f1279, %f1197, %f1277, %f1181;
	shfl.sync.idx.b32	%r476|%p168, %r970, %r312, 31, -1;
	mov.b32 	%f1280, %r476;
	fma.rn.f32 	%f1281, %f1195, %f1280, %f1183;
	fma.rn.f32 	%f1282, %f1197, %f1280, %f1184;
	shfl.sync.idx.b32	%r477|%p169, %r969, %r312, 31, -1;
	mov.b32 	%f1283, %r477;
	fma.rn.f32 	%f1284, %f1195, %f1283, %f1186;
	fma.rn.f32 	%f1285, %f1197, %f1283, %f1187;
	shfl.sync.idx.b32	%r478|%p170, %r968, %r312, 31, -1;
	mov.b32 	%f1286, %r478;
	fma.rn.f32 	%f1287, %f1195, %f1286, %f1189;
	fma.rn.f32 	%f1288, %f1197, %f1286, %f1190;
	shfl.sync.idx.b32	%r479|%p171, %r967, %r312, 31, -1;
	mov.b32 	%f1289, %r479;
	fma.rn.f32 	%f1290, %f1195, %f1289, %f1192;
	fma.rn.f32 	%f1291, %f1197, %f1289, %f1193;
	mul.wide.s32 	%rd93, %r315, 4;
	add.s64 	%rd94, %rd82, %rd93;
	shfl.sync.idx.b32	%r480|%p172, %r998, %r314, 31, -1;
	mov.b32 	%f1292, %r480;
	ld.global.nc.f32 	%f1293, [%rd94];
	fma.rn.f32 	%f1294, %f1293, %f1292, %f1196;
	ld.global.nc.f32 	%f1295, [%rd94+128];
	fma.rn.f32 	%f1296, %f1295, %f1292, %f1198;
	shfl.sync.idx.b32	%r481|%p173, %r997, %r314, 31, -1;
	mov.b32 	%f1297, %r481;
	fma.rn.f32 	%f1298, %f1293, %f1297, %f1200;
	fma.rn.f32 	%f1299, %f1295, %f1297, %f1201;
	shfl.sync.idx.b32	%r482|%p174, %r996, %r314, 31, -1;
	mov.b32 	%f1300, %r482;
	fma.rn.f32 	%f1301, %f1293, %f1300, %f1203;
	fma.rn.f32 	%f1302, %f1295, %f1300, %f1204;
	shfl.sync.idx.b32	%r483|%p175, %r995, %r314, 31, -1;
	mov.b32 	%f1303, %r483;
	fma.rn.f32 	%f1304, %f1293, %f1303, %f1206;
	fma.rn.f32 	%f1305, %f1295, %f1303, %f1207;
	shfl.sync.idx.b32	%r484|%p176, %r994, %r314, 31, -1;
	mov.b32 	%f1306, %r484;
	fma.rn.f32 	%f1307, %f1293, %f1306, %f1209;
	fma.rn.f32 	%f1308, %f1295, %f1306, %f1210;
	shfl.sync.idx.b32	%r485|%p177, %r993, %r314, 31, -1;
	mov.b32 	%f1309, %r485;
	fma.rn.f32 	%f1310, %f1293, %f1309, %f1212;
	fma.rn.f32 	%f1311, %f1295, %f1309, %f1213;
	shfl.sync.idx.b32	%r486|%p178, %r992, %r314, 31, -1;
	mov.b32 	%f1312, %r486;
	fma.rn.f32 	%f1313, %f1293, %f1312, %f1215;
	fma.rn.f32 	%f1314, %f1295, %f1312, %f1216;
	shfl.sync.idx.b32	%r487|%p179, %r991, %r314, 31, -1;
	mov.b32 	%f1315, %r487;
	fma.rn.f32 	%f1316, %f1293, %f1315, %f1218;
	fma.rn.f32 	%f1317, %f1295, %f1315, %f1219;
	shfl.sync.idx.b32	%r488|%p180, %r990, %r314, 31, -1;
	mov.b32 	%f1318, %r488;
	fma.rn.f32 	%f1319, %f1293, %f1318, %f1221;
	fma.rn.f32 	%f1320, %f1295, %f1318, %f1222;
	shfl.sync.idx.b32	%r489|%p181, %r989, %r314, 31, -1;
	mov.b32 	%f1321, %r489;
	fma.rn.f32 	%f1322, %f1293, %f1321, %f1224;
	fma.rn.f32 	%f1323, %f1295, %f1321, %f1225;
	shfl.sync.idx.b32	%r490|%p182, %r988, %r314, 31, -1;
	mov.b32 	%f1324, %r490;
	fma.rn.f32 	%f1325, %f1293, %f1324, %f1227;
	fma.rn.f32 	%f1326, %f1295, %f1324, %f1228;
	shfl.sync.idx.b32	%r491|%p183, %r987, %r314, 31, -1;
	mov.b32 	%f1327, %r491;
	fma.rn.f32 	%f1328, %f1293, %f1327, %f1230;
	fma.rn.f32 	%f1329, %f1295, %f1327, %f1231;
	shfl.sync.idx.b32	%r492|%p184, %r986, %r314, 31, -1;
	mov.b32 	%f1330, %r492;
	fma.rn.f32 	%f1331, %f1293, %f1330, %f1233;
	fma.rn.f32 	%f1332, %f1295, %f1330, %f1234;
	shfl.sync.idx.b32	%r493|%p185, %r985, %r314, 31, -1;
	mov.b32 	%f1333, %r493;
	fma.rn.f32 	%f1334, %f1293, %f1333, %f1236;
	fma.rn.f32 	%f1335, %f1295, %f1333, %f1237;
	shfl.sync.idx.b32	%r494|%p186, %r984, %r314, 31, -1;
	mov.b32 	%f1336, %r494;
	fma.rn.f32 	%f1337, %f1293, %f1336, %f1239;
	fma.rn.f32 	%f1338, %f1295, %f1336, %f1240;
	shfl.sync.idx.b32	%r495|%p187, %r983, %r314, 31, -1;
	mov.b32 	%f1339, %r495;
	fma.rn.f32 	%f1340, %f1293, %f1339, %f1242;
	fma.rn.f32 	%f1341, %f1295, %f1339, %f1243;
	shfl.sync.idx.b32	%r496|%p188, %r982, %r314, 31, -1;
	mov.b32 	%f1342, %r496;
	fma.rn.f32 	%f1343, %f1293, %f1342, %f1245;
	fma.rn.f32 	%f1344, %f1295, %f1342, %f1246;
	shfl.sync.idx.b32	%r497|%p189, %r981, %r314, 31, -1;
	mov.b32 	%f1345, %r497;
	fma.rn.f32 	%f1346, %f1293, %f1345, %f1248;
	fma.rn.f32 	%f1347, %f1295, %f1345, %f1249;
	shfl.sync.idx.b32	%r498|%p190, %r980, %r314, 31, -1;
	mov.b32 	%f1348, %r498;
	fma.rn.f32 	%f1349, %f1293, %f1348, %f1251;
	fma.rn.f32 	%f1350, %f1295, %f1348, %f1252;
	shfl.sync.idx.b32	%r499|%p191, %r979, %r314, 31, -1;
	mov.b32 	%f1351, %r499;
	fma.rn.f32 	%f1352, %f1293, %f1351, %f1254;
	fma.rn.f32 	%f1353, %f1295, %f1351, %f1255;
	shfl.sync.idx.b32	%r500|%p192, %r978, %r314, 31, -1;
	mov.b32 	%f1354, %r500;
	fma.rn.f32 	%f1355, %f1293, %f1354, %f1257;
	fma.rn.f32 	%f1356, %f1295, %f1354, %f1258;
	shfl.sync.idx.b32	%r501|%p193, %r977, %r314, 31, -1;
	mov.b32 	%f1357, %r501;
	fma.rn.f32 	%f1358, %f1293, %f1357, %f1260;
	fma.rn.f32 	%f1359, %f1295, %f1357, %f1261;
	shfl.sync.idx.b32	%r502|%p194, %r976, %r314, 31, -1;
	mov.b32 	%f1360, %r502;
	fma.rn.f32 	%f1361, %f1293, %f1360, %f1263;
	fma.rn.f32 	%f1362, %f1295, %f1360, %f1264;
	shfl.sync.idx.b32	%r503|%p195, %r975, %r314, 31, -1;
	mov.b32 	%f1363, %r503;
	fma.rn.f32 	%f1364, %f1293, %f1363, %f1266;
	fma.rn.f32 	%f1365, %f1295, %f1363, %f1267;
	shfl.sync.idx.b32	%r504|%p196, %r974, %r314, 31, -1;
	mov.b32 	%f1366, %r504;
	fma.rn.f32 	%f1367, %f1293, %f1366, %f1269;
	fma.rn.f32 	%f1368, %f1295, %f1366, %f1270;
	shfl.sync.idx.b32	%r505|%p197, %r973, %r314, 31, -1;
	mov.b32 	%f1369, %r505;
	fma.rn.f32 	%f1370, %f1293, %f1369, %f1272;
	fma.rn.f32 	%f1371, %f1295, %f1369, %f1273;
	shfl.sync.idx.b32	%r506|%p198, %r972, %r314, 31, -1;
	mov.b32 	%f1372, %r506;
	fma.rn.f32 	%f1373, %f1293, %f1372, %f1275;
	fma.rn.f32 	%f1374, %f1295, %f1372, %f1276;
	shfl.sync.idx.b32	%r507|%p199, %r971, %r314, 31, -1;
	mov.b32 	%f1375, %r507;
	fma.rn.f32 	%f1376, %f1293, %f1375, %f1278;
	fma.rn.f32 	%f1377, %f1295, %f1375, %f1279;
	shfl.sync.idx.b32	%r508|%p200, %r970, %r314, 31, -1;
	mov.b32 	%f1378, %r508;
	fma.rn.f32 	%f1379, %f1293, %f1378, %f1281;
	fma.rn.f32 	%f1380, %f1295, %f1378, %f1282;
	shfl.sync.idx.b32	%r509|%p201, %r969, %r314, 31, -1;
	mov.b32 	%f1381, %r509;
	fma.rn.f32 	%f1382, %f1293, %f1381, %f1284;
	fma.rn.f32 	%f1383, %f1295, %f1381, %f1285;
	shfl.sync.idx.b32	%r510|%p202, %r968, %r314, 31, -1;
	mov.b32 	%f1384, %r510;
	fma.rn.f32 	%f1385, %f1293, %f1384, %f1287;
	fma.rn.f32 	%f1386, %f1295, %f1384, %f1288;
	shfl.sync.idx.b32	%r511|%p203, %r967, %r314, 31, -1;
	mov.b32 	%f1387, %r511;
	fma.rn.f32 	%f1388, %f1293, %f1387, %f1290;
	fma.rn.f32 	%f1389, %f1295, %f1387, %f1291;
	mul.wide.s32 	%rd95, %r317, 4;
	add.s64 	%rd96, %rd82, %rd95;
	shfl.sync.idx.b32	%r512|%p204, %r998, %r316, 31, -1;
	mov.b32 	%f1390, %r512;
	ld.global.nc.f32 	%f1391, [%rd96];
	fma.rn.f32 	%f1392, %f1391, %f1390, %f1294;
	ld.global.nc.f32 	%f1393, [%rd96+128];
	fma.rn.f32 	%f1394, %f1393, %f1390, %f1296;
	shfl.sync.idx.b32	%r513|%p205, %r997, %r316, 31, -1;
	mov.b32 	%f1395, %r513;
	fma.rn.f32 	%f1396, %f1391, %f1395, %f1298;
	fma.rn.f32 	%f1397, %f1393, %f1395, %f1299;
	shfl.sync.idx.b32	%r514|%p206, %r996, %r316, 31, -1;
	mov.b32 	%f1398, %r514;
	fma.rn.f32 	%f1399, %f1391, %f1398, %f1301;
	fma.rn.f32 	%f1400, %f1393, %f1398, %f1302;
	shfl.sync.idx.b32	%r515|%p207, %r995, %r316, 31, -1;
	mov.b32 	%f1401, %r515;
	fma.rn.f32 	%f1402, %f1391, %f1401, %f1304;
	fma.rn.f32 	%f1403, %f1393, %f1401, %f1305;
	shfl.sync.idx.b32	%r516|%p208, %r994, %r316, 31, -1;
	mov.b32 	%f1404, %r516;
	fma.rn.f32 	%f1405, %f1391, %f1404, %f1307;
	fma.rn.f32 	%f1406, %f1393, %f1404, %f1308;
	shfl.sync.idx.b32	%r517|%p209, %r993, %r316, 31, -1;
	mov.b32 	%f1407, %r517;
	fma.rn.f32 	%f1408, %f1391, %f1407, %f1310;
	fma.rn.f32 	%f1409, %f1393, %f1407, %f1311;
	shfl.sync.idx.b32	%r518|%p210, %r992, %r316, 31, -1;
	mov.b32 	%f1410, %r518;
	fma.rn.f32 	%f1411, %f1391, %f1410, %f1313;
	fma.rn.f32 	%f1412, %f1393, %f1410, %f1314;
	shfl.sync.idx.b32	%r519|%p211, %r991, %r316, 31, -1;
	mov.b32 	%f1413, %r519;
	fma.rn.f32 	%f1414, %f1391, %f1413, %f1316;
	fma.rn.f32 	%f1415, %f1393, %f1413, %f1317;
	shfl.sync.idx.b32	%r520|%p212, %r990, %r316, 31, -1;
	mov.b32 	%f1416, %r520;
	fma.rn.f32 	%f1417, %f1391, %f1416, %f1319;
	fma.rn.f32 	%f1418, %f1393, %f1416, %f1320;
	shfl.sync.idx.b32	%r521|%p213, %r989, %r316, 31, -1;
	mov.b32 	%f1419, %r521;
	fma.rn.f32 	%f1420, %f1391, %f1419, %f1322;
	fma.rn.f32 	%f1421, %f1393, %f1419, %f1323;
	shfl.sync.idx.b32	%r522|%p214, %r988, %r316, 31, -1;
	mov.b32 	%f1422, %r522;
	fma.rn.f32 	%f1423, %f1391, %f1422, %f1325;
	fma.rn.f32 	%f1424, %f1393, %f1422, %f1326;
	shfl.sync.idx.b32	%r523|%p215, %r987, %r316, 31, -1;
	mov.b32 	%f1425, %r523;
	fma.rn.f32 	%f1426, %f1391, %f1425, %f1328;
	fma.rn.f32 	%f1427, %f1393, %f1425, %f1329;
	shfl.sync.idx.b32	%r524|%p216, %r986, %r316, 31, -1;
	mov.b32 	%f1428, %r524;
	fma.rn.f32 	%f1429, %f1391, %f1428, %f1331;
	fma.rn.f32 	%f1430, %f1393, %f1428, %f1332;
	shfl.sync.idx.b32	%r525|%p217, %r985, %r316, 31, -1;
	mov.b32 	%f1431, %r525;
	fma.rn.f32 	%f1432, %f1391, %f1431, %f1334;
	fma.rn.f32 	%f1433, %f1393, %f1431, %f1335;
	shfl.sync.idx.b32	%r526|%p218, %r984, %r316, 31, -1;
	mov.b32 	%f1434, %r526;
	fma.rn.f32 	%f1435, %f1391, %f1434, %f1337;
	fma.rn.f32 	%f1436, %f1393, %f1434, %f1338;
	shfl.sync.idx.b32	%r527|%p219, %r983, %r316, 31, -1;
	mov.b32 	%f1437, %r527;
	fma.rn.f32 	%f1438, %f1391, %f1437, %f1340;
	fma.rn.f32 	%f1439, %f1393, %f1437, %f1341;
	shfl.sync.idx.b32	%r528|%p220, %r982, %r316, 31, -1;
	mov.b32 	%f1440, %r528;
	fma.rn.f32 	%f1441, %f1391, %f1440, %f1343;
	fma.rn.f32 	%f1442, %f1393, %f1440, %f1344;
	shfl.sync.idx.b32	%r529|%p221, %r981, %r316, 31, -1;
	mov.b32 	%f1443, %r529;
	fma.rn.f32 	%f1444, %f1391, %f1443, %f1346;
	fma.rn.f32 	%f1445, %f1393, %f1443, %f1347;
	shfl.sync.idx.b32	%r530|%p222, %r980, %r316, 31, -1;
	mov.b32 	%f1446, %r530;
	fma.rn.f32 	%f1447, %f1391, %f1446, %f1349;
	fma.rn.f32 	%f1448, %f1393, %f1446, %f1350;
	shfl.sync.idx.b32	%r531|%p223, %r979, %r316, 31, -1;
	mov.b32 	%f1449, %r531;
	fma.rn.f32 	%f1450, %f1391, %f1449, %f1352;
	fma.rn.f32 	%f1451, %f1393, %f1449, %f1353;
	shfl.sync.idx.b32	%r532|%p224, %r978, %r316, 31, -1;
	mov.b32 	%f1452, %r532;
	fma.rn.f32 	%f1453, %f1391, %f1452, %f1355;
	fma.rn.f32 	%f1454, %f1393, %f1452, %f1356;
	shfl.sync.idx.b32	%r533|%p225, %r977, %r316, 31, -1;
	mov.b32 	%f1455, %r533;
	fma.rn.f32 	%f1456, %f1391, %f1455, %f1358;
	fma.rn.f32 	%f1457, %f1393, %f1455, %f1359;
	shfl.sync.idx.b32	%r534|%p226, %r976, %r316, 31, -1;
	mov.b32 	%f1458, %r534;
	fma.rn.f32 	%f1459, %f1391, %f1458, %f1361;
	fma.rn.f32 	%f1460, %f1393, %f1458, %f1362;
	shfl.sync.idx.b32	%r535|%p227, %r975, %r316, 31, -1;
	mov.b32 	%f1461, %r535;
	fma.rn.f32 	%f1462, %f1391, %f1461, %f1364;
	fma.rn.f32 	%f1463, %f1393, %f1461, %f1365;
	shfl.sync.idx.b32	%r536|%p228, %r974, %r316, 31, -1;
	mov.b32 	%f1464, %r536;
	fma.rn.f32 	%f1465, %f1391, %f1464, %f1367;
	fma.rn.f32 	%f1466, %f1393, %f1464, %f1368;
	shfl.sync.idx.b32	%r537|%p229, %r973, %r316, 31, -1;
	mov.b32 	%f1467, %r537;
	fma.rn.f32 	%f1468, %f1391, %f1467, %f1370;
	fma.rn.f32 	%f1469, %f1393, %f1467, %f1371;
	shfl.sync.idx.b32	%r538|%p230, %r972, %r316, 31, -1;
	mov.b32 	%f1470, %r538;
	fma.rn.f32 	%f1471, %f1391, %f1470, %f1373;
	fma.rn.f32 	%f1472, %f1393, %f1470, %f1374;
	shfl.sync.idx.b32	%r539|%p231, %r971, %r316, 31, -1;
	mov.b32 	%f1473, %r539;
	fma.rn.f32 	%f1474, %f1391, %f1473, %f1376;
	fma.rn.f32 	%f1475, %f1393, %f1473, %f1377;
	shfl.sync.idx.b32	%r540|%p232, %r970, %r316, 31, -1;
	mov.b32 	%f1476, %r540;
	fma.rn.f32 	%f1477, %f1391, %f1476, %f1379;
	fma.rn.f32 	%f1478, %f1393, %f1476, %f1380;
	shfl.sync.idx.b32	%r541|%p233, %r969, %r316, 31, -1;
	mov.b32 	%f1479, %r541;
	fma.rn.f32 	%f1480, %f1391, %f1479, %f1382;
	fma.rn.f32 	%f1481, %f1393, %f1479, %f1383;
	shfl.sync.idx.b32	%r542|%p234, %r968, %r316, 31, -1;
	mov.b32 	%f1482, %r542;
	fma.rn.f32 	%f1483, %f1391, %f1482, %f1385;
	fma.rn.f32 	%f1484, %f1393, %f1482, %f1386;
	shfl.sync.idx.b32	%r543|%p235, %r967, %r316, 31, -1;
	mov.b32 	%f1485, %r543;
	fma.rn.f32 	%f1486, %f1391, %f1485, %f1388;
	fma.rn.f32 	%f1487, %f1393, %f1485, %f1389;
	mul.wide.s32 	%rd97, %r319, 4;
	add.s64 	%rd98, %rd82, %rd97;
	shfl.sync.idx.b32	%r544|%p236, %r998, %r318, 31, -1;
	mov.b32 	%f1488, %r544;
	ld.global.nc.f32 	%f1489, [%rd98];
	fma.rn.f32 	%f2173, %f1489, %f1488, %f1392;
	ld.global.nc.f32 	%f1490, [%rd98+128];
	fma.rn.f32 	%f2172, %f1490, %f1488, %f1394;
	shfl.sync.idx.b32	%r545|%p237, %r997, %r318, 31, -1;
	mov.b32 	%f1491, %r545;
	fma.rn.f32 	%f2171, %f1489, %f1491, %f1396;
	fma.rn.f32 	%f2170, %f1490, %f1491, %f1397;
	shfl.sync.idx.b32	%r546|%p238, %r996, %r318, 31, -1;
	mov.b32 	%f1492, %r546;
	fma.rn.f32 	%f2169, %f1489, %f1492, %f1399;
	fma.rn.f32 	%f2168, %f1490, %f1492, %f1400;
	shfl.sync.idx.b32	%r547|%p239, %r995, %r318, 31, -1;
	mov.b32 	%f1493, %r547;
	fma.rn.f32 	%f2167, %f1489, %f1493, %f1402;
	fma.rn.f32 	%f2166, %f1490, %f1493, %f1403;
	shfl.sync.idx.b32	%r548|%p240, %r994, %r318, 31, -1;
	mov.b32 	%f1494, %r548;
	fma.rn.f32 	%f2165, %f1489, %f1494, %f1405;
	fma.rn.f32 	%f2164, %f1490, %f1494, %f1406;
	shfl.sync.idx.b32	%r549|%p241, %r993, %r318, 31, -1;
	mov.b32 	%f1495, %r549;
	fma.rn.f32 	%f2163, %f1489, %f1495, %f1408;
	fma.rn.f32 	%f2162, %f1490, %f1495, %f1409;
	shfl.sync.idx.b32	%r550|%p242, %r992, %r318, 31, -1;
	mov.b32 	%f1496, %r550;
	fma.rn.f32 	%f2161, %f1489, %f1496, %f1411;
	fma.rn.f32 	%f2160, %f1490, %f1496, %f1412;
	shfl.sync.idx.b32	%r551|%p243, %r991, %r318, 31, -1;
	mov.b32 	%f1497, %r551;
	fma.rn.f32 	%f2159, %f1489, %f1497, %f1414;
	fma.rn.f32 	%f2158, %f1490, %f1497, %f1415;
	shfl.sync.idx.b32	%r552|%p244, %r990, %r318, 31, -1;
	mov.b32 	%f1498, %r552;
	fma.rn.f32 	%f2157, %f1489, %f1498, %f1417;
	fma.rn.f32 	%f2156, %f1490, %f1498, %f1418;
	shfl.sync.idx.b32	%r553|%p245, %r989, %r318, 31, -1;
	mov.b32 	%f1499, %r553;
	fma.rn.f32 	%f2155, %f1489, %f1499, %f1420;
	fma.rn.f32 	%f2154, %f1490, %f1499, %f1421;
	shfl.sync.idx.b32	%r554|%p246, %r988, %r318, 31, -1;
	mov.b32 	%f1500, %r554;
	fma.rn.f32 	%f2153, %f1489, %f1500, %f1423;
	fma.rn.f32 	%f2152, %f1490, %f1500, %f1424;
	shfl.sync.idx.b32	%r555|%p247, %r987, %r318, 31, -1;
	mov.b32 	%f1501, %r555;
	fma.rn.f32 	%f2151, %f1489, %f1501, %f1426;
	fma.rn.f32 	%f2150, %f1490, %f1501, %f1427;
	shfl.sync.idx.b32	%r556|%p248, %r986, %r318, 31, -1;
	mov.b32 	%f1502, %r556;
	fma.rn.f32 	%f2149, %f1489, %f1502, %f1429;
	fma.rn.f32 	%f2148, %f1490, %f1502, %f1430;
	shfl.sync.idx.b32	%r557|%p249, %r985, %r318, 31, -1;
	mov.b32 	%f1503, %r557;
	fma.rn.f32 	%f2147, %f1489, %f1503, %f1432;
	fma.rn.f32 	%f2146, %f1490, %f1503, %f1433;
	shfl.sync.idx.b32	%r558|%p250, %r984, %r318, 31, -1;
	mov.b32 	%f1504, %r558;
	fma.rn.f32 	%f2145, %f1489, %f1504, %f1435;
	fma.rn.f32 	%f2144, %f1490, %f1504, %f1436;
	shfl.sync.idx.b32	%r559|%p251, %r983, %r318, 31, -1;
	mov.b32 	%f1505, %r559;
	fma.rn.f32 	%f2143, %f1489, %f1505, %f1438;
	fma.rn.f32 	%f2142, %f1490, %f1505, %f1439;
	shfl.sync.idx.b32	%r560|%p252, %r982, %r318, 31, -1;
	mov.b32 	%f1506, %r560;
	fma.rn.f32 	%f2141, %f1489, %f1506, %f1441;
	fma.rn.f32 	%f2140, %f1490, %f1506, %f1442;
	shfl.sync.idx.b32	%r561|%p253, %r981, %r318, 31, -1;
	mov.b32 	%f1507, %r561;
	fma.rn.f32 	%f2139, %f1489, %f1507, %f1444;
	fma.rn.f32 	%f2138, %f1490, %f1507, %f1445;
	shfl.sync.idx.b32	%r562|%p254, %r980, %r318, 31, -1;
	mov.b32 	%f1508, %r562;
	fma.rn.f32 	%f2137, %f1489, %f1508, %f1447;
	fma.rn.f32 	%f2136, %f1490, %f1508, %f1448;
	shfl.sync.idx.b32	%r563|%p255, %r979, %r318, 31, -1;
	mov.b32 	%f1509, %r563;
	fma.rn.f32 	%f2135, %f1489, %f1509, %f1450;
	fma.rn.f32 	%f2134, %f1490, %f1509, %f1451;
	shfl.sync.idx.b32	%r564|%p256, %r978, %r318, 31, -1;
	mov.b32 	%f1510, %r564;
	fma.rn.f32 	%f2133, %f1489, %f1510, %f1453;
	fma.rn.f32 	%f2132, %f1490, %f1510, %f1454;
	shfl.sync.idx.b32	%r565|%p257, %r977, %r318, 31, -1;
	mov.b32 	%f1511, %r565;
	fma.rn.f32 	%f2131, %f1489, %f1511, %f1456;
	fma.rn.f32 	%f2130, %f1490, %f1511, %f1457;
	shfl.sync.idx.b32	%r566|%p258, %r976, %r318, 31, -1;
	mov.b32 	%f1512, %r566;
	fma.rn.f32 	%f2129, %f1489, %f1512, %f1459;
	fma.rn.f32 	%f2128, %f1490, %f1512, %f1460;
	shfl.sync.idx.b32	%r567|%p259, %r975, %r318, 31, -1;
	mov.b32 	%f1513, %r567;
	fma.rn.f32 	%f2127, %f1489, %f1513, %f1462;
	fma.rn.f32 	%f2126, %f1490, %f1513, %f1463;
	shfl.sync.idx.b32	%r568|%p260, %r974, %r318, 31, -1;
	mov.b32 	%f1514, %r568;
	fma.rn.f32 	%f2125, %f1489, %f1514, %f1465;
	fma.rn.f32 	%f2124, %f1490, %f1514, %f1466;
	shfl.sync.idx.b32	%r569|%p261, %r973, %r318, 31, -1;
	mov.b32 	%f1515, %r569;
	fma.rn.f32 	%f2123, %f1489, %f1515, %f1468;
	fma.rn.f32 	%f2122, %f1490, %f1515, %f1469;
	shfl.sync.idx.b32	%r570|%p262, %r972, %r318, 31, -1;
	mov.b32 	%f1516, %r570;
	fma.rn.f32 	%f2121, %f1489, %f1516, %f1471;
	fma.rn.f32 	%f2120, %f1490, %f1516, %f1472;
	shfl.sync.idx.b32	%r571|%p263, %r971, %r318, 31, -1;
	mov.b32 	%f1517, %r571;
	fma.rn.f32 	%f2119, %f1489, %f1517, %f1474;
	fma.rn.f32 	%f2118, %f1490, %f1517, %f1475;
	shfl.sync.idx.b32	%r572|%p264, %r970, %r318, 31, -1;
	mov.b32 	%f1518, %r572;
	fma.rn.f32 	%f2117, %f1489, %f1518, %f1477;
	fma.rn.f32 	%f2116, %f1490, %f1518, %f1478;
	shfl.sync.idx.b32	%r573|%p265, %r969, %r318, 31, -1;
	mov.b32 	%f1519, %r573;
	fma.rn.f32 	%f2115, %f1489, %f1519, %f1480;
	fma.rn.f32 	%f2114, %f1490, %f1519, %f1481;
	shfl.sync.idx.b32	%r574|%p266, %r968, %r318, 31, -1;
	mov.b32 	%f1520, %r574;
	fma.rn.f32 	%f2113, %f1489, %f1520, %f1483;
	fma.rn.f32 	%f2112, %f1490, %f1520, %f1484;
	shfl.sync.idx.b32	%r575|%p267, %r967, %r318, 31, -1;
	mov.b32 	%f1521, %r575;
	fma.rn.f32 	%f2111, %f1489, %f1521, %f1486;
	fma.rn.f32 	%f2110, %f1490, %f1521, %f1487;
	add.s32 	%r999, %r999, 8;
	and.b32  	%r576, %r4, -8;
	add.s32 	%r577, %r576, %r2;
	setp.lt.s32 	%p268, %r999, %r577;
	@%p268 bra 	$L__BB4_2;
$L__BB4_6:
	and.b32  	%r144, %r4, -8;
	add.s32 	%r145, %r144, %r2;
	setp.le.s32 	%p269, %r3, %r145;
	and.b32  	%r578, %r4, 24;
	setp.ne.s32 	%p270, %r578, 0;
	or.pred  	%p271, %p270, %p269;
	@%p271 bra 	$L__BB4_9;
	sub.s32 	%r579, %r3, %r145;
	setp.ge.u32 	%p272, %r1, %r579;
	mov.u32 	%r1001, %r145;
	@%p272 bra 	$L__BB4_9;
	ld.param.u64 	%rd258, [_Z12_spmm_conv_4PKfPfiiPKiS3_S3_S0__param_7];
	ld.param.u64 	%rd256, [_Z12_spmm_conv_4PKfPfiiPKiS3_S3_S0__param_6];
	add.s32 	%r580, %r145, %r1;
	cvta.to.global.u64 	%rd99, %rd256;
	mul.wide.u32 	%rd100, %r580, 4;
	add.s64 	%rd101, %rd99, %rd100;
	ld.global.nc.u32 	%r581, [%rd101];
	mul.hi.s32 	%r582, %r581, 715827883;
	shr.u32 	%r583, %r582, 31;
	shr.u32 	%r584, %r582, 8;
	add.s32 	%r585, %r584, %r583;
	shl.b32 	%r586, %r585, 15;
	add.s32 	%r587, %r586, %r5;
	shr.s32 	%r588, %r581, 31;
	shr.u32 	%r589, %r588, 23;
	add.s32 	%r590, %r581, %r589;
	shr.s32 	%r591, %r590, 9;
	mul.hi.s32 	%r592, %r591, 1431655766;
	shr.u32 	%r593, %r592, 31;
	add.s32 	%r594, %r592, %r593;
	mul.lo.s32 	%r595, %r594, 3;
	sub.s32 	%r596, %r591, %r595;
	shl.b32 	%r597, %r596, 14;
	add.s32 	%r598, %r587, %r597;
	and.b32  	%r599, %r590, 134217216;
	sub.s32 	%r600, %r581, %r599;
	shl.b32 	%r601, %r600, 5;
	add.s32 	%r1000, %r598, %r601;
	cvta.to.global.u64 	%rd102, %rd258;
	add.s64 	%rd103, %rd102, %rd100;
	ld.global.nc.u32 	%r998, [%rd103];
	add.s32 	%r602, %r4, %r580;
	mul.wide.u32 	%rd104, %r602, 4;
	add.s64 	%rd105, %rd102, %rd104;
	ld.global.nc.u32 	%r997, [%rd105];
	add.s32 	%r603, %r602, %r4;
	mul.wide.u32 	%rd106, %r603, 4;
	add.s64 	%rd107, %rd102, %rd106;
	ld.global.nc.u32 	%r996, [%rd107];
	add.s32 	%r604, %r603, %r4;
	mul.wide.u32 	%rd108, %r604, 4;
	add.s64 	%rd109, %rd102, %rd108;
	ld.global.nc.u32 	%r995, [%rd109];
	add.s32 	%r605, %r604, %r4;
	mul.wide.u32 	%rd110, %r605, 4;
	add.s64 	%rd111, %rd102, %rd110;
	ld.global.nc.u32 	%r994, [%rd111];
	add.s32 	%r606, %r605, %r4;
	mul.wide.u32 	%rd112, %r606, 4;
	add.s64 	%rd113, %rd102, %rd112;
	ld.global.nc.u32 	%r993, [%rd113];
	add.s32 	%r607, %r606, %r4;
	mul.wide.u32 	%rd114, %r607, 4;
	add.s64 	%rd115, %rd102, %rd114;
	ld.global.nc.u32 	%r992, [%rd115];
	add.s32 	%r608, %r607, %r4;
	mul.wide.u32 	%rd116, %r608, 4;
	add.s64 	%rd117, %rd102, %rd116;
	ld.global.nc.u32 	%r991, [%rd117];
	add.s32 	%r609, %r608, %r4;
	mul.wide.u32 	%rd118, %r609, 4;
	add.s64 	%rd119, %rd102, %rd118;
	ld.global.nc.u32 	%r990, [%rd119];
	add.s32 	%r610, %r609, %r4;
	mul.wide.u32 	%rd120, %r610, 4;
	add.s64 	%rd121, %rd102, %rd120;
	ld.global.nc.u32 	%r989, [%rd121];
	add.s32 	%r611, %r610, %r4;
	mul.wide.u32 	%rd122, %r611, 4;
	add.s64 	%rd123, %rd102, %rd122;
	ld.global.nc.u32 	%r988, [%rd123];
	add.s32 	%r612, %r611, %r4;
	mul.wide.u32 	%rd124, %r612, 4;
	add.s64 	%rd125, %rd102, %rd124;
	ld.global.nc.u32 	%r987, [%rd125];
	add.s32 	%r613, %r612, %r4;
	mul.wide.u32 	%rd126, %r613, 4;
	add.s64 	%rd127, %rd102, %rd126;
	ld.global.nc.u32 	%r986, [%rd127];
	add.s32 	%r614, %r613, %r4;
	mul.wide.u32 	%rd128, %r614, 4;
	add.s64 	%rd129, %rd102, %rd128;
	ld.global.nc.u32 	%r985, [%rd129];
	add.s32 	%r615, %r614, %r4;
	mul.wide.u32 	%rd130, %r615, 4;
	add.s64 	%rd131, %rd102, %rd130;
	ld.global.nc.u32 	%r984, [%rd131];
	add.s32 	%r616, %r615, %r4;
	mul.wide.u32 	%rd132, %r616, 4;
	add.s64 	%rd133, %rd102, %rd132;
	ld.global.nc.u32 	%r983, [%rd133];
	add.s32 	%r617, %r616, %r4;
	mul.wide.u32 	%rd134, %r617, 4;
	add.s64 	%rd135, %rd102, %rd134;
	ld.global.nc.u32 	%r982, [%rd135];
	add.s32 	%r618, %r617, %r4;
	mul.wide.u32 	%rd136, %r618, 4;
	add.s64 	%rd137, %rd102, %rd136;
	ld.global.nc.u32 	%r981, [%rd137];
	add.s32 	%r619, %r618, %r4;
	mul.wide.u32 	%rd138, %r619, 4;
	add.s64 	%rd139, %rd102, %rd138;
	ld.global.nc.u32 	%r980, [%rd139];
	add.s32 	%r620, %r619, %r4;
	mul.wide.u32 	%rd140, %r620, 4;
	add.s64 	%rd141, %rd102, %rd140;
	ld.global.nc.u32 	%r979, [%rd141];
	add.s32 	%r621, %r620, %r4;
	mul.wide.u32 	%rd142, %r621, 4;
	add.s64 	%rd143, %rd102, %rd142;
	ld.global.nc.u32 	%r978, [%rd143];
	add.s32 	%r622, %r621, %r4;
	mul.wide.u32 	%rd144, %r622, 4;
	add.s64 	%rd145, %rd102, %rd144;
	ld.global.nc.u32 	%r977, [%rd145];
	add.s32 	%r623, %r622, %r4;
	mul.wide.u32 	%rd146, %r623, 4;
	add.s64 	%rd147, %rd102, %rd146;
	ld.global.nc.u32 	%r976, [%rd147];
	add.s32 	%r624, %r623, %r4;
	mul.wide.u32 	%rd148, %r624, 4;
	add.s64 	%rd149, %rd102, %rd148;
	ld.global.nc.u32 	%r975, [%rd149];
	add.s32 	%r625, %r624, %r4;
	mul.wide.u32 	%rd150, %r625, 4;
	add.s64 	%rd151, %rd102, %rd150;
	ld.global.nc.u32 	%r974, [%rd151];
	add.s32 	%r626, %r625, %r4;
	mul.wide.u32 	%rd152, %r626, 4;
	add.s64 	%rd153, %rd102, %rd152;
	ld.global.nc.u32 	%r973, [%rd153];
	add.s32 	%r627, %r626, %r4;
	mul.wide.u32 	%rd154, %r627, 4;
	add.s64 	%rd155, %rd102, %rd154;
	ld.global.nc.u32 	%r972, [%rd155];
	add.s32 	%r628, %r627, %r4;
	mul.wide.u32 	%rd156, %r628, 4;
	add.s64 	%rd157, %rd102, %rd156;
	ld.global.nc.u32 	%r971, [%rd157];
	add.s32 	%r629, %r628, %r4;
	mul.wide.u32 	%rd158, %r629, 4;
	add.s64 	%rd159, %rd102, %rd158;
	ld.global.nc.u32 	%r970, [%rd159];
	add.s32 	%r630, %r629, %r4;
	mul.wide.u32 	%rd160, %r630, 4;
	add.s64 	%rd161, %rd102, %rd160;
	ld.global.nc.u32 	%r969, [%rd161];
	add.s32 	%r631, %r630, %r4;
	mul.wide.u32 	%rd162, %r631, 4;
	add.s64 	%rd163, %rd102, %rd162;
	ld.global.nc.u32 	%r968, [%rd163];
	add.s32 	%r632, %r631, %r4;
	mul.wide.u32 	%rd164, %r632, 4;
	add.s64 	%rd165, %rd102, %rd164;
	ld.global.nc.u32 	%r967, [%rd165];
$L__BB4_9:
	and.b32  	%r633, %r4, -4;
	setp.ge.s32 	%p273, %r144, %r633;
	@%p273 bra 	$L__BB4_138;
	ld.param.u64 	%rd250, [_Z12_spmm_conv_4PKfPfiiPKiS3_S3_S0__param_0];
	and.b32  	%r634, %r4, -8;
	add.s32 	%r635, %r634, %r2;
	sub.s32 	%r213, %r635, %r1001;
	shfl.sync.idx.b32	%r636|%p274, %r1000, %r213, 31, -1;
	add.s32 	%r214, %r213, 1;
	shfl.sync.idx.b32	%r215|%p275, %r1000, %r214, 31, -1;
	add.s32 	%r216, %r213, 2;
	shfl.sync.idx.b32	%r217|%p276, %r1000, %r216, 31, -1;
	add.s32 	%r218, %r213, 3;
	shfl.sync.idx.b32	%r219|%p277, %r1000, %r218, 31, -1;
	cvta.to.global.u64 	%rd166, %rd250;
	mul.wide.s32 	%rd167, %r636, 4;
	add.s64 	%rd2, %rd166, %rd167;
	shfl.sync.idx.b32	%r637|%p278, %r998, %r213, 31, -1;
	mov.b32 	%f193, %r637;
	setp.leu.f32 	%p279, %f193, 0f00000000;
	@%p279 bra 	$L__BB4_12;
	ld.global.nc.f32 	%f1523, [%rd2];
	fma.rn.f32 	%f2174, %f1523, %f193, %f2173;
	ld.global.nc.f32 	%f1524, [%rd2+128];
	mul.f32 	%f2175, %f1524, %f193;
	bra.uni 	$L__BB4_13;
$L__BB4_12:
	add.f32 	%f2174, %f2173, 0f00000000;
	mov.f32 	%f2175, 0f00000000;
$L__BB4_13:
	add.f32 	%f199, %f2175, %f2172;
	shfl.sync.idx.b32	%r638|%p280, %r997, %r213, 31, -1;
	mov.b32 	%f200, %r638;
	setp.leu.f32 	%p281, %f200, 0f00000000;
	mov.f32 	%f2176, 0f00000000;
	@%p281 bra 	$L__BB4_15;
	ld.global.nc.f32 	%f1526, [%rd2];
	mul.f32 	%f2176, %f1526, %f200;
$L__BB4_15:
	add.f32 	%f203, %f2176, %f2171;
	mov.f32 	%f2177, 0f00000000;
	@%p281 bra 	$L__BB4_17;
	ld.global.nc.f32 	%f1528, [%rd2+128];
	mul.f32 	%f2177, %f1528, %f200;
$L__BB4_17:
	add.f32 	%f206, %f2177, %f2170;
	shfl.sync.idx.b32	%r639|%p283, %r996, %r213, 31, -1;
	mov.b32 	%f207, %r639;
	setp.leu.f32 	%p284, %f207, 0f00000000;
	mov.f32 	%f2178, 0f00000000;
	@%p284 bra 	$L__BB4_19;
	ld.global.nc.f32 	%f1530, [%rd2];
	mul.f32 	%f2178, %f1530, %f207;
$L__BB4_19:
	add.f32 	%f210, %f2178, %f2169;
	mov.f32 	%f2179, 0f00000000;
	@%p284 bra 	$L__BB4_21;
	ld.global.nc.f32 	%f1532, [%rd2+128];
	mul.f32 	%f2179, %f1532, %f207;
$L__BB4_21:
	add.f32 	%f213, %f2179, %f2168;
	shfl.sync.idx.b32	%r640|%p286, %r995, %r213, 31, -1;
	mov.b32 	%f214, %r640;
	setp.leu.f32 	%p287, %f214, 0f00000000;
	mov.f32 	%f2180, 0f00000000;
	@%p287 bra 	$L__BB4_23;
	ld.global.nc.f32 	%f1534, [%rd2];
	mul.f32 	%f2180, %f1534, %f214;
$L__BB4_23:
	add.f32 	%f217, %f2180, %f2167;
	mov.f32 	%f2181, 0f00000000;
	@%p287 bra 	$L__BB4_25;
	ld.global.nc.f32 	%f1536, [%rd2+128];
	mul.f32 	%f2181, %f1536, %f214;
$L__BB4_25:
	add.f32 	%f220, %f2181, %f2166;
	shfl.sync.idx.b32	%r641|%p289, %r994, %r213, 31, -1;
	mov.b32 	%f221, %r641;
	setp.leu.f32 	%p290, %f221, 0f00000000;
	mov.f32 	%f2182, 0f00000000;
	@%p290 bra 	$L__BB4_27;
	ld.global.nc.f32 	%f1538, [%rd2];
	mul.f32 	%f2182, %f1538, %f221;
$L__BB4_27:
	add.f32 	%f224, %f2182, %f2165;
	mov.f32 	%f2183, 0f00000000;
	@%p290 bra 	$L__BB4_29;
	ld.global.nc.f32 	%f1540, [%rd2+128];
	mul.f32 	%f2183, %f1540, %f221;
$L__BB4_29:
	add.f32 	%f227, %f2183, %f2164;
	shfl.sync.idx.b32	%r642|%p292, %r993, %r213, 31, -1;
	mov.b32 	%f228, %r642;
	setp.leu.f32 	%p293, %f228, 0f00000000;
	mov.f32 	%f2184, 0f00000000;
	@%p293 bra 	$L__BB4_31;
	ld.global.nc.f32 	%f1542, [%rd2];
	mul.f32 	%f2184, %f1542, %f228;
$L__BB4_31:
	add.f32 	%f231, %f2184, %f2163;
	mov.f32 	%f2185, 0f00000000;
	@%p293 bra 	$L__BB4_33;
	ld.global.nc.f32 	%f1544, [%rd2+128];
	mul.f32 	%f2185, %f1544, %f228;
$L__BB4_33:
	add.f32 	%f234, %f2185, %f2162;
	shfl.sync.idx.b32	%r643|%p295, %r992, %r213, 31, -1;
	mov.b32 	%f235, %r643;
	setp.leu.f32 	%p296, %f235, 0f00000000;
	mov.f32 	%f2186, 0f00000000;
	@%p296 bra 	$L__BB4_35;
	ld.global.nc.f32 	%f1546, [%rd2];
	mul.f32 	%f2186, %f1546, %f235;
$L__BB4_35:
	add.f32 	%f238, %f2186, %f2161;
	mov.f32 	%f2187, 0f00000000;
	@%p296 bra 	$L__BB4_37;
	ld.global.nc.f32 	%f1548, [%rd2+128];
	mul.f32 	%f2187, %f1548, %f235;
$L__BB4_37:
	add.f32 	%f241, %f2187, %f2160;
	shfl.sync.idx.b32	%r644|%p298, %r991, %r213, 31, -1;
	mov.b32 	%f242, %r644;
	setp.leu.f32 	%p299, %f242, 0f00000000;
	mov.f32 	%f2188, 0f00000000;
	@%p299 bra 	$L__BB4_39;
	ld.global.nc.f32 	%f1550, [%rd2];
	mul.f32 	%f2188, %f1550, %f242;
$L__BB4_39:
	add.f32 	%f245, %f2188, %f2159;
	mov.f32 	%f2189, 0f00000000;
	@%p299 bra 	$L__BB4_41;
	ld.global.nc.f32 	%f1552, [%rd2+128];
	mul.f32 	%f2189, %f1552, %f242;
$L__BB4_41:
	add.f32 	%f248, %f2189, %f2158;
	shfl.sync.idx.b32	%r645|%p301, %r990, %r213, 31, -1;
	mov.b32 	%f249, %r645;
	setp.leu.f32 	%p302, %f249, 0f00000000;
	mov.f32 	%f2190, 0f00000000;
	@%p302 bra 	$L__BB4_43;
	ld.global.nc.f32 	%f1554, [%rd2];
	mul.f32 	%f2190, %f1554, %f249;
$L__BB4_43:
	add.f32 	%f252, %f2190, %f2157;
	mov.f32 	%f2191, 0f00000000;
	@%p302 bra 	$L__BB4_45;
	ld.global.nc.f32 	%f1556, [%rd2+128];
	mul.f32 	%f2191, %f1556, %f249;
$L__BB4_45:
	add.f32 	%f255, %f2191, %f2156;
	shfl.sync.idx.b32	%r646|%p304, %r989, %r213, 31, -1;
	mov.b32 	%f256, %r646;
	setp.leu.f32 	%p305, %f256, 0f00000000;
	mov.f32 	%f2192, 0f00000000;
	@%p305 bra 	$L__BB4_47;
	ld.global.nc.f32 	%f1558, [%rd2];
	mul.f32 	%f2192, %f1558, %f256;
$L__BB4_47:
	add.f32 	%f259, %f2192, %f2155;
	mov.f32 	%f2193, 0f00000000;
	@%p305 bra 	$L__BB4_49;
	ld.global.nc.f32 	%f1560, [%rd2+128];
	mul.f32 	%f2193, %f1560, %f256;
$L__BB4_49:
	add.f32 	%f262, %f2193, %f2154;
	shfl.sync.idx.b32	%r647|%p307, %r988, %r213, 31, -1;
	mov.b32 	%f263, %r647;
	setp.leu.f32 	%p308, %f263, 0f00000000;
	mov.f32 	%f2194, 0f00000000;
	@%p308 bra 	$L__BB4_51;
	ld.global.nc.f32 	%f1562, [%rd2];
	mul.f32 	%f2194, %f1562, %f263;
$L__BB4_51:
	add.f32 	%f266, %f2194, %f2153;
	mov.f32 	%f2195, 0f00000000;
	@%p308 bra 	$L__BB4_53;
	ld.global.nc.f32 	%f1564, [%rd2+128];
	mul.f32 	%f2195, %f1564, %f263;
$L__BB4_53:
	add.f32 	%f269, %f2195, %f2152;
	shfl.sync.idx.b32	%r648|%p310, %r987, %r213, 31, -1;
	mov.b32 	%f270, %r648;
	setp.leu.f32 	%p311, %f270, 0f00000000;
	mov.f32 	%f2196, 0f00000000;
	@%p311 bra 	$L__BB4_55;
	ld.global.nc.f32 	%f1566, [%rd2];
	mul.f32 	%f2196, %f1566, %f270;
$L__BB4_55:
	add.f32 	%f273, %f2196, %f2151;
	mov.f32 	%f2197, 0f00000000;
	@%p311 bra 	$L__BB4_57;
	ld.global.nc.f32 	%f1568, [%rd2+128];
	mul.f32 	%f2197, %f1568, %f270;
$L__BB4_57:
	add.f32 	%f276, %f2197, %f2150;
	shfl.sync.idx.b32	%r649|%p313, %r986, %r213, 31, -1;
	mov.b32 	%f277, %r649;
	setp.leu.f32 	%p314, %f277, 0f00000000;
	mov.f32 	%f2198, 0f00000000;
	@%p314 bra 	$L__BB4_59;
	ld.global.nc.f32 	%f1570, [%rd2];
	mul.f32 	%f2198, %f1570, %f277;
$L__BB4_59:
	add.f32 	%f280, %f2198, %f2149;
	mov.f32 	%f2199, 0f00000000;
	@%p314 bra 	$L__BB4_61;
	ld.global.nc.f32 	%f1572, [%rd2+128];
	mul.f32 	%f2199, %f1572, %f277;
$L__BB4_61:
	add.f32 	%f283, %f2199, %f2148;
	shfl.sync.idx.b32	%r650|%p316, %r985, %r213, 31, -1;
	mov.b32 	%f284, %r650;
	setp.leu.f32 	%p317, %f284, 0f00000000;
	mov.f32 	%f2200, 0f00000000;
	@%p317 bra 	$L__BB4_63;
	ld.global.nc.f32 	%f1574, [%rd2];
	mul.f32 	%f2200, %f1574, %f284;
$L__BB4_63:
	add.f32 	%f287, %f2200, %f2147;
	mov.f32 	%f2201, 0f00000000;
	@%p317 bra 	$L__BB4_65;
	ld.global.nc.f32 	%f1576, [%rd2+128];
	mul.f32 	%f2201, %f1576, %f284;
$L__BB4_65:
	add.f32 	%f290, %f2201, %f2146;
	shfl.sync.idx.b32	%r651|%p319, %r984, %r213, 31, -1;
	mov.b32 	%f291, %r651;
	setp.leu.f32 	%p320, %f291, 0f00000000;
	mov.f32 	%f2202, 0f00000000;
	@%p320 bra 	$L__BB4_67;
	ld.global.nc.f32 	%f1578, [%rd2];
	mul.f32 	%f2202, %f1578, %f291;
$L__BB4_67:
	add.f32 	%f294, %f2202, %f2145;
	mov.f32 	%f2203, 0f00000000;
	@%p320 bra 	$L__BB4_69;
	ld.global.nc.f32 	%f1580, [%rd2+128];
	mul.f32 	%f2203, %f1580, %f291;
$L__BB4_69:
	add.f32 	%f297, %f2203, %f2144;
	shfl.sync.idx.b32	%r652|%p322, %r983, %r213, 31, -1;
	mov.b32 	%f298, %r652;
	setp.leu.f32 	%p323, %f298, 0f00000000;
	mov.f32 	%f2204, 0f00000000;
	@%p323 bra 	$L__BB4_71;
	ld.global.nc.f32 	%f1582, [%rd2];
	mul.f32 	%f2204, %f1582, %f298;
$L__BB4_71:
	add.f32 	%f301, %f2204, %f2143;
	mov.f32 	%f2205, 0f00000000;
	@%p323 bra 	$L__BB4_73;
	ld.global.nc.f32 	%f1584, [%rd2+128];
	mul.f32 	%f2205, %f1584, %f298;
$L__BB4_73:
	add.f32 	%f304, %f2205, %f2142;
	shfl.sync.idx.b32	%r653|%p325, %r982, %r213, 31, -1;
	mov.b32 	%f305, %r653;
	setp.leu.f32 	%p326, %f305, 0f00000000;
	mov.f32 	%f2206, 0f00000000;
	@%p326 bra 	$L__BB4_75;
	ld.global.nc.f32 	%f1586, [%rd2];
	mul.f32 	%f2206, %f1586, %f305;
$L__BB4_75:
	add.f32 	%f308, %f2206, %f2141;
	mov.f32 	%f2207, 0f00000000;
	@%p326 bra 	$L__BB4_77;
	ld.global.nc.f32 	%f1588, [%rd2+128];
	mul.f32 	%f2207, %f1588, %f305;
$L__BB4_77:
	add.f32 	%f311, %f2207, %f2140;
	shfl.sync.idx.b32	%r654|%p328, %r981, %r213, 31, -1;
	mov.b32 	%f312, %r654;
	setp.leu.f32 	%p329, %f312, 0f00000000;
	mov.f32 	%f2208, 0f00000000;
	@%p329 bra 	$L__BB4_79;
	ld.global.nc.f32 	%f1590, [%rd2];
	mul.f32 	%f2208, %f1590, %f312;
$L__BB4_79:
	add.f32 	%f315, %f2208, %f2139;
	mov.f32 	%f2209, 0f00000000;
	@%p329 bra 	$L__BB4_81;
	ld.global.nc.f32 	%f1592, [%rd2+128];
	mul.f32 	%f2209, %f1592, %f312;
$L__BB4_81:
	add.f32 	%f318, %f2209, %f2138;
	shfl.sync.idx.b32	%r655|%p331, %r980, %r213, 31, -1;
	mov.b32 	%f319, %r655;
	setp.leu.f32 	%p332, %f319, 0f00000000;
	mov.f32 	%f2210, 0f00000000;
	@%p332 bra 	$L__BB4_83;
	ld.global.nc.f32 	%f1594, [%rd2];
	mul.f32 	%f2210, %f1594, %f319;
$L__BB4_83:
	add.f32 	%f322, %f2210, %f2137;
	mov.f32 	%f2211, 0f00000000;
	@%p332 bra 	$L__BB4_85;
	ld.global.nc.f32 	%f1596, [%rd2+128];
	mul.f32 	%f2211, %f1596, %f319;
$L__BB4_85:
	add.f32 	%f325, %f2211, %f2136;
	shfl.sync.idx.b32	%r656|%p334, %r979, %r213, 31, -1;
	mov.b32 	%f326, %r656;
	setp.leu.f32 	%p335, %f326, 0f00000000;
	mov.f32 	%f2212, 0f00000000;
	@%p335 bra 	$L__BB4_87;
	ld.global.nc.f32 	%f1598, [%rd2];
	mul.f32 	%f2212, %f1598, %f326;
$L__BB4_87:
	add.f32 	%f329, %f2212, %f2135;
	mov.f32 	%f2213, 0f00000000;
	@%p335 bra 	$L__BB4_89;
	ld.global.nc.f32 	%f1600, [%rd2+128];
	mul.f32 	%f2213, %f1600, %f326;
$L__BB4_89:
	add.f32 	%f332, %f2213, %f2134;
	shfl.sync.idx.b32	%r657|%p337, %r978, %r213, 31, -1;
	mov.b32 	%f333, %r657;
	setp.leu.f32 	%p338, %f333, 0f00000000;
	mov.f32 	%f2214, 0f00000000;
	@%p338 bra 	$L__BB4_91;
	ld.global.nc.f32 	%f1602, [%rd2];
	mul.f32 	%f2214, %f1602, %f333;
$L__BB4_91:
	add.f32 	%f336, %f2214, %f2133;
	mov.f32 	%f2215, 0f00000000;
	@%p338 bra 	$L__BB4_93;
	ld.global.nc.f32 	%f1604, [%rd2+128];
	mul.f32 	%f2215, %f1604, %f333;
$L__BB4_93:
	add.f32 	%f339, %f2215, %f2132;
	shfl.sync.idx.b32	%r658|%p340, %r977, %r213, 31, -1;
	mov.b32 	%f340, %r658;
	setp.leu.f32 	%p341, %f340, 0f00000000;
	mov.f32 	%f2216, 0f00000000;
	@%p341 bra 	$L__BB4_95;
	ld.global.nc.f32 	%f1606, [%rd2];
	mul.f32 	%f2216, %f1606, %f340;
$L__BB4_95:
	add.f32 	%f343, %f2216, %f2131;
	mov.f32 	%f2217, 0f00000000;
	@%p341 bra 	$L__BB4_97;
	ld.global.nc.f32 	%f1608, [%rd2+128];
	mul.f32 	%f2217, %f1608, %f340;
$L__BB4_97:
	add.f32 	%f346, %f2217, %f2130;
	shfl.sync.idx.b32	%r659|%p343, %r976, %r213, 31, -1;
	mov.b32 	%f347, %r659;
	setp.leu.f32 	%p344, %f347, 0f00000000;
	mov.f32 	%f2218, 0f00000000;
	@%p344 bra 	$L__BB4_99;
	ld.global.nc.f32 	%f1610, [%rd2];
	mul.f32 	%f2218, %f1610, %f347;
$L__BB4_99:
	add.f32 	%f350, %f2218, %f2129;
	mov.f32 	%f2219, 0f00000000;
	@%p344 bra 	$L__BB4_101;
	ld.global.nc.f32 	%f1612, [%rd2+128];
	mul.f32 	%f2219, %f1612, %f347;
$L__BB4_101:
	add.f32 	%f353, %f2219, %f2128;
	shfl.sync.idx.b32	%r660|%p346, %r975, %r213, 31, -1;
	mov.b32 	%f354, %r660;
	setp.leu.f32 	%p347, %f354, 0f00000000;
	mov.f32 	%f2220, 0f00000000;
	@%p347 bra 	$L__BB4_103;
	ld.global.nc.f32 	%f1614, [%rd2];
	mul.f32 	%f2220, %f1614, %f354;
$L__BB4_103:
	add.f32 	%f357, %f2220, %f2127;
	mov.f32 	%f2221, 0f00000000;
	@%p347 bra 	$L__BB4_105;
	ld.global.nc.f32 	%f1616, [%rd2+128];
	mul.f32 	%f2221, %f1616, %f354;
$L__BB4_105:
	add.f32 	%f360, %f2221, %f2126;
	shfl.sync.idx.b32	%r661|%p349, %r974, %r213, 31, -1;
	mov.b32 	%f361, %r661;
	setp.leu.f32 	%p350, %f361, 0f00000000;
	mov.f32 	%f2222, 0f00000000;
	@%p350 bra 	$L__BB4_107;
	ld.global.nc.f32 	%f1618, [%rd2];
	mul.f32 	%f2222, %f1618, %f361;
$L__BB4_107:
	add.f32 	%f364, %f2222, %f2125;
	mov.f32 	%f2223, 0f00000000;
	@%p350 bra 	$L__BB4_109;
	ld.global.nc.f32 	%f1620, [%rd2+128];
	mul.f32 	%f2223, %f1620, %f361;
$L__BB4_109:
	add.f32 	%f367, %f2223, %f2124;
	shfl.sync.idx.b32	%r662|%p352, %r973, %r213, 31, -1;
	mov.b32 	%f368, %r662;
	setp.leu.f32 	%p353, %f368, 0f00000000;
	mov.f32 	%f2224, 0f00000000;
	@%p353 bra 	$L__BB4_111;
	ld.global.nc.f32 	%f1622, [%rd2];
	mul.f32 	%f2224, %f1622, %f368;
$L__BB4_111:
	add.f32 	%f371, %f2224, %f2123;
	mov.f32 	%f2225, 0f00000000;
	@%p353 bra 	$L__BB4_113;
	ld.global.nc.f32 	%f1624, [%rd2+128];
	mul.f32 	%f2225, %f1624, %f368;
$L__BB4_113:
	add.f32 	%f374, %f2225, %f2122;
	shfl.sync.idx.b32	%r663|%p355, %r972, %r213, 31, -1;
	mov.b32 	%f375, %r663;
	setp.leu.f32 	%p356, %f375, 0f00000000;
	mov.f32 	%f2226, 0f00000000;
	@%p356 bra 	$L__BB4_115;
	ld.global.nc.f32 	%f1626, [%rd2];
	mul.f32 	%f2226, %f1626, %f375;
$L__BB4_115:
	add.f32 	%f378, %f2226, %f2121;
	mov.f32 	%f2227, 0f00000000;
	@%p356 bra 	$L__BB4_117;
	ld.global.nc.f32 	%f1628, [%rd2+128];
	mul.f32 	%f2227, %f1628, %f375;
$L__BB4_117:
	add.f32 	%f381, %f2227, %f2120;
	shfl.sync.idx.b32	%r664|%p358, %r971, %r213, 31, -1;
	mov.b32 	%f382, %r664;
	setp.leu.f32 	%p359, %f382, 0f00000000;
	mov.f32 	%f2228, 0f00000000;
	@%p359 bra 	$L__BB4_119;
	ld.global.nc.f32 	%f1630, [%rd2];
	mul.f32 	%f2228, %f1630, %f382;
$L__BB4_119:
	add.f32 	%f385, %f2228, %f2119;
	mov.f32 	%f2229, 0f00000000;
	@%p359 bra 	$L__BB4_121;
	ld.global.nc.f32 	%f1632, [%rd2+128];
	mul.f32 	%f2229, %f1632, %f382;
$L__BB4_121:
	add.f32 	%f388, %f2229, %f2118;
	shfl.sync.idx.b32	%r665|%p361, %r970, %r213, 31, -1;
	mov.b32 	%f389, %r665;
	setp.leu.f32 	%p362, %f389, 0f00000000;
	mov.f32 	%f2230, 0f00000000;
	@%p362 bra 	$L__BB4_123;
	ld.global.nc.f32 	%f1634, [%rd2];
	mul.f32 	%f2230, %f1634, %f389;
$L__BB4_123:
	add.f32 	%f392, %f2230, %f2117;
	mov.f32 	%f2231, 0f00000000;
	@%p362 bra 	$L__BB4_125;
	ld.global.nc.f32 	%f1636, [%rd2+128];
	mul.f32 	%f2231, %f1636, %f389;
$L__BB4_125:
	add.f32 	%f395, %f2231, %f2116;
	shfl.sync.idx.b32	%r666|%p364, %r969, %r213, 31, -1;
	mov.b32 	%f396, %r666;
	setp.leu.f32 	%p365, %f396, 0f00000000;
	mov.f32 	%f2232, 0f00000000;
	@%p365 bra 	$L__BB4_127;
	ld.global.nc.f32 	%f1638, [%rd2];
	mul.f32 	%f2232, %f1638, %f396;
$L__BB4_127:
	add.f32 	%f399, %f2232, %f2115;
	mov.f32 	%f2233, 0f00000000;
	@%p365 bra 	$L__BB4_129;
	ld.global.nc.f32 	%f1640, [%rd2+128];
	mul.f32 	%f2233, %f1640, %f396;
$L__BB4_129:
	add.f32 	%f402, %f2233, %f2114;
	shfl.sync.idx.b32	%r667|%p367, %r968, %r213, 31, -1;
	mov.b32 	%f403, %r667;
	setp.leu.f32 	%p368, %f403, 0f00000000;
	mov.f32 	%f2234, 0f00000000;
	@%p368 bra 	$L__BB4_131;
	ld.global.nc.f32 	%f1642, [%rd2];
	mul.f32 	%f2234, %f1642, %f403;
$L__BB4_131:
	add.f32 	%f406, %f2234, %f2113;
	mov.f32 	%f2235, 0f00000000;
	@%p368 bra 	$L__BB4_133;
	ld.global.nc.f32 	%f1644, [%rd2+128];
	mul.f32 	%f2235, %f1644, %f403;
$L__BB4_133:
	add.f32 	%f409, %f2235, %f2112;
	shfl.sync.idx.b32	%r668|%p370, %r967, %r213, 31, -1;
	mov.b32 	%f410, %r668;
	setp.leu.f32 	%p371, %f410, 0f00000000;
	mov.f32 	%f2236, 0f00000000;
	@%p371 bra 	$L__BB4_135;
	ld.global.nc.f32 	%f1646, [%rd2];
	mul.f32 	%f2236, %f1646, %f410;
$L__BB4_135:
	add.f32 	%f413, %f2236, %f2111;
	mov.f32 	%f2237, 0f00000000;
	@%p371 bra 	$L__BB4_137;
	ld.global.nc.f32 	%f1648, [%rd2+128];
	mul.f32 	%f2237, %f1648, %f410;
$L__BB4_137:
	ld.param.u64 	%rd251, [_Z12_spmm_conv_4PKfPfiiPKiS3_S3_S0__param_0];
	add.f32 	%f1649, %f2237, %f2110;
	cvta.to.global.u64 	%rd168, %rd251;
	mul.wide.s32 	%rd169, %r215, 4;
	add.s64 	%rd170, %rd168, %rd169;
	shfl.sync.idx.b32	%r669|%p373, %r998, %r214, 31, -1;
	mov.b32 	%f1650, %r669;
	ld.global.nc.f32 	%f1651, [%rd170];
	fma.rn.f32 	%f1652, %f1651, %f1650, %f2174;
	ld.global.nc.f32 	%f1653, [%rd170+128];
	fma.rn.f32 	%f1654, %f1653, %f1650, %f199;
	shfl.sync.idx.b32	%r670|%p374, %r997, %r214, 31, -1;
	mov.b32 	%f1655, %r670;
	fma.rn.f32 	%f1656, %f1651, %f1655, %f203;
	fma.rn.f32 	%f1657, %f1653, %f1655, %f206;
	shfl.sync.idx.b32	%r671|%p375, %r996, %r214, 31, -1;
	mov.b32 	%f1658, %r671;
	fma.rn.f32 	%f1659, %f1651, %f1658, %f210;
	fma.rn.f32 	%f1660, %f1653, %f1658, %f213;
	shfl.sync.idx.b32	%r672|%p376, %r995, %r214, 31, -1;
	mov.b32 	%f1661, %r672;
	fma.rn.f32 	%f1662, %f1651, %f1661, %f217;
	fma.rn.f32 	%f1663, %f1653, %f1661, %f220;
	shfl.sync.idx.b32	%r673|%p377, %r994, %r214, 31, -1;
	mov.b32 	%f1664, %r673;
	fma.rn.f32 	%f1665, %f1651, %f1664, %f224;
	fma.rn.f32 	%f1666, %f1653, %f1664, %f227;
	shfl.sync.idx.b32	%r674|%p378, %r993, %r214, 31, -1;
	mov.b32 	%f1667, %r674;
	fma.rn.f32 	%f1668, %f1651, %f1667, %f231;
	fma.rn.f32 	%f1669, %f1653, %f1667, %f234;
	shfl.sync.idx.b32	%r675|%p379, %r992, %r214, 31, -1;
	mov.b32 	%f1670, %r675;
	fma.rn.f32 	%f1671, %f1651, %f1670, %f238;
	fma.rn.f32 	%f1672, %f1653, %f1670, %f241;
	shfl.sync.idx.b32	%r676|%p380, %r991, %r214, 31, -1;
	mov.b32 	%f1673, %r676;
	fma.rn.f32 	%f1674, %f1651, %f1673, %f245;
	fma.rn.f32 	%f1675, %f1653, %f1673, %f248;
	shfl.sync.idx.b32	%r677|%p381, %r990, %r214, 31, -1;
	mov.b32 	%f1676, %r677;
	fma.rn.f32 	%f1677, %f1651, %f1676, %f252;
	fma.rn.f32 	%f1678, %f1653, %f1676, %f255;
	shfl.sync.idx.b32	%r678|%p382, %r989, %r214, 31, -1;
	mov.b32 	%f1679, %r678;
	fma.rn.f32 	%f1680, %f1651, %f1679, %f259;
	fma.rn.f32 	%f1681, %f1653, %f1679, %f262;
	shfl.sync.idx.b32	%r679|%p383, %r988, %r214, 31, -1;
	mov.b32 	%f1682, %r679;
	fma.rn.f32 	%f1683, %f1651, %f1682, %f266;
	fma.rn.f32 	%f1684, %f1653, %f1682, %f269;
	shfl.sync.idx.b32	%r680|%p384, %r987, %r214, 31, -1;
	mov.b32 	%f1685, %r680;
	fma.rn.f32 	%f1686, %f1651, %f1685, %f273;
	fma.rn.f32 	%f1687, %f1653, %f1685, %f276;
	shfl.sync.idx.b32	%r681|%p385, %r986, %r214, 31, -1;
	mov.b32 	%f1688, %r681;
	fma.rn.f32 	%f1689, %f1651, %f1688, %f280;
	fma.rn.f32 	%f1690, %f1653, %f1688, %f283;
	shfl.sync.idx.b32	%r682|%p386, %r985, %r214, 31, -1;
	mov.b32 	%f1691, %r682;
	fma.rn.f32 	%f1692, %f1651, %f1691, %f287;
	fma.rn.f32 	%f1693, %f1653, %f1691, %f290;
	shfl.sync.idx.b32	%r683|%p387, %r984, %r214, 31, -1;
	mov.b32 	%f1694, %r683;
	fma.rn.f32 	%f1695, %f1651, %f1694, %f294;
	fma.rn.f32 	%f1696, %f1653, %f1694, %f297;
	shfl.sync.idx.b32	%r684|%p388, %r983, %r214, 31, -1;
	mov.b32 	%f1697, %r684;
	fma.rn.f32 	%f1698, %f1651, %f1697, %f301;
	fma.rn.f32 	%f1699, %f1653, %f1697, %f304;
	shfl.sync.idx.b32	%r685|%p389, %r982, %r214, 31, -1;
	mov.b32 	%f1700, %r685;
	fma.rn.f32 	%f1701, %f1651, %f1700, %f308;
	fma.rn.f32 	%f1702, %f1653, %f1700, %f311;
	shfl.sync.idx.b32	%r686|%p390, %r981, %r214, 31, -1;
	mov.b32 	%f1703, %r686;
	fma.rn.f32 	%f1704, %f1651, %f1703, %f315;
	fma.rn.f32 	%f1705, %f1653, %f1703, %f318;
	shfl.sync.idx.b32	%r687|%p391, %r980, %r214, 31, -1;
	mov.b32 	%f1706, %r687;
	fma.rn.f32 	%f1707, %f1651, %f1706, %f322;
	fma.rn.f32 	%f1708, %f1653, %f1706, %f325;
	shfl.sync.idx.b32	%r688|%p392, %r979, %r214, 31, -1;
	mov.b32 	%f1709, %r688;
	fma.rn.f32 	%f1710, %f1651, %f1709, %f329;
	fma.rn.f32 	%f1711, %f1653, %f1709, %f332;
	shfl.sync.idx.b32	%r689|%p393, %r978, %r214, 31, -1;
	mov.b32 	%f1712, %r689;
	fma.rn.f32 	%f1713, %f1651, %f1712, %f336;
	fma.rn.f32 	%f1714, %f1653, %f1712, %f339;
	shfl.sync.idx.b32	%r690|%p394, %r977, %r214, 31, -1;
	mov.b32 	%f1715, %r690;
	fma.rn.f32 	%f1716, %f1651, %f1715, %f343;
	fma.rn.f32 	%f1717, %f1653, %f1715, %f346;
	shfl.sync.idx.b32	%r691|%p395, %r976, %r214, 31, -1;
	mov.b32 	%f1718, %r691;
	fma.rn.f32 	%f1719, %f1651, %f1718, %f350;
	fma.rn.f32 	%f1720, %f1653, %f1718, %f353;
	shfl.sync.idx.b32	%r692|%p396, %r975, %r214, 31, -1;
	mov.b32 	%f1721, %r692;
	fma.rn.f32 	%f1722, %f1651, %f1721, %f357;
	fma.rn.f32 	%f1723, %f1653, %f1721, %f360;
	shfl.sync.idx.b32	%r693|%p397, %r974, %r214, 31, -1;
	mov.b32 	%f1724, %r693;
	fma.rn.f32 	%f1725, %f1651, %f1724, %f364;
	fma.rn.f32 	%f1726, %f1653, %f1724, %f367;
	shfl.sync.idx.b32	%r694|%p398, %r973, %r214, 31, -1;
	mov.b32 	%f1727, %r694;
	fma.rn.f32 	%f1728, %f1651, %f1727, %f371;
	fma.rn.f32 	%f1729, %f1653, %f1727, %f374;
	shfl.sync.idx.b32	%r695|%p399, %r972, %r214, 31, -1;
	mov.b32 	%f1730, %r695;
	fma.rn.f32 	%f1731, %f1651, %f1730, %f378;
	fma.rn.f32 	%f1732, %f1653, %f1730, %f381;
	shfl.sync.idx.b32	%r696|%p400, %r971, %r214, 31, -1;
	mov.b32 	%f1733, %r696;
	fma.rn.f32 	%f1734, %f1651, %f1733, %f385;
	fma.rn.f32 	%f1735, %f1653, %f1733, %f388;
	shfl.sync.idx.b32	%r697|%p401, %r970, %r214, 31, -1;
	mov.b32 	%f1736, %r697;
	fma.rn.f32 	%f1737, %f1651, %f1736, %f392;
	fma.rn.f32 	%f1738, %f1653, %f1736, %f395;
	shfl.sync.idx.b32	%r698|%p402, %r969, %r214, 31, -1;
	mov.b32 	%f1739, %r698;
	fma.rn.f32 	%f1740, %f1651, %f1739, %f399;
	fma.rn.f32 	%f1741, %f1653, %f1739, %f402;
	shfl.sync.idx.b32	%r699|%p403, %r968, %r214, 31, -1;
	mov.b32 	%f1742, %r699;
	fma.rn.f32 	%f1743, %f1651, %f1742, %f406;
	fma.rn.f32 	%f1744, %f1653, %f1742, %f409;
	shfl.sync.idx.b32	%r700|%p404, %r967, %r214, 31, -1;
	mov.b32 	%f1745, %r700;
	fma.rn.f32 	%f1746, %f1651, %f1745, %f413;
	fma.rn.f32 	%f1747, %f1653, %f1745, %f1649;
	mul.wide.s32 	%rd171, %r217, 4;
	add.s64 	%rd172, %rd168, %rd171;
	shfl.sync.idx.b32	%r701|%p405, %r998, %r216, 31, -1;
	mov.b32 	%f1748, %r701;
	ld.global.nc.f32 	%f1749, [%rd172];
	fma.rn.f32 	%f1750, %f1749, %f1748, %f1652;
	ld.global.nc.f32 	%f1751, [%rd172+128];
	fma.rn.f32 	%f1752, %f1751, %f1748, %f1654;
	shfl.sync.idx.b32	%r702|%p406, %r997, %r216, 31, -1;
	mov.b32 	%f1753, %r702;
	fma.rn.f32 	%f1754, %f1749, %f1753, %f1656;
	fma.rn.f32 	%f1755, %f1751, %f1753, %f1657;
	shfl.sync.idx.b32	%r703|%p407, %r996, %r216, 31, -1;
	mov.b32 	%f1756, %r703;
	fma.rn.f32 	%f1757, %f1749, %f1756, %f1659;
	fma.rn.f32 	%f1758, %f1751, %f1756, %f1660;
	shfl.sync.idx.b32	%r704|%p408, %r995, %r216, 31, -1;
	mov.b32 	%f1759, %r704;
	fma.rn.f32 	%f1760, %f1749, %f1759, %f1662;
	fma.rn.f32 	%f1761, %f1751, %f1759, %f1663;
	shfl.sync.idx.b32	%r705|%p409, %r994, %r216, 31, -1;
	mov.b32 	%f1762, %r705;
	fma.rn.f32 	%f1763, %f1749, %f1762, %f1665;
	fma.rn.f32 	%f1764, %f1751, %f1762, %f1666;
	shfl.sync.idx.b32	%r706|%p410, %r993, %r216, 31, -1;
	mov.b32 	%f1765, %r706;
	fma.rn.f32 	%f1766, %f1749, %f1765, %f1668;
	fma.rn.f32 	%f1767, %f1751, %f1765, %f1669;
	shfl.sync.idx.b32	%r707|%p411, %r992, %r216, 31, -1;
	mov.b32 	%f1768, %r707;
	fma.rn.f32 	%f1769, %f1749, %f1768, %f1671;
	fma.rn.f32 	%f1770, %f1751, %f1768, %f1672;
	shfl.sync.idx.b32	%r708|%p412, %r991, %r216, 31, -1;
	mov.b32 	%f1771, %r708;
	fma.rn.f32 	%f1772, %f1749, %f1771, %f1674;
	fma.rn.f32 	%f1773, %f1751, %f1771, %f1675;
	shfl.sync.idx.b32	%r709|%p413, %r990, %r216, 31, -1;
	mov.b32 	%f1774, %r709;
	fma.rn.f32 	%f1775, %f1749, %f1774, %f1677;
	fma.rn.f32 	%f1776, %f1751, %f1774, %f1678;
	shfl.sync.idx.b32	%r710|%p414, %r989, %r216, 31, -1;
	mov.b32 	%f1777, %r710;
	fma.rn.f32 	%f1778, %f1749, %f1777, %f1680;
	fma.rn.f32 	%f1779, %f1751, %f1777, %f1681;
	shfl.sync.idx.b32	%r711|%p415, %r988, %r216, 31, -1;
	mov.b32 	%f1780, %r711;
	fma.rn.f32 	%f1781, %f1749, %f1780, %f1683;
	fma.rn.f32 	%f1782, %f1751, %f1780, %f1684;
	shfl.sync.idx.b32	%r712|%p416, %r987, %r216, 31, -1;
	mov.b32 	%f1783, %r712;
	fma.rn.f32 	%f1784, %f1749, %f1783, %f1686;
	fma.rn.f32 	%f1785, %f1751, %f1783, %f1687;
	shfl.sync.idx.b32	%r713|%p417, %r986, %r216, 31, -1;
	mov.b32 	%f1786, %r713;
	fma.rn.f32 	%f1787, %f1749, %f1786, %f1689;
	fma.rn.f32 	%f1788, %f1751, %f1786, %f1690;
	shfl.sync.idx.b32	%r714|%p418, %r985, %r216, 31, -1;
	mov.b32 	%f1789, %r714;
	fma.rn.f32 	%f1790, %f1749, %f1789, %f1692;
	fma.rn.f32 	%f1791, %f1751, %f1789, %f1693;
	shfl.sync.idx.b32	%r715|%p419, %r984, %r216, 31, -1;
	mov.b32 	%f1792, %r715;
	fma.rn.f32 	%f1793, %f1749, %f1792, %f1695;
	fma.rn.f32 	%f1794, %f1751, %f1792, %f1696;
	shfl.sync.idx.b32	%r716|%p420, %r983, %r216, 31, -1;
	mov.b32 	%f1795, %r716;
	fma.rn.f32 	%f1796, %f1749, %f1795, %f1698;
	fma.rn.f32 	%f1797, %f1751, %f1795, %f1699;
	shfl.sync.idx.b32	%r717|%p421, %r982, %r216, 31, -1;
	mov.b32 	%f1798, %r717;
	fma.rn.f32 	%f1799, %f1749, %f1798, %f1701;
	fma.rn.f32 	%f1800, %f1751, %f1798, %f1702;
	shfl.sync.idx.b32	%r718|%p422, %r981, %r216, 31, -1;
	mov.b32 	%f1801, %r718;
	fma.rn.f32 	%f1802, %f1749, %f1801, %f1704;
	fma.rn.f32 	%f1803, %f1751, %f1801, %f1705;
	shfl.sync.idx.b32	%r719|%p423, %r980, %r216, 31, -1;
	mov.b32 	%f1804, %r719;
	fma.rn.f32 	%f1805, %f1749, %f1804, %f1707;
	fma.rn.f32 	%f1806, %f1751, %f1804, %f1708;
	shfl.sync.idx.b32	%r720|%p424, %r979, %r216, 31, -1;
	mov.b32 	%f1807, %r720;
	fma.rn.f32 	%f1808, %f1749, %f1807, %f1710;
	fma.rn.f32 	%f1809, %f1751, %f1807, %f1711;
	shfl.sync.idx.b32	%r721|%p425, %r978, %r216, 31, -1;
	mov.b32 	%f1810, %r721;
	fma.rn.f32 	%f1811, %f1749, %f1810, %f1713;
	fma.rn.f32 	%f1812, %f1751, %f1810, %f1714;
	shfl.sync.idx.b32	%r722|%p426, %r977, %r216, 31, -1;
	mov.b32 	%f1813, %r722;
	fma.rn.f32 	%f1814, %f1749, %f1813, %f1716;
	fma.rn.f32 	%f1815, %f1751, %f1813, %f1717;
	shfl.sync.idx.b32	%r723|%p427, %r976, %r216, 31, -1;
	mov.b32 	%f1816, %r723;
	fma.rn.f32 	%f1817, %f1749, %f1816, %f1719;
	fma.rn.f32 	%f1818, %f1751, %f1816, %f1720;
	shfl.sync.idx.b32	%r724|%p428, %r975, %r216, 31, -1;
	mov.b32 	%f1819, %r724;
	fma.rn.f32 	%f1820, %f1749, %f1819, %f1722;
	fma.rn.f32 	%f1821, %f1751, %f1819, %f1723;
	shfl.sync.idx.b32	%r725|%p429, %r974, %r216, 31, -1;
	mov.b32 	%f1822, %r725;
	fma.rn.f32 	%f1823, %f1749, %f1822, %f1725;
	fma.rn.f32 	%f1824, %f1751, %f1822, %f1726;
	shfl.sync.idx.b32	%r726|%p430, %r973, %r216, 31, -1;
	mov.b32 	%f1825, %r726;
	fma.rn.f32 	%f1826, %f1749, %f1825, %f1728;
	fma.rn.f32 	%f1827, %f1751, %f1825, %f1729;
	shfl.sync.idx.b32	%r727|%p431, %r972, %r216, 31, -1;
	mov.b32 	%f1828, %r727;
	fma.rn.f32 	%f1829, %f1749, %f1828, %f1731;
	fma.rn.f32 	%f1830, %f1751, %f1828, %f1732;
	shfl.sync.idx.b32	%r728|%p432, %r971, %r216, 31, -1;
	mov.b32 	%f1831, %r728;
	fma.rn.f32 	%f1832, %f1749, %f1831, %f1734;
	fma.rn.f32 	%f1833, %f1751, %f1831, %f1735;
	shfl.sync.idx.b32	%r729|%p433, %r970, %r216, 31, -1;
	mov.b32 	%f1834, %r729;
	fma.rn.f32 	%f1835, %f1749, %f1834, %f1737;
	fma.rn.f32 	%f1836, %f1751, %f1834, %f1738;
	shfl.sync.idx.b32	%r730|%p434, %r969, %r216, 31, -1;
	mov.b32 	%f1837, %r730;
	fma.rn.f32 	%f1838, %f1749, %f1837, %f1740;
	fma.rn.f32 	%f1839, %f1751, %f1837, %f1741;
	shfl.sync.idx.b32	%r731|%p435, %r968, %r216, 31, -1;
	mov.b32 	%f1840, %r731;
	fma.rn.f32 	%f1841, %f1749, %f1840, %f1743;
	fma.rn.f32 	%f1842, %f1751, %f1840, %f1744;
	shfl.sync.idx.b32	%r732|%p436, %r967, %r216, 31, -1;
	mov.b32 	%f1843, %r732;
	fma.rn.f32 	%f1844, %f1749, %f1843, %f1746;
	fma.rn.f32 	%f1845, %f1751, %f1843, %f1747;
	mul.wide.s32 	%rd173, %r219, 4;
	add.s64 	%rd174, %rd168, %rd173;
	shfl.sync.idx.b32	%r733|%p437, %r998, %r218, 31, -1;
	mov.b32 	%f1846, %r733;
	ld.global.nc.f32 	%f1847, [%rd174];
	fma.rn.f32 	%f2173, %f1847, %f1846, %f1750;
	ld.global.nc.f32 	%f1848, [%rd174+128];
	fma.rn.f32 	%f2172, %f1848, %f1846, %f1752;
	shfl.sync.idx.b32	%r734|%p438, %r997, %r218, 31, -1;
	mov.b32 	%f1849, %r734;
	fma.rn.f32 	%f2171, %f1847, %f1849, %f1754;
	fma.rn.f32 	%f2170, %f1848, %f1849, %f1755;
	shfl.sync.idx.b32	%r735|%p439, %r996, %r218, 31, -1;
	mov.b32 	%f1850, %r735;
	fma.rn.f32 	%f2169, %f1847, %f1850, %f1757;
	fma.rn.f32 	%f2168, %f1848, %f1850, %f1758;
	shfl.sync.idx.b32	%r736|%p440, %r995, %r218, 31, -1;
	mov.b32 	%f1851, %r736;
	fma.rn.f32 	%f2167, %f1847, %f1851, %f1760;
	fma.rn.f32 	%f2166, %f1848, %f1851, %f1761;
	shfl.sync.idx.b32	%r737|%p441, %r994, %r218, 31, -1;
	mov.b32 	%f1852, %r737;
	fma.rn.f32 	%f2165, %f1847, %f1852, %f1763;
	fma.rn.f32 	%f2164, %f1848, %f1852, %f1764;
	shfl.sync.idx.b32	%r738|%p442, %r993, %r218, 31, -1;
	mov.b32 	%f1853, %r738;
	fma.rn.f32 	%f2163, %f1847, %f1853, %f1766;
	fma.rn.f32 	%f2162, %f1848, %f1853, %f1767;
	shfl.sync.idx.b32	%r739|%p443, %r992, %r218, 31, -1;
	mov.b32 	%f1854, %r739;
	fma.rn.f32 	%f2161, %f1847, %f1854, %f1769;
	fma.rn.f32 	%f2160, %f1848, %f1854, %f1770;
	shfl.sync.idx.b32	%r740|%p444, %r991, %r218, 31, -1;
	mov.b32 	%f1855, %r740;
	fma.rn.f32 	%f2159, %f1847, %f1855, %f1772;
	fma.rn.f32 	%f2158, %f1848, %f1855, %f1773;
	shfl.sync.idx.b32	%r741|%p445, %r990, %r218, 31, -1;
	mov.b32 	%f1856, %r741;
	fma.rn.f32 	%f2157, %f1847, %f1856, %f1775;
	fma.rn.f32 	%f2156, %f1848, %f1856, %f1776;
	shfl.sync.idx.b32	%r742|%p446, %r989, %r218, 31, -1;
	mov.b32 	%f1857, %r742;
	fma.rn.f32 	%f2155, %f1847, %f1857, %f1778;
	fma.rn.f32 	%f2154, %f1848, %f1857, %f1779;
	shfl.sync.idx.b32	%r743|%p447, %r988, %r218, 31, -1;
	mov.b32 	%f1858, %r743;
	fma.rn.f32 	%f2153, %f1847, %f1858, %f1781;
	fma.rn.f32 	%f2152, %f1848, %f1858, %f1782;
	shfl.sync.idx.b32	%r744|%p448, %r987, %r218, 31, -1;
	mov.b32 	%f1859, %r744;
	fma.rn.f32 	%f2151, %f1847, %f1859, %f1784;
	fma.rn.f32 	%f2150, %f1848, %f1859, %f1785;
	shfl.sync.idx.b32	%r745|%p449, %r986, %r218, 31, -1;
	mov.b32 	%f1860, %r745;
	fma.rn.f32 	%f2149, %f1847, %f1860, %f1787;
	fma.rn.f32 	%f2148, %f1848, %f1860, %f1788;
	shfl.sync.idx.b32	%r746|%p450, %r985, %r218, 31, -1;
	mov.b32 	%f1861, %r746;
	fma.rn.f32 	%f2147, %f1847, %f1861, %f1790;
	fma.rn.f32 	%f2146, %f1848, %f1861, %f1791;
	shfl.sync.idx.b32	%r747|%p451, %r984, %r218, 31, -1;
	mov.b32 	%f1862, %r747;
	fma.rn.f32 	%f2145, %f1847, %f1862, %f1793;
	fma.rn.f32 	%f2144, %f1848, %f1862, %f1794;
	shfl.sync.idx.b32	%r748|%p452, %r983, %r218, 31, -1;
	mov.b32 	%f1863, %r748;
	fma.rn.f32 	%f2143, %f1847, %f1863, %f1796;
	fma.rn.f32 	%f2142, %f1848, %f1863, %f1797;
	shfl.sync.idx.b32	%r749|%p453, %r982, %r218, 31, -1;
	mov.b32 	%f1864, %r749;
	fma.rn.f32 	%f2141, %f1847, %f1864, %f1799;
	fma.rn.f32 	%f2140, %f1848, %f1864, %f1800;
	shfl.sync.idx.b32	%r750|%p454, %r981, %r218, 31, -1;
	mov.b32 	%f1865, %r750;
	fma.rn.f32 	%f2139, %f1847, %f1865, %f1802;
	fma.rn.f32 	%f2138, %f1848, %f1865, %f1803;
	shfl.sync.idx.b32	%r751|%p455, %r980, %r218, 31, -1;
	mov.b32 	%f1866, %r751;
	fma.rn.f32 	%f2137, %f1847, %f1866, %f1805;
	fma.rn.f32 	%f2136, %f1848, %f1866, %f1806;
	shfl.sync.idx.b32	%r752|%p456, %r979, %r218, 31, -1;
	mov.b32 	%f1867, %r752;
	fma.rn.f32 	%f2135, %f1847, %f1867, %f1808;
	fma.rn.f32 	%f2134, %f1848, %f1867, %f1809;
	shfl.sync.idx.b32	%r753|%p457, %r978, %r218, 31, -1;
	mov.b32 	%f1868, %r753;
	fma.rn.f32 	%f2133, %f1847, %f1868, %f1811;
	fma.rn.f32 	%f2132, %f1848, %f1868, %f1812;
	shfl.sync.idx.b32	%r754|%p458, %r977, %r218, 31, -1;
	mov.b32 	%f1869, %r754;
	fma.rn.f32 	%f2131, %f1847, %f1869, %f1814;
	fma.rn.f32 	%f2130, %f1848, %f1869, %f1815;
	shfl.sync.idx.b32	%r755|%p459, %r976, %r218, 31, -1;
	mov.b32 	%f1870, %r755;
	fma.rn.f32 	%f2129, %f1847, %f1870, %f1817;
	fma.rn.f32 	%f2128, %f1848, %f1870, %f1818;
	shfl.sync.idx.b32	%r756|%p460, %r975, %r218, 31, -1;
	mov.b32 	%f1871, %r756;
	fma.rn.f32 	%f2127, %f1847, %f1871, %f1820;
	fma.rn.f32 	%f2126, %f1848, %f1871, %f1821;
	shfl.sync.idx.b32	%r757|%p461, %r974, %r218, 31, -1;
	mov.b32 	%f1872, %r757;
	fma.rn.f32 	%f2125, %f1847, %f1872, %f1823;
	fma.rn.f32 	%f2124, %f1848, %f1872, %f1824;
	shfl.sync.idx.b32	%r758|%p462, %r973, %r218, 31, -1;
	mov.b32 	%f1873, %r758;
	fma.rn.f32 	%f2123, %f1847, %f1873, %f1826;
	fma.rn.f32 	%f2122, %f1848, %f1873, %f1827;
	shfl.sync.idx.b32	%r759|%p463, %r972, %r218, 31, -1;
	mov.b32 	%f1874, %r759;
	fma.rn.f32 	%f2121, %f1847, %f1874, %f1829;
	fma.rn.f32 	%f2120, %f1848, %f1874, %f1830;
	shfl.sync.idx.b32	%r760|%p464, %r971, %r218, 31, -1;
	mov.b32 	%f1875, %r760;
	fma.rn.f32 	%f2119, %f1847, %f1875, %f1832;
	fma.rn.f32 	%f2118, %f1848, %f1875, %f1833;
	shfl.sync.idx.b32	%r761|%p465, %r970, %r218, 31, -1;
	mov.b32 	%f1876, %r761;
	fma.rn.f32 	%f2117, %f1847, %f1876, %f1835;
	fma.rn.f32 	%f2116, %f1848, %f1876, %f1836;
	shfl.sync.idx.b32	%r762|%p466, %r969, %r218, 31, -1;
	mov.b32 	%f1877, %r762;
	fma.rn.f32 	%f2115, %f1847, %f1877, %f1838;
	fma.rn.f32 	%f2114, %f1848, %f1877, %f1839;
	shfl.sync.idx.b32	%r763|%p467, %r968, %r218, 31, -1;
	mov.b32 	%f1878, %r763;
	fma.rn.f32 	%f2113, %f1847, %f1878, %f1841;
	fma.rn.f32 	%f2112, %f1848, %f1878, %f1842;
	shfl.sync.idx.b32	%r764|%p468, %r967, %r218, 31, -1;
	mov.b32 	%f1879, %r764;
	fma.rn.f32 	%f2111, %f1847, %f1879, %f1844;
	fma.rn.f32 	%f2110, %f1848, %f1879, %f1845;
$L__BB4_138:
	ld.param.u64 	%rd252, [_Z12_spmm_conv_4PKfPfiiPKiS3_S3_S0__param_0];
	cvta.to.global.u64 	%rd3, %rd252;
	and.b32  	%r765, %r4, -4;
	and.b32  	%r766, %r4, -2;
	setp.ge.s32 	%p469, %r765, %r766;
	@%p469 bra 	$L__BB4_140;
	and.b32  	%r767, %r4, -4;
	add.s32 	%r768, %r767, %r2;
	sub.s32 	%r769, %r768, %r1001;
	shfl.sync.idx.b32	%r770|%p470, %r1000, %r769, 31, -1;
	add.s32 	%r771, %r769, 1;
	shfl.sync.idx.b32	%r772|%p471, %r1000, %r771, 31, -1;
	mul.wide.s32 	%rd175, %r770, 4;
	add.s64 	%rd176, %rd3, %rd175;
	shfl.sync.idx.b32	%r773|%p472, %r998, %r769, 31, -1;
	mov.b32 	%f1880, %r773;
	ld.global.nc.f32 	%f1881, [%rd176];
	fma.rn.f32 	%f1882, %f1881, %f1880, %f2173;
	ld.global.nc.f32 	%f1883, [%rd176+128];
	fma.rn.f32 	%f1884, %f1883, %f1880, %f2172;
	shfl.sync.idx.b32	%r774|%p473, %r997, %r769, 31, -1;
	mov.b32 	%f1885, %r774;
	fma.rn.f32 	%f1886, %f1881, %f1885, %f2171;
	fma.rn.f32 	%f1887, %f1883, %f1885, %f2170;
	shfl.sync.idx.b32	%r775|%p474, %r996, %r769, 31, -1;
	mov.b32 	%f1888, %r775;
	fma.rn.f32 	%f1889, %f1881, %f1888, %f2169;
	fma.rn.f32 	%f1890, %f1883, %f1888, %f2168;
	shfl.sync.idx.b32	%r776|%p475, %r995, %r769, 31, -1;
	mov.b32 	%f1891, %r776;
	fma.rn.f32 	%f1892, %f1881, %f1891, %f2167;
	fma.rn.f32 	%f1893, %f1883, %f1891, %f2166;
	shfl.sync.idx.b32	%r777|%p476, %r994, %r769, 31, -1;
	mov.b32 	%f1894, %r777;
	fma.rn.f32 	%f1895, %f1881, %f1894, %f2165;
	fma.rn.f32 	%f1896, %f1883, %f1894, %f2164;
	shfl.sync.idx.b32	%r778|%p477, %r993, %r769, 31, -1;
	mov.b32 	%f1897, %r778;
	fma.rn.f32 	%f1898, %f1881, %f1897, %f2163;
	fma.rn.f32 	%f1899, %f1883, %f1897, %f2162;
	shfl.sync.idx.b32	%r779|%p478, %r992, %r769, 31, -1;
	mov.b32 	%f1900, %r779;
	fma.rn.f32 	%f1901, %f1881, %f1900, %f2161;
	fma.rn.f32 	%f1902, %f1883, %f1900, %f2160;
	shfl.sync.idx.b32	%r780|%p479, %r991, %r769, 31, -1;
	mov.b32 	%f1903, %r780;
	fma.rn.f32 	%f1904, %f1881, %f1903, %f2159;
	fma.rn.f32 	%f1905, %f1883, %f1903, %f2158;
	shfl.sync.idx.b32	%r781|%p480, %r990, %r769, 31, -1;
	mov.b32 	%f1906, %r781;
	fma.rn.f32 	%f1907, %f1881, %f1906, %f2157;
	fma.rn.f32 	%f1908, %f1883, %f1906, %f2156;
	shfl.sync.idx.b32	%r782|%p481, %r989, %r769, 31, -1;
	mov.b32 	%f1909, %r782;
	fma.rn.f32 	%f1910, %f1881, %f1909, %f2155;
	fma.rn.f32 	%f1911, %f1883, %f1909, %f2154;
	shfl.sync.idx.b32	%r783|%p482, %r988, %r769, 31, -1;
	mov.b32 	%f1912, %r783;
	fma.rn.f32 	%f1913, %f1881, %f1912, %f2153;
	fma.rn.f32 	%f1914, %f1883, %f1912, %f2152;
	shfl.sync.idx.b32	%r784|%p483, %r987, %r769, 31, -1;
	mov.b32 	%f1915, %r784;
	fma.rn.f32 	%f1916, %f1881, %f1915, %f2151;
	fma.rn.f32 	%f1917, %f1883, %f1915, %f2150;
	shfl.sync.idx.b32	%r785|%p484, %r986, %r769, 31, -1;
	mov.b32 	%f1918, %r785;
	fma.rn.f32 	%f1919, %f1881, %f1918, %f2149;
	fma.rn.f32 	%f1920, %f1883, %f1918, %f2148;
	shfl.sync.idx.b32	%r786|%p485, %r985, %r769, 31, -1;
	mov.b32 	%f1921, %r786;
	fma.rn.f32 	%f1922, %f1881, %f1921, %f2147;
	fma.rn.f32 	%f1923, %f1883, %f1921, %f2146;
	shfl.sync.idx.b32	%r787|%p486, %r984, %r769, 31, -1;
	mov.b32 	%f1924, %r787;
	fma.rn.f32 	%f1925, %f1881, %f1924, %f2145;
	fma.rn.f32 	%f1926, %f1883, %f1924, %f2144;
	shfl.sync.idx.b32	%r788|%p487, %r983, %r769, 31, -1;
	mov.b32 	%f1927, %r788;
	fma.rn.f32 	%f1928, %f1881, %f1927, %f2143;
	fma.rn.f32 	%f1929, %f1883, %f1927, %f2142;
	shfl.sync.idx.b32	%r789|%p488, %r982, %r769, 31, -1;
	mov.b32 	%f1930, %r789;
	fma.rn.f32 	%f1931, %f1881, %f1930, %f2141;
	fma.rn.f32 	%f1932, %f1883, %f1930, %f2140;
	shfl.sync.idx.b32	%r790|%p489, %r981, %r769, 31, -1;
	mov.b32 	%f1933, %r790;
	fma.rn.f32 	%f1934, %f1881, %f1933, %f2139;
	fma.rn.f32 	%f1935, %f1883, %f1933, %f2138;
	shfl.sync.idx.b32	%r791|%p490, %r980, %r769, 31, -1;
	mov.b32 	%f1936, %r791;
	fma.rn.f32 	%f1937, %f1881, %f1936, %f2137;
	fma.rn.f32 	%f1938, %f1883, %f1936, %f2136;
	shfl.sync.idx.b32	%r792|%p491, %r979, %r769, 31, -1;
	mov.b32 	%f1939, %r792;
	fma.rn.f32 	%f1940, %f1881, %f1939, %f2135;
	fma.rn.f32 	%f1941, %f1883, %f1939, %f2134;
	shfl.sync.idx.b32	%r793|%p492, %r978, %r769, 31, -1;
	mov.b32 	%f1942, %r793;
	fma.rn.f32 	%f1943, %f1881, %f1942, %f2133;
	fma.rn.f32 	%f1944, %f1883, %f1942, %f2132;
	shfl.sync.idx.b32	%r794|%p493, %r977, %r769, 31, -1;
	mov.b32 	%f1945, %r794;
	fma.rn.f32 	%f1946, %f1881, %f1945, %f2131;
	fma.rn.f32 	%f1947, %f1883, %f1945, %f2130;
	shfl.sync.idx.b32	%r795|%p494, %r976, %r769, 31, -1;
	mov.b32 	%f1948, %r795;
	fma.rn.f32 	%f1949, %f1881, %f1948, %f2129;
	fma.rn.f32 	%f1950, %f1883, %f1948, %f2128;
	shfl.sync.idx.b32	%r796|%p495, %r975, %r769, 31, -1;
	mov.b32 	%f1951, %r796;
	fma.rn.f32 	%f1952, %f1881, %f1951, %f2127;
	fma.rn.f32 	%f1953, %f1883, %f1951, %f2126;
	shfl.sync.idx.b32	%r797|%p496, %r974, %r769, 31, -1;
	mov.b32 	%f1954, %r797;
	fma.rn.f32 	%f1955, %f1881, %f1954, %f2125;
	fma.rn.f32 	%f1956, %f1883, %f1954, %f2124;
	shfl.sync.idx.b32	%r798|%p497, %r973, %r769, 31, -1;
	mov.b32 	%f1957, %r798;
	fma.rn.f32 	%f1958, %f1881, %f1957, %f2123;
	fma.rn.f32 	%f1959, %f1883, %f1957, %f2122;
	shfl.sync.idx.b32	%r799|%p498, %r972, %r769, 31, -1;
	mov.b32 	%f1960, %r799;
	fma.rn.f32 	%f1961, %f1881, %f1960, %f2121;
	fma.rn.f32 	%f1962, %f1883, %f1960, %f2120;
	shfl.sync.idx.b32	%r800|%p499, %r971, %r769, 31, -1;
	mov.b32 	%f1963, %r800;
	fma.rn.f32 	%f1964, %f1881, %f1963, %f2119;
	fma.rn.f32 	%f1965, %f1883, %f1963, %f2118;
	shfl.sync.idx.b32	%r801|%p500, %r970, %r769, 31, -1;
	mov.b32 	%f1966, %r801;
	fma.rn.f32 	%f1967, %f1881, %f1966, %f2117;
	fma.rn.f32 	%f1968, %f1883, %f1966, %f2116;
	shfl.sync.idx.b32	%r802|%p501, %r969, %r769, 31, -1;
	mov.b32 	%f1969, %r802;
	fma.rn.f32 	%f1970, %f1881, %f1969, %f2115;
	fma.rn.f32 	%f1971, %f1883, %f1969, %f2114;
	shfl.sync.idx.b32	%r803|%p502, %r968, %r769, 31, -1;
	mov.b32 	%f1972, %r803;
	fma.rn.f32 	%f1973, %f1881, %f1972, %f2113;
	fma.rn.f32 	%f1974, %f1883, %f1972, %f2112;
	shfl.sync.idx.b32	%r804|%p503, %r967, %r769, 31, -1;
	mov.b32 	%f1975, %r804;
	fma.rn.f32 	%f1976, %f1881, %f1975, %f2111;
	fma.rn.f32 	%f1977, %f1883, %f1975, %f2110;
	mul.wide.s32 	%rd177, %r772, 4;
	add.s64 	%rd178, %rd3, %rd177;
	shfl.sync.idx.b32	%r805|%p504, %r998, %r771, 31, -1;
	mov.b32 	%f1978, %r805;
	ld.global.nc.f32 	%f1979, [%rd178];
	fma.rn.f32 	%f2173, %f1979, %f1978, %f1882;
	ld.global.nc.f32 	%f1980, [%rd178+128];
	fma.rn.f32 	%f2172, %f1980, %f1978, %f1884;
	shfl.sync.idx.b32	%r806|%p505, %r997, %r771, 31, -1;
	mov.b32 	%f1981, %r806;
	fma.rn.f32 	%f2171, %f1979, %f1981, %f1886;
	fma.rn.f32 	%f2170, %f1980, %f1981, %f1887;
	shfl.sync.idx.b32	%r807|%p506, %r996, %r771, 31, -1;
	mov.b32 	%f1982, %r807;
	fma.rn.f32 	%f2169, %f1979, %f1982, %f1889;
	fma.rn.f32 	%f2168, %f1980, %f1982, %f1890;
	shfl.sync.idx.b32	%r808|%p507, %r995, %r771, 31, -1;
	mov.b32 	%f1983, %r808;
	fma.rn.f32 	%f2167, %f1979, %f1983, %f1892;
	fma.rn.f32 	%f2166, %f1980, %f1983, %f1893;
	shfl.sync.idx.b32	%r809|%p508, %r994, %r771, 31, -1;
	mov.b32 	%f1984, %r809;
	fma.rn.f32 	%f2165, %f1979, %f1984, %f1895;
	fma.rn.f32 	%f2164, %f1980, %f1984, %f1896;
	shfl.sync.idx.b32	%r810|%p509, %r993, %r771, 31, -1;
	mov.b32 	%f1985, %r810;
	fma.rn.f32 	%f2163, %f1979, %f1985, %f1898;
	fma.rn.f32 	%f2162, %f1980, %f1985, %f1899;
	shfl.sync.idx.b32	%r811|%p510, %r992, %r771, 31, -1;
	mov.b32 	%f1986, %r811;
	fma.rn.f32 	%f2161, %f1979, %f1986, %f1901;
	fma.rn.f32 	%f2160, %f1980, %f1986, %f1902;
	shfl.sync.idx.b32	%r812|%p511, %r991, %r771, 31, -1;
	mov.b32 	%f1987, %r812;
	fma.rn.f32 	%f2159, %f1979, %f1987, %f1904;
	fma.rn.f32 	%f2158, %f1980, %f1987, %f1905;
	shfl.sync.idx.b32	%r813|%p512, %r990, %r771, 31, -1;
	mov.b32 	%f1988, %r813;
	fma.rn.f32 	%f2157, %f1979, %f1988, %f1907;
	fma.rn.f32 	%f2156, %f1980, %f1988, %f1908;
	shfl.sync.idx.b32	%r814|%p513, %r989, %r771, 31, -1;
	mov.b32 	%f1989, %r814;
	fma.rn.f32 	%f2155, %f1979, %f1989, %f1910;
	fma.rn.f32 	%f2154, %f1980, %f1989, %f1911;
	shfl.sync.idx.b32	%r815|%p514, %r988, %r771, 31, -1;
	mov.b32 	%f1990, %r815;
	fma.rn.f32 	%f2153, %f1979, %f1990, %f1913;
	fma.rn.f32 	%f2152, %f1980, %f1990, %f1914;
	shfl.sync.idx.b32	%r816|%p515, %r987, %r771, 31, -1;
	mov.b32 	%f1991, %r816;
	fma.rn.f32 	%f2151, %f1979, %f1991, %f1916;
	fma.rn.f32 	%f2150, %f1980, %f1991, %f1917;
	shfl.sync.idx.b32	%r817|%p516, %r986, %r771, 31, -1;
	mov.b32 	%f1992, %r817;
	fma.rn.f32 	%f2149, %f1979, %f1992, %f1919;
	fma.rn.f32 	%f2148, %f1980, %f1992, %f1920;
	shfl.sync.idx.b32	%r818|%p517, %r985, %r771, 31, -1;
	mov.b32 	%f1993, %r818;
	fma.rn.f32 	%f2147, %f1979, %f1993, %f1922;
	fma.rn.f32 	%f2146, %f1980, %f1993, %f1923;
	shfl.sync.idx.b32	%r819|%p518, %r984, %r771, 31, -1;
	mov.b32 	%f1994, %r819;
	fma.rn.f32 	%f2145, %f1979, %f1994, %f1925;
	fma.rn.f32 	%f2144, %f1980, %f1994, %f1926;
	shfl.sync.idx.b32	%r820|%p519, %r983, %r771, 31, -1;
	mov.b32 	%f1995, %r820;
	fma.rn.f32 	%f2143, %f1979, %f1995, %f1928;
	fma.rn.f32 	%f2142, %f1980, %f1995, %f1929;
	shfl.sync.idx.b32	%r821|%p520, %r982, %r771, 31, -1;
	mov.b32 	%f1996, %r821;
	fma.rn.f32 	%f2141, %f1979, %f1996, %f1931;
	fma.rn.f32 	%f2140, %f1980, %f1996, %f1932;
	shfl.sync.idx.b32	%r822|%p521, %r981, %r771, 31, -1;
	mov.b32 	%f1997, %r822;
	fma.rn.f32 	%f2139, %f1979, %f1997, %f1934;
	fma.rn.f32 	%f2138, %f1980, %f1997, %f1935;
	shfl.sync.idx.b32	%r823|%p522, %r980, %r771, 31, -1;
	mov.b32 	%f1998, %r823;
	fma.rn.f32 	%f2137, %f1979, %f1998, %f1937;
	fma.rn.f32 	%f2136, %f1980, %f1998, %f1938;
	shfl.sync.idx.b32	%r824|%p523, %r979, %r771, 31, -1;
	mov.b32 	%f1999, %r824;
	fma.rn.f32 	%f2135, %f1979, %f1999, %f1940;
	fma.rn.f32 	%f2134, %f1980, %f1999, %f1941;
	shfl.sync.idx.b32	%r825|%p524, %r978, %r771, 31, -1;
	mov.b32 	%f2000, %r825;
	fma.rn.f32 	%f2133, %f1979, %f2000, %f1943;
	fma.rn.f32 	%f2132, %f1980, %f2000, %f1944;
	shfl.sync.idx.b32	%r826|%p525, %r977, %r771, 31, -1;
	mov.b32 	%f2001, %r826;
	fma.rn.f32 	%f2131, %f1979, %f2001, %f1946;
	fma.rn.f32 	%f2130, %f1980, %f2001, %f1947;
	shfl.sync.idx.b32	%r827|%p526, %r976, %r771, 31, -1;
	mov.b32 	%f2002, %r827;
	fma.rn.f32 	%f2129, %f1979, %f2002, %f1949;
	fma.rn.f32 	%f2128, %f1980, %f2002, %f1950;
	shfl.sync.idx.b32	%r828|%p527, %r975, %r771, 31, -1;
	mov.b32 	%f2003, %r828;
	fma.rn.f32 	%f2127, %f1979, %f2003, %f1952;
	fma.rn.f32 	%f2126, %f1980, %f2003, %f1953;
	shfl.sync.idx.b32	%r829|%p528, %r974, %r771, 31, -1;
	mov.b32 	%f2004, %r829;
	fma.rn.f32 	%f2125, %f1979, %f2004, %f1955;
	fma.rn.f32 	%f2124, %f1980, %f2004, %f1956;
	shfl.sync.idx.b32	%r830|%p529, %r973, %r771, 31, -1;
	mov.b32 	%f2005, %r830;
	fma.rn.f32 	%f2123, %f1979, %f2005, %f1958;
	fma.rn.f32 	%f2122, %f1980, %f2005, %f1959;
	shfl.sync.idx.b32	%r831|%p530, %r972, %r771, 31, -1;
	mov.b32 	%f2006, %r831;
	fma.rn.f32 	%f2121, %f1979, %f2006, %f1961;
	fma.rn.f32 	%f2120, %f1980, %f2006, %f1962;
	shfl.sync.idx.b32	%r832|%p531, %r971, %r771, 31, -1;
	mov.b32 	%f2007, %r832;
	fma.rn.f32 	%f2119, %f1979, %f2007, %f1964;
	fma.rn.f32 	%f2118, %f1980, %f2007, %f1965;
	shfl.sync.idx.b32	%r833|%p532, %r970, %r771, 31, -1;
	mov.b32 	%f2008, %r833;
	fma.rn.f32 	%f2117, %f1979, %f2008, %f1967;
	fma.rn.f32 	%f2116, %f1980, %f2008, %f1968;
	shfl.sync.idx.b32	%r834|%p533, %r969, %r771, 31, -1;
	mov.b32 	%f2009, %r834;
	fma.rn.f32 	%f2115, %f1979, %f2009, %f1970;
	fma.rn.f32 	%f2114, %f1980, %f2009, %f1971;
	shfl.sync.idx.b32	%r835|%p534, %r968, %r771, 31, -1;
	mov.b32 	%f2010, %r835;
	fma.rn.f32 	%f2113, %f1979, %f2010, %f1973;
	fma.rn.f32 	%f2112, %f1980, %f2010, %f1974;
	shfl.sync.idx.b32	%r836|%p535, %r967, %r771, 31, -1;
	mov.b32 	%f2011, %r836;
	fma.rn.f32 	%f2111, %f1979, %f2011, %f1976;
	fma.rn.f32 	%f2110, %f1980, %f2011, %f1977;
$L__BB4_140:
	setp.ge.s32 	%p536, %r6, %r4;
	@%p536 bra 	$L__BB4_142;
	sub.s32 	%r837, %r6, %r1001;
	shfl.sync.idx.b32	%r838|%p537, %r1000, %r837, 31, -1;
	mul.wide.s32 	%rd179, %r838, 4;
	add.s64 	%rd180, %rd3, %rd179;
	shfl.sync.idx.b32	%r839|%p538, %r998, %r837, 31, -1;
	mov.b32 	%f2012, %r839;
	ld.global.nc.f32 	%f2013, [%rd180];
	fma.rn.f32 	%f2173, %f2013, %f2012, %f2173;
	ld.global.nc.f32 	%f2014, [%rd180+128];
	fma.rn.f32 	%f2172, %f2014, %f2012, %f2172;
	shfl.sync.idx.b32	%r840|%p539, %r997, %r837, 31, -1;
	mov.b32 	%f2015, %r840;
	fma.rn.f32 	%f2171, %f2013, %f2015, %f2171;
	fma.rn.f32 	%f2170, %f2014, %f2015, %f2170;
	shfl.sync.idx.b32	%r841|%p540, %r996, %r837, 31, -1;
	mov.b32 	%f2016, %r841;
	fma.rn.f32 	%f2169, %f2013, %f2016, %f2169;
	fma.rn.f32 	%f2168, %f2014, %f2016, %f2168;
	shfl.sync.idx.b32	%r842|%p541, %r995, %r837, 31, -1;
	mov.b32 	%f2017, %r842;
	fma.rn.f32 	%f2167, %f2013, %f2017, %f2167;
	fma.rn.f32 	%f2166, %f2014, %f2017, %f2166;
	shfl.sync.idx.b32	%r843|%p542, %r994, %r837, 31, -1;
	mov.b32 	%f2018, %r843;
	fma.rn.f32 	%f2165, %f2013, %f2018, %f2165;
	fma.rn.f32 	%f2164, %f2014, %f2018, %f2164;
	shfl.sync.idx.b32	%r844|%p543, %r993, %r837, 31, -1;
	mov.b32 	%f2019, %r844;
	fma.rn.f32 	%f2163, %f2013, %f2019, %f2163;
	fma.rn.f32 	%f2162, %f2014, %f2019, %f2162;
	shfl.sync.idx.b32	%r845|%p544, %r992, %r837, 31, -1;
	mov.b32 	%f2020, %r845;
	fma.rn.f32 	%f2161, %f2013, %f2020, %f2161;
	fma.rn.f32 	%f2160, %f2014, %f2020, %f2160;
	shfl.sync.idx.b32	%r846|%p545, %r991, %r837, 31, -1;
	mov.b32 	%f2021, %r846;
	fma.rn.f32 	%f2159, %f2013, %f2021, %f2159;
	fma.rn.f32 	%f2158, %f2014, %f2021, %f2158;
	shfl.sync.idx.b32	%r847|%p546, %r990, %r837, 31, -1;
	mov.b32 	%f2022, %r847;
	fma.rn.f32 	%f2157, %f2013, %f2022, %f2157;
	fma.rn.f32 	%f2156, %f2014, %f2022, %f2156;
	shfl.sync.idx.b32	%r848|%p547, %r989, %r837, 31, -1;
	mov.b32 	%f2023, %r848;
	fma.rn.f32 	%f2155, %f2013, %f2023, %f2155;
	fma.rn.f32 	%f2154, %f2014, %f2023, %f2154;
	shfl.sync.idx.b32	%r849|%p548, %r988, %r837, 31, -1;
	mov.b32 	%f2024, %r849;
	fma.rn.f32 	%f2153, %f2013, %f2024, %f2153;
	fma.rn.f32 	%f2152, %f2014, %f2024, %f2152;
	shfl.sync.idx.b32	%r850|%p549, %r987, %r837, 31, -1;
	mov.b32 	%f2025, %r850;
	fma.rn.f32 	%f2151, %f2013, %f2025, %f2151;
	fma.rn.f32 	%f2150, %f2014, %f2025, %f2150;
	shfl.sync.idx.b32	%r851|%p550, %r986, %r837, 31, -1;
	mov.b32 	%f2026, %r851;
	fma.rn.f32 	%f2149, %f2013, %f2026, %f2149;
	fma.rn.f32 	%f2148, %f2014, %f2026, %f2148;
	shfl.sync.idx.b32	%r852|%p551, %r985, %r837, 31, -1;
	mov.b32 	%f2027, %r852;
	fma.rn.f32 	%f2147, %f2013, %f2027, %f2147;
	fma.rn.f32 	%f2146, %f2014, %f2027, %f2146;
	shfl.sync.idx.b32	%r853|%p552, %r984, %r837, 31, -1;
	mov.b32 	%f2028, %r853;
	fma.rn.f32 	%f2145, %f2013, %f2028, %f2145;
	fma.rn.f32 	%f2144, %f2014, %f2028, %f2144;
	shfl.sync.idx.b32	%r854|%p553, %r983, %r837, 31, -1;
	mov.b32 	%f2029, %r854;
	fma.rn.f32 	%f2143, %f2013, %f2029, %f2143;
	fma.rn.f32 	%f2142, %f2014, %f2029, %f2142;
	shfl.sync.idx.b32	%r855|%p554, %r982, %r837, 31, -1;
	mov.b32 	%f2030, %r855;
	fma.rn.f32 	%f2141, %f2013, %f2030, %f2141;
	fma.rn.f32 	%f2140, %f2014, %f2030, %f2140;
	shfl.sync.idx.b32	%r856|%p555, %r981, %r837, 31, -1;
	mov.b32 	%f2031, %r856;
	fma.rn.f32 	%f2139, %f2013, %f2031, %f2139;
	fma.rn.f32 	%f2138, %f2014, %f2031, %f2138;
	shfl.sync.idx.b32	%r857|%p556, %r980, %r837, 31, -1;
	mov.b32 	%f2032, %r857;
	fma.rn.f32 	%f2137, %f2013, %f2032, %f2137;
	fma.rn.f32 	%f2136, %f2014, %f2032, %f2136;
	shfl.sync.idx.b32	%r858|%p557, %r979, %r837, 31, -1;
	mov.b32 	%f2033, %r858;
	fma.rn.f32 	%f2135, %f2013, %f2033, %f2135;
	fma.rn.f32 	%f2134, %f2014, %f2033, %f2134;
	shfl.sync.idx.b32	%r859|%p558, %r978, %r837, 31, -1;
	mov.b32 	%f2034, %r859;
	fma.rn.f32 	%f2133, %f2013, %f2034, %f2133;
	fma.rn.f32 	%f2132, %f2014, %f2034, %f2132;
	shfl.sync.idx.b32	%r860|%p559, %r977, %r837, 31, -1;
	mov.b32 	%f2035, %r860;
	fma.rn.f32 	%f2131, %f2013, %f2035, %f2131;
	fma.rn.f32 	%f2130, %f2014, %f2035, %f2130;
	shfl.sync.idx.b32	%r861|%p560, %r976, %r837, 31, -1;
	mov.b32 	%f2036, %r861;
	fma.rn.f32 	%f2129, %f2013, %f2036, %f2129;
	fma.rn.f32 	%f2128, %f2014, %f2036, %f2128;
	shfl.sync.idx.b32	%r862|%p561, %r975, %r837, 31, -1;
	mov.b32 	%f2037, %r862;
	fma.rn.f32 	%f2127, %f2013, %f2037, %f2127;
	fma.rn.f32 	%f2126, %f2014, %f2037, %f2126;
	shfl.sync.idx.b32	%r863|%p562, %r974, %r837, 31, -1;
	mov.b32 	%f2038, %r863;
	fma.rn.f32 	%f2125, %f2013, %f2038, %f2125;
	fma.rn.f32 	%f2124, %f2014, %f2038, %f2124;
	shfl.sync.idx.b32	%r864|%p563, %r973, %r837, 31, -1;
	mov.b32 	%f2039, %r864;
	fma.rn.f32 	%f2123, %f2013, %f2039, %f2123;
	fma.rn.f32 	%f2122, %f2014, %f2039, %f2122;
	shfl.sync.idx.b32	%r865|%p564, %r972, %r837, 31, -1;
	mov.b32 	%f2040, %r865;
	fma.rn.f32 	%f2121, %f2013, %f2040, %f2121;
	fma.rn.f32 	%f2120, %f2014, %f2040, %f2120;
	shfl.sync.idx.b32	%r866|%p565, %r971, %r837, 31, -1;
	mov.b32 	%f2041, %r866;
	fma.rn.f32 	%f2119, %f2013, %f2041, %f2119;
	fma.rn.f32 	%f2118, %f2014, %f2041, %f2118;
	shfl.sync.idx.b32	%r867|%p566, %r970, %r837, 31, -1;
	mov.b32 	%f2042, %r867;
	fma.rn.f32 	%f2117, %f2013, %f2042, %f2117;
	fma.rn.f32 	%f2116, %f2014, %f2042, %f2116;
	shfl.sync.idx.b32	%r868|%p567, %r969, %r837, 31, -1;
	mov.b32 	%f2043, %r868;
	fma.rn.f32 	%f2115, %f2013, %f2043, %f2115;
	fma.rn.f32 	%f2114, %f2014, %f2043, %f2114;
	shfl.sync.idx.b32	%r869|%p568, %r968, %r837, 31, -1;
	mov.b32 	%f2044, %r869;
	fma.rn.f32 	%f2113, %f2013, %f2044, %f2113;
	fma.rn.f32 	%f2112, %f2014, %f2044, %f2112;
	shfl.sync.idx.b32	%r870|%p569, %r967, %r837, 31, -1;
	mov.b32 	%f2045, %r870;
	fma.rn.f32 	%f2111, %f2013, %f2045, %f2111;
	fma.rn.f32 	%f2110, %f2014, %f2045, %f2110;
$L__BB4_142:
	ld.param.u64 	%rd254, [_Z12_spmm_conv_4PKfPfiiPKiS3_S3_S0__param_5];
	ld.param.u64 	%rd253, [_Z12_spmm_conv_4PKfPfiiPKiS3_S3_S0__param_1];
	cvta.to.global.u64 	%rd181, %rd253;
	cvta.to.global.u64 	%rd182, %rd254;
	add.s64 	%rd184, %rd182, %rd13;
	ld.global.nc.u32 	%r871, [%rd184];
	shl.b32 	%r872, %r871, 5;
	add.s32 	%r873, %r872, %r5;
	mul.wide.s32 	%rd185, %r873, 4;
	add.s64 	%rd186, %rd181, %rd185;
	st.global.f32 	[%rd186], %f2173;
	st.global.f32 	[%rd186+128], %f2172;
	ld.global.nc.u32 	%r874, [%rd184+4];
	shl.b32 	%r875, %r874, 5;
	add.s32 	%r876, %r875, %r5;
	mul.wide.s32 	%rd187, %r876, 4;
	add.s64 	%rd188, %rd181, %rd187;
	st.global.f32 	[%rd188], %f2171;
	st.global.f32 	[%rd188+128], %f2170;
	ld.global.nc.u32 	%r877, [%rd184+8];
	shl.b32 	%r878, %r877, 5;
	add.s32 	%r879, %r878, %r5;
	mul.wide.s32 	%rd189, %r879, 4;
	add.s64 	%rd190, %rd181, %rd189;
	st.global.f32 	[%rd190], %f2169;
	st.global.f32 	[%rd190+128], %f2168;
	ld.global.nc.u32 	%r880, [%rd184+12];
	shl.b32 	%r881, %r880, 5;
	add.s32 	%r882, %r881, %r5;
	mul.wide.s32 	%rd191, %r882, 4;
	add.s64 	%rd192, %rd181, %rd191;
	st.global.f32 	[%rd192], %f2167;
	st.global.f32 	[%rd192+128], %f2166;
	ld.global.nc.u32 	%r883, [%rd184+16];
	shl.b32 	%r884, %r883, 5;
	add.s32 	%r885, %r884, %r5;
	mul.wide.s32 	%rd193, %r885, 4;
	add.s64 	%rd194, %rd181, %rd193;
	st.global.f32 	[%rd194], %f2165;
	st.global.f32 	[%rd194+128], %f2164;
	ld.global.nc.u32 	%r886, [%rd184+20];
	shl.b32 	%r887, %r886, 5;
	add.s32 	%r888, %r887, %r5;
	mul.wide.s32 	%rd195, %r888, 4;
	add.s64 	%rd196, %rd181, %rd195;
	st.global.f32 	[%rd196], %f2163;
	st.global.f32 	[%rd196+128], %f2162;
	ld.global.nc.u32 	%r889, [%rd184+24];
	shl.b32 	%r890, %r889, 5;
	add.s32 	%r891, %r890, %r5;
	mul.wide.s32 	%rd197, %r891, 4;
	add.s64 	%rd198, %rd181, %rd197;
	st.global.f32 	[%rd198], %f2161;
	st.global.f32 	[%rd198+128], %f2160;
	ld.global.nc.u32 	%r892, [%rd184+28];
	shl.b32 	%r893, %r892, 5;
	add.s32 	%r894, %r893, %r5;
	mul.wide.s32 	%rd199, %r894, 4;
	add.s64 	%rd200, %rd181, %rd199;
	st.global.f32 	[%rd200], %f2159;
	st.global.f32 	[%rd200+128], %f2158;
	ld.global.nc.u32 	%r895, [%rd184+32];
	shl.b32 	%r896, %r895, 5;
	add.s32 	%r897, %r896, %r5;
	mul.wide.s32 	%rd201, %r897, 4;
	add.s64 	%rd202, %rd181, %rd201;
	st.global.f32 	[%rd202], %f2157;
	st.global.f32 	[%rd202+128], %f2156;
	ld.global.nc.u32 	%r898, [%rd184+36];
	shl.b32 	%r899, %r898, 5;
	add.s32 	%r900, %r899, %r5;
	mul.wide.s32 	%rd203, %r900, 4;
	add.s64 	%rd204, %rd181, %rd203;
	st.global.f32 	[%rd204], %f2155;
	st.global.f32 	[%rd204+128], %f2154;
	ld.global.nc.u32 	%r901, [%rd184+40];
	shl.b32 	%r902, %r901, 5;
	add.s32 	%r903, %r902, %r5;
	mul.wide.s32 	%rd205, %r903, 4;
	add.s64 	%rd206, %rd181, %rd205;
	st.global.f32 	[%rd206], %f2153;
	st.global.f32 	[%rd206+128], %f2152;
	ld.global.nc.u32 	%r904, [%rd184+44];
	shl.b32 	%r905, %r904, 5;
	add.s32 	%r906, %r905, %r5;
	mul.wide.s32 	%rd207, %r906, 4;
	add.s64 	%rd208, %rd181, %rd207;
	st.global.f32 	[%rd208], %f2151;
	st.global.f32 	[%rd208+128], %f2150;
	ld.global.nc.u32 	%r907, [%rd184+48];
	shl.b32 	%r908, %r907, 5;
	add.s32 	%r909, %r908, %r5;
	mul.wide.s32 	%rd209, %r909, 4;
	add.s64 	%rd210, %rd181, %rd209;
	st.global.f32 	[%rd210], %f2149;
	st.global.f32 	[%rd210+128], %f2148;
	ld.global.nc.u32 	%r910, [%rd184+52];
	shl.b32 	%r911, %r910, 5;
	add.s32 	%r912, %r911, %r5;
	mul.wide.s32 	%rd211, %r912, 4;
	add.s64 	%rd212, %rd181, %rd211;
	st.global.f32 	[%rd212], %f2147;
	st.global.f32 	[%rd212+128], %f2146;
	ld.global.nc.u32 	%r913, [%rd184+56];
	shl.b32 	%r914, %r913, 5;
	add.s32 	%r915, %r914, %r5;
	mul.wide.s32 	%rd213, %r915, 4;
	add.s64 	%rd214, %rd181, %rd213;
	st.global.f32 	[%rd214], %f2145;
	st.global.f32 	[%rd214+128], %f2144;
	ld.global.nc.u32 	%r916, [%rd184+60];
	shl.b32 	%r917, %r916, 5;
	add.s32 	%r918, %r917, %r5;
	mul.wide.s32 	%rd215, %r918, 4;
	add.s64 	%rd216, %rd181, %rd215;
	st.global.f32 	[%rd216], %f2143;
	st.global.f32 	[%rd216+128], %f2142;
	ld.global.nc.u32 	%r919, [%rd184+64];
	shl.b32 	%r920, %r919, 5;
	add.s32 	%r921, %r920, %r5;
	mul.wide.s32 	%rd217, %r921, 4;
	add.s64 	%rd218, %rd181, %rd217;
	st.global.f32 	[%rd218], %f2141;
	st.global.f32 	[%rd218+128], %f2140;
	ld.global.nc.u32 	%r922, [%rd184+68];
	shl.b32 	%r923, %r922, 5;
	add.s32 	%r924, %r923, %r5;
	mul.wide.s32 	%rd219, %r924, 4;
	add.s64 	%rd220, %rd181, %rd219;
	st.global.f32 	[%rd220], %f2139;
	st.global.f32 	[%rd220+128], %f2138;
	ld.global.nc.u32 	%r925, [%rd184+72];
	shl.b32 	%r926, %r925, 5;
	add.s32 	%r927, %r926, %r5;
	mul.wide.s32 	%rd221, %r927, 4;
	add.s64 	%rd222, %rd181, %rd221;
	st.global.f32 	[%rd222], %f2137;
	st.global.f32 	[%rd222+128], %f2136;
	ld.global.nc.u32 	%r928, [%rd184+76];
	shl.b32 	%r929, %r928, 5;
	add.s32 	%r930, %r929, %r5;
	mul.wide.s32 	%rd223, %r930, 4;
	add.s64 	%rd224, %rd181, %rd223;
	st.global.f32 	[%rd224], %f2135;
	st.global.f32 	[%rd224+128], %f2134;
	ld.global.nc.u32 	%r931, [%rd184+80];
	shl.b32 	%r932, %r931, 5;
	add.s32 	%r933, %r932, %r5;
	mul.wide.s32 	%rd225, %r933, 4;
	add.s64 	%rd226, %rd181, %rd225;
	st.global.f32 	[%rd226], %f2133;
	st.global.f32 	[%rd226+128], %f2132;
	ld.global.nc.u32 	%r934, [%rd184+84];
	shl.b32 	%r935, %r934, 5;
	add.s32 	%r936, %r935, %r5;
	mul.wide.s32 	%rd227, %r936, 4;
	add.s64 	%rd228, %rd181, %rd227;
	st.global.f32 	[%rd228], %f2131;
	st.global.f32 	[%rd228+128], %f2130;
	ld.global.nc.u32 	%r937, [%rd184+88];
	shl.b32 	%r938, %r937, 5;
	add.s32 	%r939, %r938, %r5;
	mul.wide.s32 	%rd229, %r939, 4;
	add.s64 	%rd230, %rd181, %rd229;
	st.global.f32 	[%rd230], %f2129;
	st.global.f32 	[%rd230+128], %f2128;
	ld.global.nc.u32 	%r940, [%rd184+92];
	shl.b32 	%r941, %r940, 5;
	add.s32 	%r942, %r941, %r5;
	mul.wide.s32 	%rd231, %r942, 4;
	add.s64 	%rd232, %rd181, %rd231;
	st.global.f32 	[%rd232], %f2127;
	st.global.f32 	[%rd232+128], %f2126;
	ld.global.nc.u32 	%r943, [%rd184+96];
	shl.b32 	%r944, %r943, 5;
	add.s32 	%r945, %r944, %r5;
	mul.wide.s32 	%rd233, %r945, 4;
	add.s64 	%rd234, %rd181, %rd233;
	st.global.f32 	[%rd234], %f2125;
	st.global.f32 	[%rd234+128], %f2124;
	ld.global.nc.u32 	%r946, [%rd184+100];
	shl.b32 	%r947, %r946, 5;
	add.s32 	%r948, %r947, %r5;
	mul.wide.s32 	%rd235, %r948, 4;
	add.s64 	%rd236, %rd181, %rd235;
	st.global.f32 	[%rd236], %f2123;
	st.global.f32 	[%rd236+128], %f2122;
	ld.global.nc.u32 	%r949, [%rd184+104];
	shl.b32 	%r950, %r949, 5;
	add.s32 	%r951, %r950, %r5;
	mul.wide.s32 	%rd237, %r951, 4;
	add.s64 	%rd238, %rd181, %rd237;
	st.global.f32 	[%rd238], %f2121;
	st.global.f32 	[%rd238+128], %f2120;
	ld.global.nc.u32 	%r952, [%rd184+108];
	shl.b32 	%r953, %r952, 5;
	add.s32 	%r954, %r953, %r5;
	mul.wide.s32 	%rd239, %r954, 4;
	add.s64 	%rd240, %rd181, %rd239;
	st.global.f32 	[%rd240], %f2119;
	st.global.f32 	[%rd240+128], %f2118;
	ld.global.nc.u32 	%r955, [%rd184+112];
	shl.b32 	%r956, %r955, 5;
	add.s32 	%r957, %r956, %r5;
	mul.wide.s32 	%rd241, %r957, 4;
	add.s64 	%rd242, %rd181, %rd241;
	st.global.f32 	[%rd242], %f2117;
	st.global.f32 	[%rd242+128], %f2116;
	ld.global.nc.u32 	%r958, [%rd184+116];
	shl.b32 	%r959, %r958, 5;
	add.s32 	%r960, %r959, %r5;
	mul.wide.s32 	%rd243, %r960, 4;
	add.s64 	%rd244, %rd181, %rd243;
	st.global.f32 	[%rd244], %f2115;
	st.global.f32 	[%rd244+128], %f2114;
	ld.global.nc.u32 	%r961, [%rd184+120];
	shl.b32 	%r962, %r961, 5;
	add.s32 	%r963, %r962, %r5;
	mul.wide.s32 	%rd245, %r963, 4;
	add.s64 	%rd246, %rd181, %rd245;
	st.global.f32 	[%rd246], %f2113;
	st.global.f32 	[%rd246+128], %f2112;
	ld.global.nc.u32 	%r964, [%rd184+124];
	shl.b32 	%r965, %r964, 5;
	add.s32 	%r966, %r965, %r5;
	mul.wide.s32 	%rd247, %r966, 4;
	add.s64 	%rd248, %rd181, %rd247;
	st.global.f32 	[%rd248], %f2111;
	st.global.f32 	[%rd248+128], %f2110;
	ret;

}
	// .globl	_Z12_spmm_conv_5PKfPfiiPKiS3_S3_S0_
.visible .entry _Z12_spmm_conv_5PKfPfiiPKiS3_S3_S0_(
	.param .u64 .ptr .align 1 _Z12_spmm_conv_5PKfPfiiPKiS3_S3_S0__param_0,
	.param .u64 .ptr .align 1 _Z12_spmm_conv_5PKfPfiiPKiS3_S3_S0__param_1,
	.param .u32 _Z12_spmm_conv_5PKfPfiiPKiS3_S3_S0__param_2,
	.param .u32 _Z12_spmm_conv_5PKfPfiiPKiS3_S3_S0__param_3,
	.param .u64 .ptr .align 1 _Z12_spmm_conv_5PKfPfiiPKiS3_S3_S0__param_4,
	.param .u64 .ptr .align 1 _Z12_spmm_conv_5PKfPfiiPKiS3_S3_S0__param_5,
	.param .u64 .ptr .align 1 _Z12_spmm_conv_5PKfPfiiPKiS3_S3_S0__param_6,
	.param .u64 .ptr .align 1 _Z12_spmm_conv_5PKfPfiiPKiS3_S3_S0__param_7
)
{
	.reg .pred 	%p<230>;
	.reg .b32 	%r<571>;
	.reg .b32 	%f<930>;
	.reg .b64 	%rd<142>;

	ld.param.u32 	%r145, [_Z12_spmm_conv_5PKfPfiiPKiS3_S3_S0__param_2];
	ld.param.u64 	%rd8, [_Z12_spmm_conv_5PKfPfiiPKiS3_S3_S0__param_4];
	cvta.to.global.u64 	%rd9, %rd8;
	mov.u32 	%r148, %tid.y;
	mov.u32 	%r149, %ctaid.x;
	mul.lo.s32 	%r150, %r149, 48;
	mad.lo.s32 	%r151, %r148, 12, %r150;
	mov.u32 	%r1, %tid.x;
	mov.u32 	%r152, %ctaid.y;
	shl.b32 	%r153, %r152, 4;
	cvt.s64.s32 	%rd10, %r145;
	mul.hi.s32 	%r154, %r151, 715827883;
	shr.u32 	%r155, %r154, 31;
	shr.s32 	%r156, %r154, 1;
	add.s32 	%r157, %r156, %r155;
	mul.lo.s32 	%r158, %r157, 12;
	sub.s32 	%r2, %r151, %r158;
	cvt.s64.s32 	%rd11, %r2;
	add.s64 	%rd12, %rd10, %rd11;
	shl.b64 	%rd13, %rd12, 2;
	add.s64 	%rd14, %rd9, %rd13;
	ld.global.nc.u32 	%r3, [%rd14];
	ld.global.nc.u32 	%r4, [%rd14+4];
	sub.s32 	%r501, %r4, %r3;
	shr.u32 	%r159, %r154, 2;
	add.s32 	%r160, %r159, %r155;
	shr.u32 	%r161, %r157, 31;
	add.s32 	%r162, %r157, %r161;
	and.b32  	%r163, %r162, 262142;
	sub.s32 	%r164, %r157, %r163;
	shl.b32 	%r165, %r160, 15;
	shl.b32 	%r166, %r164, 14;
	add.s32 	%r167, %r153, %r1;
	add.s32 	%r168, %r167, %r165;
	add.s32 	%r6, %r168, %r166;
	and.b32  	%r169, %r501, -2;
	add.s32 	%r7, %r169, %r3;
	setp.lt.s32 	%p1, %r501, 8;
	mov.b32 	%r528, 0;
	mov.f32 	%f810, 0f00000000;
	mov.f32 	%f811, %f810;
	mov.f32 	%f812, %f810;
	mov.f32 	%f813, %f810;
	mov.f32 	%f814, %f810;
	mov.f32 	%f815, %f810;
	mov.f32 	%f816, %f810;
	mov.f32 	%f817, %f810;
	mov.f32 	%f818, %f810;
	mov.f32 	%f819, %f810;
	mov.f32 	%f820, %f810;
	mov.f32 	%f821, %f810;
	mov.f32 	%f822, %f810;
	mov.f32 	%f823, %f810;
	mov.f32 	%f824, %f810;
	mov.f32 	%f825, %f810;
	mov.f32 	%f826, %f810;
	mov.f32 	%f827, %f810;
	mov.f32 	%f828, %f810;
	mov.f32 	%f829, %f810;
	mov.f32 	%f830, %f810;
	mov.f32 	%f831, %f810;
	mov.f32 	%f832, %f810;
	mov.f32 	%f833, %f810;
	@%p1 bra 	$L__BB5_6;
	add.s32 	%r514, %r3, 3;
	shl.b32 	%r173, %r4, 1;
	add.s32 	%r174, %r1, %r173;
	sub.s32 	%r513, %r174, %r3;
	mad.lo.s32 	%r175, %r4, 3, %r1;
	shl.b32 	%r176, %r3, 1;
	sub.s32 	%r512, %r175, %r176;
	shl.b32 	%r177, %r4, 2;
	add.s32 	%r178, %r1, %r177;
	mul.lo.s32 	%r179, %r3, 3;
	sub.s32 	%r511, %r178, %r179;
	mad.lo.s32 	%r180, %r4, 5, %r1;
	shl.b32 	%r181, %r3, 2;
	sub.s32 	%r510, %r180, %r181;
	mad.lo.s32 	%r182, %r4, 6, %r1;
	mul.lo.s32 	%r183, %r3, 5;
	sub.s32 	%r509, %r182, %r183;
	mad.lo.s32 	%r184, %r4, 7, %r1;
	mul.lo.s32 	%r185, %r3, 6;
	sub.s32 	%r508, %r184, %r185;
	shl.b32 	%r186, %r4, 3;
	add.s32 	%r187, %r1, %r186;
	mul.lo.s32 	%r188, %r3, 7;
	sub.s32 	%r507, %r187, %r188;
	mad.lo.s32 	%r189, %r4, 9, %r1;
	shl.b32 	%r190, %r3, 3;
	sub.s32 	%r506, %r189, %r190;
	mad.lo.s32 	%r191, %r4, 10, %r1;
	mul.lo.s32 	%r192, %r3, 9;
	sub.s32 	%r505, %r191, %r192;
	mad.lo.s32 	%r193, %r4, 11, %r1;
	mul.lo.s32 	%r194, %r3, 10;
	sub.s32 	%r504, %r193, %r194;
	add.s32 	%r503, %r1, %r4;
	add.s32 	%r502, %r1, %r3;
	mov.b32 	%r528, 0;
	mov.f32 	%f810, 0f00000000;
	mov.b32 	%r500, 3;
$L__BB5_2:
	mov.u32 	%r35, %r514;
	add.s32 	%r195, %r500, -3;
	and.b32  	%r196, %r195, 31;
	setp.ne.s32 	%p2, %r196, 0;
	@%p2 bra 	$L__BB5_5;
	add.s32 	%r528, %r35, -3;
	setp.ge.u32 	%p3, %r1, %r501;
	@%p3 bra 	$L__BB5_5;
	ld.param.u64 	%rd140, [_Z12_spmm_conv_5PKfPfiiPKiS3_S3_S0__param_7];
	ld.param.u64 	%rd138, [_Z12_spmm_conv_5PKfPfiiPKiS3_S3_S0__param_6];
	cvta.to.global.u64 	%rd15, %rd138;
	mul.wide.u32 	%rd16, %r502, 4;
	add.s64 	%rd17, %rd15, %rd16;
	ld.global.nc.u32 	%r197, [%rd17];
	mul.hi.s32 	%r198, %r197, 715827883;
	shr.u32 	%r199, %r198, 31;
	shr.u32 	%r200, %r198, 8;
	add.s32 	%r201, %r200, %r199;
	shl.b32 	%r202, %r201, 15;
	add.s32 	%r203, %r202, %r6;
	shr.s32 	%r204, %r197, 31;
	shr.u32 	%r205, %r204, 23;
	add.s32 	%r206, %r197, %r205;
	shr.s32 	%r207, %r206, 9;
	mul.hi.s32 	%r208, %r207, 1431655766;
	shr.u32 	%r209, %r208, 31;
	add.s32 	%r210, %r208, %r209;
	mul.lo.s32 	%r211, %r210, 3;
	sub.s32 	%r212, %r207, %r211;
	shl.b32 	%r213, %r212, 14;
	add.s32 	%r214, %r203, %r213;
	and.b32  	%r215, %r206, 134217216;
	sub.s32 	%r216, %r197, %r215;
	shl.b32 	%r217, %r216, 5;
	add.s32 	%r527, %r214, %r217;
	cvta.to.global.u64 	%rd18, %rd140;
	add.s64 	%rd19, %rd18, %rd16;
	ld.global.nc.u32 	%r526, [%rd19];
	mul.wide.u32 	%rd20, %r503, 4;
	add.s64 	%rd21, %rd18, %rd20;
	ld.global.nc.u32 	%r525, [%rd21];
	mul.wide.u32 	%rd22, %r513, 4;
	add.s64 	%rd23, %rd18, %rd22;
	ld.global.nc.u32 	%r524, [%rd23];
	mul.wide.u32 	%rd24, %r512, 4;
	add.s64 	%rd25, %rd18, %rd24;
	ld.global.nc.u32 	%r523, [%rd25];
	mul.wide.u32 	%rd26, %r511, 4;
	add.s64 	%rd27, %rd18, %rd26;
	ld.global.nc.u32 	%r522, [%rd27];
	mul.wide.u32 	%rd28, %r510, 4;
	add.s64 	%rd29, %rd18, %rd28;
	ld.global.nc.u32 	%r521, [%rd29];
	mul.wide.u32 	%rd30, %r509, 4;
	add.s64 	%rd31, %rd18, %rd30;
	ld.global.nc.u32 	%r520, [%rd31];
	mul.wide.u32 	%rd32, %r508, 4;
	add.s64 	%rd33, %rd18, %rd32;
	ld.global.nc.u32 	%r519, [%rd33];
	mul.wide.u32 	%rd34, %r507, 4;
	add.s64 	%rd35, %rd18, %rd34;
	ld.global.nc.u32 	%r518, [%rd35];
	mul.wide.u32 	%rd36, %r506, 4;
	add.s64 	%rd37, %rd18, %rd36;
	ld.global.nc.u32 	%r517, [%rd37];
	mul.wide.u32 	%rd38, %r505, 4;
	add.s64 	%rd39, %rd18, %rd38;
	ld.global.nc.u32 	%r516, [%rd39];
	mul.wide.u32 	%rd40, %r504, 4;
	add.s64 	%rd41, %rd18, %rd40;
	ld.global.nc.u32 	%r515, [%rd41];
$L__BB5_5:
	ld.param.u64 	%rd134, [_Z12_spmm_conv_5PKfPfiiPKiS3_S3_S0__param_0];
	sub.s32 	%r218, %r35, %r528;
	add.s32 	%r219, %r218, -3;
	shfl.sync.idx.b32	%r220|%p4, %r527, %r219, 31, -1;
	add.s32 	%r221, %r218, -2;
	shfl.sync.idx.b32	%r222|%p5, %r527, %r221, 31, -1;
	add.s32 	%r223, %r218, -1;
	shfl.sync.idx.b32	%r224|%p6, %r527, %r223, 31, -1;
	shfl.sync.idx.b32	%r225|%p7, %r527, %r218, 31, -1;
	add.s32 	%r226, %r218, 1;
	shfl.sync.idx.b32	%r227|%p8, %r527, %r226, 31, -1;
	add.s32 	%r228, %r218, 2;
	shfl.sync.idx.b32	%r229|%p9, %r527, %r228, 31, -1;
	add.s32 	%r230, %r218, 3;
	shfl.sync.idx.b32	%r231|%p10, %r527, %r230, 31, -1;
	add.s32 	%r232, %r218, 4;
	shfl.sync.idx.b32	%r233|%p11, %r527, %r232, 31, -1;
	cvta.to.global.u64 	%rd42, %rd134;
	mul.wide.s32 	%rd43, %r220, 4;
	add.s64 	%rd44, %rd42, %rd43;
	shfl.sync.idx.b32	%r234|%p12, %r526, %r219, 31, -1;
	mov.b32 	%f302, %r234;
	ld.global.nc.f32 	%f303, [%rd44];
	fma.rn.f32 	%f304, %f303, %f302, %f833;
	ld.global.nc.f32 	%f305, [%rd44+128];
	fma.rn.f32 	%f306, %f305, %f302, %f832;
	shfl.sync.idx.b32	%r235|%p13, %r525, %r219, 31, -1;
	mov.b32 	%f307, %r235;
	fma.rn.f32 	%f308, %f303, %f307, %f831;
	fma.rn.f32 	%f309, %f305, %f307, %f830;
	shfl.sync.idx.b32	%r236|%p14, %r524, %r219, 31, -1;
	mov.b32 	%f310, %r236;
	fma.rn.f32 	%f311, %f303, %f310, %f829;
	fma.rn.f32 	%f312, %f305, %f310, %f828;
	shfl.sync.idx.b32	%r237|%p15, %r523, %r219, 31, -1;
	mov.b32 	%f313, %r237;
	fma.rn.f32 	%f314, %f303, %f313, %f827;
	fma.rn.f32 	%f315, %f305, %f313, %f826;
	shfl.sync.idx.b32	%r238|%p16, %r522, %r219, 31, -1;
	mov.b32 	%f316, %r238;
	fma.rn.f32 	%f317, %f303, %f316, %f825;
	fma.rn.f32 	%f318, %f305, %f316, %f824;
	shfl.sync.idx.b32	%r239|%p17, %r521, %r219, 31, -1;
	mov.b32 	%f319, %r239;
	fma.rn.f32 	%f320, %f303, %f319, %f823;
	fma.rn.f32 	%f321, %f305, %f319, %f822;
	shfl.sync.idx.b32	%r240|%p18, %r520, %r219, 31, -1;
	mov.b32 	%f322, %r240;
	fma.rn.f32 	%f323, %f303, %f322, %f821;
	fma.rn.f32 	%f324, %f305, %f322, %f820;
	shfl.sync.idx.b32	%r241|%p19, %r519, %r219, 31, -1;
	mov.b32 	%f325, %r241;
	fma.rn.f32 	%f326, %f303, %f325, %f819;
	fma.rn.f32 	%f327, %f305, %f325, %f818;
	shfl.sync.idx.b32	%r242|%p20, %r518, %r219, 31, -1;
	mov.b32 	%f328, %r242;
	fma.rn.f32 	%f329, %f303, %f328, %f817;
	fma.rn.f32 	%f330, %f305, %f328, %f816;
	shfl.sync.idx.b32	%r243|%p21, %r517, %r219, 31, -1;
	mov.b32 	%f331, %r243;
	fma.rn.f32 	%f332, %f303, %f331, %f815;
	fma.rn.f32 	%f333, %f305, %f331, %f814;
	shfl.sync.idx.b32	%r244|%p22, %r516, %r219, 31, -1;
	mov.b32 	%f334, %r244;
	fma.rn.f32 	%f335, %f303, %f334, %f813;
	fma.rn.f32 	%f336, %f305, %f334, %f812;
	shfl.sync.idx.b32	%r245|%p23, %r515, %r219, 31, -1;
	mov.b32 	%f337, %r245;
	fma.rn.f32 	%f338, %f303, %f337, %f811;
	fma.rn.f32 	%f339, %f305, %f337, %f810;
	mul.wide.s32 	%rd45, %r222, 4;
	add.s64 	%rd46, %rd42, %rd45;
	shfl.sync.idx.b32	%r246|%p24, %r526, %r221, 31, -1;
	mov.b32 	%f340, %r246;
	ld.global.nc.f32 	%f341, [%rd46];
	fma.rn.f32 	%f342, %f341, %f340, %f304;
	ld.global.nc.f32 	%f343, [%rd46+128];
	fma.rn.f32 	%f344, %f343, %f340, %f306;
	shfl.sync.idx.b32	%r247|%p25, %r525, %r221, 31, -1;
	mov.b32 	%f345, %r247;
	fma.rn.f32 	%f346, %f341, %f345, %f308;
	fma.rn.f32 	%f347, %f343, %f345, %f309;
	shfl.sync.idx.b32	%r248|%p26, %r524, %r221, 31, -1;
	mov.b32 	%f348, %r248;
	fma.rn.f32 	%f349, %f341, %f348, %f311;
	fma.rn.f32 	%f350, %f343, %f348, %f312;
	shfl.sync.idx.b32	%r249|%p27, %r523, %r221, 31, -1;
	mov.b32 	%f351, %r249;
	fma.rn.f32 	%f352, %f341, %f351, %f314;
	fma.rn.f32 	%f353, %f343, %f351, %f315;
	shfl.sync.idx.b32	%r250|%p28, %r522, %r221, 31, -1;
	mov.b32 	%f354, %r250;
	fma.rn.f32 	%f355, %f341, %f354, %f317;
	fma.rn.f32 	%f356, %f343, %f354, %f318;
	shfl.sync.idx.b32	%r251|%p29, %r521, %r221, 31, -1;
	mov.b32 	%f357, %r251;
	fma.rn.f32 	%f358, %f341, %f357, %f320;
	fma.rn.f32 	%f359, %f343, %f357, %f321;
	shfl.sync.idx.b32	%r252|%p30, %r520, %r221, 31, -1;
	mov.b32 	%f360, %r252;
	fma.rn.f32 	%f361, %f341, %f360, %f323;
	fma.rn.f32 	%f362, %f343, %f360, %f324;
	shfl.sync.idx.b32	%r253|%p31, %r519, %r221, 31, -1;
	mov.b32 	%f363, %r253;
	fma.rn.f32 	%f364, %f341, %f363, %f326;
	fma.rn.f32 	%f365, %f343, %f363, %f327;
	shfl.sync.idx.b32	%r254|%p32, %r518, %r221, 31, -1;
	mov.b32 	%f366, %r254;
	fma.rn.f32 	%f367, %f341, %f366, %f329;
	fma.rn.f32 	%f368, %f343, %f366, %f330;
	shfl.sync.idx.b32	%r255|%p33, %r517, %r221, 31, -1;
	mov.b32 	%f369, %r255;
	fma.rn.f32 	%f370, %f341, %f369, %f332;
	fma.rn.f32 	%f371, %f343, %f369, %f333;
	shfl.sync.idx.b32	%r256|%p34, %r516, %r221, 31, -1;
	mov.b32 	%f372, %r256;
	fma.rn.f32 	%f373, %f341, %f372, %f335;
	fma.rn.f32 	%f374, %f343, %f372, %f336;
	shfl.sync.idx.b32	%r257|%p35, %r515, %r221, 31, -1;
	mov.b32 	%f375, %r257;
	fma.rn.f32 	%f376, %f341, %f375, %f338;
	fma.rn.f32 	%f377, %f343, %f375, %f339;
	mul.wide.s32 	%rd47, %r224, 4;
	add.s64 	%rd48, %rd42, %rd47;
	shfl.sync.idx.b32	%r258|%p36, %r526, %r223, 31, -1;
	mov.b32 	%f378, %r258;
	ld.global.nc.f32 	%f379, [%rd48];
	fma.rn.f32 	%f380, %f379, %f378, %f342;
	ld.global.nc.f32 	%f381, [%rd48+128];
	fma.rn.f32 	%f382, %f381, %f378, %f344;
	shfl.sync.idx.b32	%r259|%p37, %r525, %r223, 31, -1;
	mov.b32 	%f383, %r259;
	fma.rn.f32 	%f384, %f379, %f383, %f346;
	fma.rn.f32 	%f385, %f381, %f383, %f347;
	shfl.sync.idx.b32	%r260|%p38, %r524, %r223, 31, -1;
	mov.b32 	%f386, %r260;
	fma.rn.f32 	%f387, %f379, %f386, %f349;
	fma.rn.f32 	%f388, %f381, %f386, %f350;
	shfl.sync.idx.b32	%r261|%p39, %r523, %r223, 31, -1;
	mov.b32 	%f389, %r261;
	fma.rn.f32 	%f390, %f379, %f389, %f352;
	fma.rn.f32 	%f391, %f381, %f389, %f353;
	shfl.sync.idx.b32	%r262|%p40, %r522, %r223, 31, -1;
	mov.b32 	%f392, %r262;
	fma.rn.f32 	%f393, %f379, %f392, %f355;
	fma.rn.f32 	%f394, %f381, %f392, %f356;
	shfl.sync.idx.b32	%r263|%p41, %r521, %r223, 31, -1;
	mov.b32 	%f395, %r263;
	fma.rn.f32 	%f396, %f379, %f395, %f358;
	fma.rn.f32 	%f397, %f381, %f395, %f359;
	shfl.sync.idx.b32	%r264|%p42, %r520, %r223, 31, -1;
	mov.b32 	%f398, %r264;
	fma.rn.f32 	%f399, %f379, %f398, %f361;
	fma.rn.f32 	%f400, %f381, %f398, %f362;
	shfl.sync.idx.b32	%r265|%p43, %r519, %r223, 31, -1;
	mov.b32 	%f401, %r265;
	fma.rn.f32 	%f402, %f379, %f401, %f364;
	fma.rn.f32 	%f403, %f381, %f401, %f365;
	shfl.sync.idx.b32	%r266|%p44, %r518, %r223, 31, -1;
	mov.b32 	%f404, %r266;
	fma.rn.f32 	%f405, %f379, %f404, %f367;
	fma.rn.f32 	%f406, %f381, %f404, %f368;
	shfl.sync.idx.b32	%r267|%p45, %r517, %r223, 31, -1;
	mov.b32 	%f407, %r267;
	fma.rn.f32 	%f408, %f379, %f407, %f370;
	fma.rn.f32 	%f409, %f381, %f407, %f371;
	shfl.sync.idx.b32	%r268|%p46, %r516, %r223, 31, -1;
	mov.b32 	%f410, %r268;
	fma.rn.f32 	%f411, %f379, %f410, %f373;
	fma.rn.f32 	%f412, %f381, %f410, %f374;
	shfl.sync.idx.b32	%r269|%p47, %r515, %r223, 31, -1;
	mov.b32 	%f413, %r269;
	fma.rn.f32 	%f414, %f379, %f413, %f376;
	fma.rn.f32 	%f415, %f381, %f413, %f377;
	mul.wide.s32 	%rd49, %r225, 4;
	add.s64 	%rd50, %rd42, %rd49;
	shfl.sync.idx.b32	%r270|%p48, %r526, %r218, 31, -1;
	mov.b32 	%f416, %r270;
	ld.global.nc.f32 	%f417, [%rd50];
	fma.rn.f32 	%f418, %f417, %f416, %f380;
	ld.global.nc.f32 	%f419, [%rd50+128];
	fma.rn.f32 	%f420, %f419, %f416, %f382;
	shfl.sync.idx.b32	%r271|%p49, %r525, %r218, 31, -1;
	mov.b32 	%f421, %r271;
	fma.rn.f32 	%f422, %f417, %f421, %f384;
	fma.rn.f32 	%f423, %f419, %f421, %f385;
	shfl.sync.idx.b32	%r272|%p50, %r524, %r218, 31, -1;
	mov.b32 	%f424, %r272;
	fma.rn.f32 	%f425, %f417, %f424, %f387;
	fma.rn.f32 	%f426, %f419, %f424, %f388;
	shfl.sync.idx.b32	%r273|%p51, %r523, %r218, 31, -1;
	mov.b32 	%f427, %r273;
	fma.rn.f32 	%f428, %f417, %f427, %f390;
	fma.rn.f32 	%f429, %f419, %f427, %f391;
	shfl.sync.idx.b32	%r274|%p52, %r522, %r218, 31, -1;
	mov.b32 	%f430, %r274;
	fma.rn.f32 	%f431, %f417, %f430, %f393;
	fma.rn.f32 	%f432, %f419, %f430, %f394;
	shfl.sync.idx.b32	%r275|%p53, %r521, %r218, 31, -1;
	mov.b32 	%f433, %r275;
	fma.rn.f32 	%f434, %f417, %f433, %f396;
	fma.rn.f32 	%f435, %f419, %f433, %f397;
	shfl.sync.idx.b32	%r276|%p54, %r520, %r218, 31, -1;
	mov.b32 	%f436, %r276;
	fma.rn.f32 	%f437, %f417, %f436, %f399;
	fma.rn.f32 	%f438, %f419, %f436, %f400;
	shfl.sync.idx.b32	%r277|%p55, %r519, %r218, 31, -1;
	mov.b32 	%f439, %r277;
	fma.rn.f32 	%f440, %f417, %f439, %f402;
	fma.rn.f32 	%f441, %f419, %f439, %f403;
	shfl.sync.idx.b32	%r278|%p56, %r518, %r218, 31, -1;
	mov.b32 	%f442, %r278;
	fma.rn.f32 	%f443, %f417, %f442, %f405;
	fma.rn.f32 	%f444, %f419, %f442, %f406;
	shfl.sync.idx.b32	%r279|%p57, %r517, %r218, 31, -1;
	mov.b32 	%f445, %r279;
	fma.rn.f32 	%f446, %f417, %f445, %f408;
	fma.rn.f32 	%f447, %f419, %f445, %f409;
	shfl.sync.idx.b32	%r280|%p58, %r516, %r218, 31, -1;
	mov.b32 	%f448, %r280;
	fma.rn.f32 	%f449, %f417, %f448, %f411;
	fma.rn.f32 	%f450, %f419, %f448, %f412;
	shfl.sync.idx.b32	%r281|%p59, %r515, %r218, 31, -1;
	mov.b32 	%f451, %r281;
	fma.rn.f32 	%f452, %f417, %f451, %f414;
	fma.rn.f32 	%f453, %f419, %f451, %f415;
	mul.wide.s32 	%rd51, %r227, 4;
	add.s64 	%rd52, %rd42, %rd51;
	shfl.sync.idx.b32	%r282|%p60, %r526, %r226, 31, -1;
	mov.b32 	%f454, %r282;
	ld.global.nc.f32 	%f455, [%rd52];
	fma.rn.f32 	%f456, %f455, %f454, %f418;
	ld.global.nc.f32 	%f457, [%rd52+128];
	fma.rn.f32 	%f458, %f457, %f454, %f420;
	shfl.sync.idx.b32	%r283|%p61, %r525, %r226, 31, -1;
	mov.b32 	%f459, %r283;
	fma.rn.f32 	%f460, %f455, %f459, %f422;
	fma.rn.f32 	%f461, %f457, %f459, %f423;
	shfl.sync.idx.b32	%r284|%p62, %r524, %r226, 31, -1;
	mov.b32 	%f462, %r284;
	fma.rn.f32 	%f463, %f455, %f462, %f425;
	fma.rn.f32 	%f464, %f457, %f462, %f426;
	shfl.sync.idx.b32	%r285|%p63, %r523, %r226, 31, -1;
	mov.b32 	%f465, %r285;
	fma.rn.f32 	%f466, %f455, %f465, %f428;
	fma.rn.f32 	%f467, %f457, %f465, %f429;
	shfl.sync.idx.b32	%r286|%p64, %r522, %r226, 31, -1;
	mov.b32 	%f468, %r286;
	fma.rn.f32 	%f469, %f455, %f468, %f431;
	fma.rn.f32 	%f470, %f457, %f468, %f432;
	shfl.sync.idx.b32	%r287|%p65, %r521, %r226, 31, -1;
	mov.b32 	%f471, %r287;
	fma.rn.f32 	%f472, %f455, %f471, %f434;
	fma.rn.f32 	%f473, %f457, %f471, %f435;
	shfl.sync.idx.b32	%r288|%p66, %r520, %r226, 31, -1;
	mov.b32 	%f474, %r288;
	fma.rn.f32 	%f475, %f455, %f474, %f437;
	fma.rn.f32 	%f476, %f457, %f474, %f438;
	shfl.sync.idx.b32	%r289|%p67, %r519, %r226, 31, -1;
	mov.b32 	%f477, %r289;
	fma.rn.f32 	%f478, %f455, %f477, %f440;
	fma.rn.f32 	%f479, %f457, %f477, %f441;
	shfl.sync.idx.b32	%r290|%p68, %r518, %r226, 31, -1;
	mov.b32 	%f480, %r290;
	fma.rn.f32 	%f481, %f455, %f480, %f443;
	fma.rn.f32 	%f482, %f457, %f480, %f444;
	shfl.sync.idx.b32	%r291|%p69, %r517, %r226, 31, -1;
	mov.b32 	%f483, %r291;
	fma.rn.f32 	%f484, %f455, %f483, %f446;
	fma.rn.f32 	%f485, %f457, %f483, %f447;
	shfl.sync.idx.b32	%r292|%p70, %r516, %r226, 31, -1;
	mov.b32 	%f486, %r292;
	fma.rn.f32 	%f487, %f455, %f486, %f449;
	fma.rn.f32 	%f488, %f457, %f486, %f450;
	shfl.sync.idx.b32	%r293|%p71, %r515, %r226, 31, -1;
	mov.b32 	%f489, %r293;
	fma.rn.f32 	%f490, %f455, %f489, %f452;
	fma.rn.f32 	%f491, %f457, %f489, %f453;
	mul.wide.s32 	%rd53, %r229, 4;
	add.s64 	%rd54, %rd42, %rd53;
	shfl.sync.idx.b32	%r294|%p72, %r526, %r228, 31, -1;
	mov.b32 	%f492, %r294;
	ld.global.nc.f32 	%f493, [%rd54];
	fma.rn.f32 	%f494, %f493, %f492, %f456;
	ld.global.nc.f32 	%f495, [%rd54+128];
	fma.rn.f32 	%f496, %f495, %f492, %f458;
	shfl.sync.idx.b32	%r295|%p73, %r525, %r228, 31, -1;
	mov.b32 	%f497, %r295;
	fma.rn.f32 	%f498, %f493, %f497, %f460;
	fma.rn.f32 	%f499, %f495, %f497, %f461;
	shfl.sync.idx.b32	%r296|%p74, %r524, %r228, 31, -1;
	mov.b32 	%f500, %r296;
	fma.rn.f32 	%f501, %f493, %f500, %f463;
	fma.rn.f32 	%f502, %f495, %f500, %f464;
	shfl.sync.idx.b32	%r297|%p75, %r523, %r228, 31, -1;
	mov.b32 	%f503, %r297;
	fma.rn.f32 	%f504, %f493, %f503, %f466;
	fma.rn.f32 	%f505, %f495, %f503, %f467;
	shfl.sync.idx.b32	%r298|%p76, %r522, %r228, 31, -1;
	mov.b32 	%f506, %r298;
	fma.rn.f32 	%f507, %f493, %f506, %f469;
	fma.rn.f32 	%f508, %f495, %f506, %f470;
	shfl.sync.idx.b32	%r299|%p77, %r521, %r228, 31, -1;
	mov.b32 	%f509, %r299;
	fma.rn.f32 	%f510, %f493, %f509, %f472;
	fma.rn.f32 	%f511, %f495, %f509, %f473;
	shfl.sync.idx.b32	%r300|%p78, %r520, %r228, 31, -1;
	mov.b32 	%f512, %r300;
	fma.rn.f32 	%f513, %f493, %f512, %f475;
	fma.rn.f32 	%f514, %f495, %f512, %f476;
	shfl.sync.idx.b32	%r301|%p79, %r519, %r228, 31, -1;
	mov.b32 	%f515, %r301;
	fma.rn.f32 	%f516, %f493, %f515, %f478;
	fma.rn.f32 	%f517, %f495, %f515, %f479;
	shfl.sync.idx.b32	%r302|%p80, %r518, %r228, 31, -1;
	mov.b32 	%f518, %r302;
	fma.rn.f32 	%f519, %f493, %f518, %f481;
	fma.rn.f32 	%f520, %f495, %f518, %f482;
	shfl.sync.idx.b32	%r303|%p81, %r517, %r228, 31, -1;
	mov.b32 	%f521, %r303;
	fma.rn.f32 	%f522, %f493, %f521, %f484;
	fma.rn.f32 	%f523, %f495, %f521, %f485;
	shfl.sync.idx.b32	%r304|%p82, %r516, %r228, 31, -1;
	mov.b32 	%f524, %r304;
	fma.rn.f32 	%f525, %f493, %f524, %f487;
	fma.rn.f32 	%f526, %f495, %f524, %f488;
	shfl.sync.idx.b32	%r305|%p83, %r515, %r228, 31, -1;
	mov.b32 	%f527, %r305;
	fma.rn.f32 	%f528, %f493, %f527, %f490;
	fma.rn.f32 	%f529, %f495, %f527, %f491;
	mul.wide.s32 	%rd55, %r231, 4;
	add.s64 	%rd56, %rd42, %rd55;
	shfl.sync.idx.b32	%r306|%p84, %r526, %r230, 31, -1;
	mov.b32 	%f530, %r306;
	ld.global.nc.f32 	%f531, [%rd56];
	fma.rn.f32 	%f532, %f531, %f530, %f494;
	ld.global.nc.f32 	%f533, [%rd56+128];
	fma.rn.f32 	%f534, %f533, %f530, %f496;
	shfl.sync.idx.b32	%r307|%p85, %r525, %r230, 31, -1;
	mov.b32 	%f535, %r307;
	fma.rn.f32 	%f536, %f531, %f535, %f498;
	fma.rn.f32 	%f537, %f533, %f535, %f499;
	shfl.sync.idx.b32	%r308|%p86, %r524, %r230, 31, -1;
	mov.b32 	%f538, %r308;
	fma.rn.f32 	%f539, %f531, %f538, %f501;
	fma.rn.f32 	%f540, %f533, %f538, %f502;
	shfl.sync.idx.b32	%r309|%p87, %r523, %r230, 31, -1;
	mov.b32 	%f541, %r309;
	fma.rn.f32 	%f542, %f531, %f541, %f504;
	fma.rn.f32 	%f543, %f533, %f541, %f505;
	shfl.sync.idx.b32	%r310|%p88, %r522, %r230, 31, -1;
	mov.b32 	%f544, %r310;
	fma.rn.f32 	%f545, %f531, %f544, %f507;
	fma.rn.f32 	%f546, %f533, %f544, %f508;
	shfl.sync.idx.b32	%r311|%p89, %r521, %r230, 31, -1;
	mov.b32 	%f547, %r311;
	fma.rn.f32 	%f548, %f531, %f547, %f510;
	fma.rn.f32 	%f549, %f533, %f547, %f511;
	shfl.sync.idx.b32	%r312|%p90, %r520, %r230, 31, -1;
	mov.b32 	%f550, %r312;
	fma.rn.f32 	%f551, %f531, %f550, %f513;
	fma.rn.f32 	%f552, %f533, %f550, %f514;
	shfl.sync.idx.b32	%r313|%p91, %r519, %r230, 31, -1;
	mov.b32 	%f553, %r313;
	fma.rn.f32 	%f554, %f531, %f553, %f516;
	fma.rn.f32 	%f555, %f533, %f553, %f517;
	shfl.sync.idx.b32	%r314|%p92, %r518, %r230, 31, -1;
	mov.b32 	%f556, %r314;
	fma.rn.f32 	%f557, %f531, %f556, %f519;
	fma.rn.f32 	%f558, %f533, %f556, %f520;
	shfl.sync.idx.b32	%r315|%p93, %r517, %r230, 31, -1;
	mov.b32 	%f559, %r315;
	fma.rn.f32 	%f560, %f531, %f559, %f522;
	fma.rn.f32 	%f561, %f533, %f559, %f523;
	shfl.sync.idx.b32	%r316|%p94, %r516, %r230, 31, -1;
	mov.b32 	%f562, %r316;
	fma.rn.f32 	%f563, %f531, %f562, %f525;
	fma.rn.f32 	%f564, %f533, %f562, %f526;
	shfl.sync.idx.b32	%r317|%p95, %r515, %r230, 31, -1;
	mov.b32 	%f565, %r317;
	fma.rn.f32 	%f566, %f531, %f565, %f528;
	fma.rn.f32 	%f567, %f533, %f565, %f529;
	mul.wide.s32 	%rd57, %r233, 4;
	add.s64 	%rd58, %rd42, %rd57;
	shfl.sync.idx.b32	%r318|%p96, %r526, %r232, 31, -1;
	mov.b32 	%f568, %r318;
	ld.global.nc.f32 	%f569, [%rd58];
	fma.rn.f32 	%f833, %f569, %f568, %f532;
	ld.global.nc.f32 	%f570, [%rd58+128];
	fma.rn.f32 	%f832, %f570, %f568, %f534;
	shfl.sync.idx.b32	%r319|%p97, %r525, %r232, 31, -1;
	mov.b32 	%f571, %r319;
	fma.rn.f32 	%f831, %f569, %f571, %f536;
	fma.rn.f32 	%f830, %f570, %f571, %f537;
	shfl.sync.idx.b32	%r320|%p98, %r524, %r232, 31, -1;
	mov.b32 	%f572, %r320;
	fma.rn.f32 	%f829, %f569, %f572, %f539;
	fma.rn.f32 	%f828, %f570, %f572, %f540;
	shfl.sync.idx.b32	%r321|%p99, %r523, %r232, 31, -1;
	mov.b32 	%f573, %r321;
	fma.rn.f32 	%f827, %f569, %f573, %f542;
	fma.rn.f32 	%f826, %f570, %f573, %f543;
	shfl.sync.idx.b32	%r322|%p100, %r522, %r232, 31, -1;
	mov.b32 	%f574, %r322;
	fma.rn.f32 	%f825, %f569, %f574, %f545;
	fma.rn.f32 	%f824, %f570, %f574, %f546;
	shfl.sync.idx.b32	%r323|%p101, %r521, %r232, 31, -1;
	mov.b32 	%f575, %r323;
	fma.rn.f32 	%f823, %f569, %f575, %f548;
	fma.rn.f32 	%f822, %f570, %f575, %f549;
	shfl.sync.idx.b32	%r324|%p102, %r520, %r232, 31, -1;
	mov.b32 	%f576, %r324;
	fma.rn.f32 	%f821, %f569, %f576, %f551;
	fma.rn.f32 	%f820, %f570, %f576, %f552;
	shfl.sync.idx.b32	%r325|%p103, %r519, %r232, 31, -1;
	mov.b32 	%f577, %r325;
	fma.rn.f32 	%f819, %f569, %f577, %f554;
	fma.rn.f32 	%f818, %f570, %f577, %f555;
	shfl.sync.idx.b32	%r326|%p104, %r518, %r232, 31, -1;
	mov.b32 	%f578, %r326;
	fma.rn.f32 	%f817, %f569, %f578, %f557;
	fma.rn.f32 	%f816, %f570, %f578, %f558;
	shfl.sync.idx.b32	%r327|%p105, %r517, %r232, 31, -1;
	mov.b32 	%f579, %r327;
	fma.rn.f32 	%f815, %f569, %f579, %f560;
	fma.rn.f32 	%f814, %f570, %f579, %f561;
	shfl.sync.idx.b32	%r328|%p106, %r516, %r232, 31, -1;
	mov.b32 	%f580, %r328;
	fma.rn.f32 	%f813, %f569, %f580, %f563;
	fma.rn.f32 	%f812, %f570, %f580, %f564;
	shfl.sync.idx.b32	%r329|%p107, %r515, %r232, 31, -1;
	mov.b32 	%f581, %r329;
	fma.rn.f32 	%f811, %f569, %f581, %f566;
	fma.rn.f32 	%f810, %f570, %f581, %f567;
	add.s32 	%r514, %r35, 8;
	add.s32 	%r330, %r35, 5;
	add.s32 	%r513, %r513, 8;
	add.s32 	%r512, %r512, 8;
	add.s32 	%r511, %r511, 8;
	add.s32 	%r510, %r510, 8;
	add.s32 	%r509, %r509, 8;
	add.s32 	%r508, %r508, 8;
	add.s32 	%r507, %r507, 8;
	add.s32 	%r506, %r506, 8;
	add.s32 	%r505, %r505, 8;
	add.s32 	%r504, %r504, 8;
	add.s32 	%r503, %r503, 8;
	add.s32 	%r502, %r502, 8;
	add.s32 	%r501, %r501, -8;
	add.s32 	%r500, %r500, 8;
	sub.s32 	%r331, %r4, %r3;
	and.b32  	%r332, %r331, -8;
	add.s32 	%r333, %r332, %r3;
	setp.lt.s32 	%p108, %r330, %r333;
	@%p108 bra 	$L__BB5_2;
$L__BB5_6:
	sub.s32 	%r107, %r4, %r3;
	and.b32  	%r108, %r107, -8;
	add.s32 	%r109, %r108, %r3;
	setp.le.s32 	%p109, %r4, %r109;
	and.b32  	%r334, %r107, 24;
	setp.ne.s32 	%p110, %r334, 0;
	or.pred  	%p111, %p110, %p109;
	@%p111 bra 	$L__BB5_9;
	sub.s32 	%r335, %r4, %r109;
	setp.ge.u32 	%p112, %r1, %r335;
	mov.u32 	%r528, %r109;
	@%p112 bra 	$L__BB5_9;
	ld.param.u64 	%rd141, [_Z12_spmm_conv_5PKfPfiiPKiS3_S3_S0__param_7];
	ld.param.u64 	%rd139, [_Z12_spmm_conv_5PKfPfiiPKiS3_S3_S0__param_6];
	add.s32 	%r336, %r109, %r1;
	cvta.to.global.u64 	%rd59, %rd139;
	mul.wide.u32 	%rd60, %r336, 4;
	add.s64 	%rd61, %rd59, %rd60;
	ld.global.nc.u32 	%r337, [%rd61];
	mul.hi.s32 	%r338, %r337, 715827883;
	shr.u32 	%r339, %r338, 31;
	shr.u32 	%r340, %r338, 8;
	add.s32 	%r341, %r340, %r339;
	shl.b32 	%r342, %r341, 15;
	add.s32 	%r343, %r342, %r6;
	shr.s32 	%r344, %r337, 31;
	shr.u32 	%r345, %r344, 23;
	add.s32 	%r346, %r337, %r345;
	shr.s32 	%r347, %r346, 9;
	mul.hi.s32 	%r348, %r347, 1431655766;
	shr.u32 	%r349, %r348, 31;
	add.s32 	%r350, %r348, %r349;
	mul.lo.s32 	%r351, %r350, 3;
	sub.s32 	%r352, %r347, %r351;
	shl.b32 	%r353, %r352, 14;
	add.s32 	%r354, %r343, %r353;
	and.b32  	%r355, %r346, 134217216;
	sub.s32 	%r356, %r337, %r355;
	shl.b32 	%r357, %r356, 5;
	add.s32 	%r527, %r354, %r357;
	cvta.to.global.u64 	%rd62, %rd141;
	add.s64 	%rd63, %rd62, %rd60;
	ld.global.nc.u32 	%r526, [%rd63];
	add.s32 	%r358, %r107, %r336;
	mul.wide.u32 	%rd64, %r358, 4;
	add.s64 	%rd65, %rd62, %rd64;
	ld.global.nc.u32 	%r525, [%rd65];
	add.s32 	%r359, %r358, %r107;
	mul.wide.u32 	%rd66, %r359, 4;
	add.s64 	%rd67, %rd62, %rd66;
	ld.global.nc.u32 	%r524, [%rd67];
	add.s32 	%r360, %r359, %r107;
	mul.wide.u32 	%rd68, %r360, 4;
	add.s64 	%rd69, %rd62, %rd68;
	ld.global.nc.u32 	%r523, [%rd69];
	add.s32 	%r361, %r360, %r107;
	mul.wide.u32 	%rd70, %r361, 4;
	add.s64 	%rd71, %rd62, %rd70;
	ld.global.nc.u32 	%r522, [%rd71];
	add.s32 	%r362, %r361, %r107;
	mul.wide.u32 	%rd72, %r362, 4;
	add.s64 	%rd73, %rd62, %rd72;
	ld.global.nc.u32 	%r521, [%rd73];
	add.s32 	%r363, %r362, %r107;
	mul.wide.u32 	%rd74, %r363, 4;
	add.s64 	%rd75, %rd62, %rd74;
	ld.global.nc.u32 	%r520, [%rd75];
	add.s32 	%r364, %r363, %r107;
	mul.wide.u32 	%rd76, %r364, 4;
	add.s64 	%rd77, %rd62, %rd76;
	ld.global.nc.u32 	%r519, [%rd77];
	add.s32 	%r365, %r364, %r107;
	mul.wide.u32 	%rd78, %r365, 4;
	add.s64 	%rd79, %rd62, %rd78;
	ld.global.nc.u32 	%r518, [%rd79];
	add.s32 	%r366, %r365, %r107;
	mul.wide.u32 	%rd80, %r366, 4;
	add.s64 	%rd81, %rd62, %rd80;
	ld.global.nc.u32 	%r517, [%rd81];
	add.s32 	%r367, %r366, %r107;
	mul.wide.u32 	%rd82, %r367, 4;
	add.s64 	%rd83, %rd62, %rd82;
	ld.global.nc.u32 	%r516, [%rd83];
	add.s32 	%r368, %r367, %r107;
	mul.wide.u32 	%rd84, %r368, 4;
	add.s64 	%rd85, %rd62, %rd84;
	ld.global.nc.u32 	%r515, [%rd85];
$L__BB5_9:
	ld.param.u64 	%rd135, [_Z12_spmm_conv_5PKfPfiiPKiS3_S3_S0__param_0];
	cvta.to.global.u64 	%rd1, %rd135;
	and.b32  	%r137, %r107, -4;
	setp.ge.s32 	%p113, %r108, %r137;
	@%p113 bra 	$L__BB5_58;
	sub.s32 	%r138, %r109, %r528;
	shfl.sync.idx.b32	%r369|%p114, %r527, %r138, 31, -1;
	add.s32 	%r139, %r138, 1;
	shfl.sync.idx.b32	%r140|%p115, %r527, %r139, 31, -1;
	add.s32 	%r141, %r138, 2;
	shfl.sync.idx.b32	%r142|%p116, %r527, %r141, 31, -1;
	add.s32 	%r143, %r138, 3;
	shfl.sync.idx.b32	%r144|%p117, %r527, %r143, 31, -1;
	mul.wide.s32 	%rd86, %r369, 4;
	add.s64 	%rd2, %rd1, %rd86;
	shfl.sync.idx.b32	%r370|%p118, %r526, %r138, 31, -1;
	mov.b32 	%f73, %r370;
	setp.leu.f32 	%p119, %f73, 0f00000000;
	@%p119 bra 	$L__BB5_12;
	ld.global.nc.f32 	%f583, [%rd2];
	fma.rn.f32 	%f834, %f583, %f73, %f833;
	ld.global.nc.f32 	%f584, [%rd2+128];
	mul.f32 	%f835, %f584, %f73;
	bra.uni 	$L__BB5_13;
$L__BB5_12:
	add.f32 	%f834, %f833, 0f00000000;
	mov.f32 	%f835, 0f00000000;
$L__BB5_13:
	add.f32 	%f79, %f835, %f832;
	shfl.sync.idx.b32	%r371|%p120, %r525, %r138, 31, -1;
	mov.b32 	%f80, %r371;
	setp.leu.f32 	%p121, %f80, 0f00000000;
	mov.f32 	%f836, 0f00000000;
	@%p121 bra 	$L__BB5_15;
	ld.global.nc.f32 	%f586, [%rd2];
	mul.f32 	%f836, %f586, %f80;
$L__BB5_15:
	add.f32 	%f83, %f836, %f831;
	mov.f32 	%f837, 0f00000000;
	@%p121 bra 	$L__BB5_17;
	ld.global.nc.f32 	%f588, [%rd2+128];
	mul.f32 	%f837, %f588, %f80;
$L__BB5_17:
	add.f32 	%f86, %f837, %f830;
	shfl.sync.idx.b32	%r372|%p123, %r524, %r138, 31, -1;
	mov.b32 	%f87, %r372;
	setp.leu.f32 	%p124, %f87, 0f00000000;
	mov.f32 	%f838, 0f00000000;
	@%p124 bra 	$L__BB5_19;
	ld.global.nc.f32 	%f590, [%rd2];
	mul.f32 	%f838, %f590, %f87;
$L__BB5_19:
	add.f32 	%f90, %f838, %f829;
	mov.f32 	%f839, 0f00000000;
	@%p124 bra 	$L__BB5_21;
	ld.global.nc.f32 	%f592, [%rd2+128];
	mul.f32 	%f839, %f592, %f87;
$L__BB5_21:
	add.f32 	%f93, %f839, %f828;
	shfl.sync.idx.b32	%r373|%p126, %r523, %r138, 31, -1;
	mov.b32 	%f94, %r373;
	setp.leu.f32 	%p127, %f94, 0f00000000;
	mov.f32 	%f840, 0f00000000;
	@%p127 bra 	$L__BB5_23;
	ld.global.nc.f32 	%f594, [%rd2];
	mul.f32 	%f840, %f594, %f94;
$L__BB5_23:
	add.f32 	%f97, %f840, %f827;
	mov.f32 	%f841, 0f00000000;
	@%p127 bra 	$L__BB5_25;
	ld.global.nc.f32 	%f596, [%rd2+128];
	mul.f32 	%f841, %f596, %f94;
$L__BB5_25:
	add.f32 	%f100, %f841, %f826;
	shfl.sync.idx.b32	%r374|%p129, %r522, %r138, 31, -1;
	mov.b32 	%f101, %r374;
	setp.leu.f32 	%p130, %f101, 0f00000000;
	mov.f32 	%f842, 0f00000000;
	@%p130 bra 	$L__BB5_27;
	ld.global.nc.f32 	%f598, [%rd2];
	mul.f32 	%f842, %f598, %f101;
$L__BB5_27:
	add.f32 	%f104, %f842, %f825;
	mov.f32 	%f843, 0f00000000;
	@%p130 bra 	$L__BB5_29;
	ld.global.nc.f32 	%f600, [%rd2+128];
	mul.f32 	%f843, %f600, %f101;
$L__BB5_29:
	add.f32 	%f107, %f843, %f824;
	shfl.sync.idx.b32	%r375|%p132, %r521, %r138, 31, -1;
	mov.b32 	%f108, %r375;
	setp.leu.f32 	%p133, %f108, 0f00000000;
	mov.f32 	%f844, 0f00000000;
	@%p133 bra 	$L__BB5_31;
	ld.global.nc.f32 	%f602, [%rd2];
	mul.f32 	%f844, %f602, %f108;
$L__BB5_31:
	add.f32 	%f111, %f844, %f823;
	mov.f32 	%f845, 0f00000000;
	@%p133 bra 	$L__BB5_33;
	ld.global.nc.f32 	%f604, [%rd2+128];
	mul.f32 	%f845, %f604, %f108;
$L__BB5_33:
	add.f32 	%f114, %f845, %f822;
	shfl.sync.idx.b32	%r376|%p135, %r520, %r138, 31, -1;
	mov.b32 	%f115, %r376;
	setp.leu.f32 	%p136, %f115, 0f00000000;
	mov.f32 	%f846, 0f00000000;
	@%p136 bra 	$L__BB5_35;
	ld.global.nc.f32 	%f606, [%rd2];
	mul.f32 	%f846, %f606, %f115;
$L__BB5_35:
	add.f32 	%f118, %f846, %f821;
	mov.f32 	%f847, 0f00000000;
	@%p136 bra 	$L__BB5_37;
	ld.global.nc.f32 	%f608, [%rd2+128];
	mul.f32 	%f847, %f608, %f115;
$L__BB5_37:
	add.f32 	%f121, %f847, %f820;
	shfl.sync.idx.b32	%r377|%p138, %r519, %r138, 31, -1;
	mov.b32 	%f122, %r377;
	setp.leu.f32 	%p139, %f122, 0f00000000;
	mov.f32 	%f848, 0f00000000;
	@%p139 bra 	$L__BB5_39;
	ld.global.nc.f32 	%f610, [%rd2];
	mul.f32 	%f848, %f610, %f122;
$L__BB5_39:
	add.f32 	%f125, %f848, %f819;
	mov.f32 	%f849, 0f00000000;
	@%p139 bra 	$L__BB5_41;
	ld.global.nc.f32 	%f612, [%rd2+128];
	mul.f32 	%f849, %f612, %f122;
$L__BB5_41:
	add.f32 	%f128, %f849, %f818;
	shfl.sync.idx.b32	%r378|%p141, %r518, %r138, 31, -1;
	mov.b32 	%f129, %r378;
	setp.leu.f32 	%p142, %f129, 0f00000000;
	mov.f32 	%f850, 0f00000000;
	@%p142 bra 	$L__BB5_43;
	ld.global.nc.f32 	%f614, [%rd2];
	mul.f32 	%f850, %f614, %f129;
$L__BB5_43:
	add.f32 	%f132, %f850, %f817;
	mov.f32 	%f851, 0f00000000;
	@%p142 bra 	$L__BB5_45;
	ld.global.nc.f32 	%f616, [%rd2+128];
	mul.f32 	%f851, %f616, %f129;
$L__BB5_45:
	add.f32 	%f135, %f851, %f816;
	shfl.sync.idx.b32	%r379|%p144, %r517, %r138, 31, -1;
	mov.b32 	%f136, %r379;
	setp.leu.f32 	%p145, %f136, 0f00000000;
	mov.f32 	%f852, 0f00000000;
	@%p145 bra 	$L__BB5_47;
	ld.global.nc.f32 	%f618, [%rd2];
	mul.f32 	%f852, %f618, %f136;
$L__BB5_47:
	add.f32 	%f139, %f852, %f815;
	mov.f32 	%f853, 0f00000000;
	@%p145 bra 	$L__BB5_49;
	ld.global.nc.f32 	%f620, [%rd2+128];
	mul.f32 	%f853, %f620, %f136;
$L__BB5_49:
	add.f32 	%f142, %f853, %f814;
	shfl.sync.idx.b32	%r380|%p147, %r516, %r138, 31, -1;
	mov.b32 	%f143, %r380;
	setp.leu.f32 	%p148, %f143, 0f00000000;
	mov.f32 	%f854, 0f00000000;
	@%p148 bra 	$L__BB5_51;
	ld.global.nc.f32 	%f622, [%rd2];
	mul.f32 	%f854, %f622, %f143;
$L__BB5_51:
	add.f32 	%f146, %f854, %f813;
	mov.f32 	%f855, 0f00000000;
	@%p148 bra 	$L__BB5_53;
	ld.global.nc.f32 	%f624, [%rd2+128];
	mul.f32 	%f855, %f624, %f143;
$L__BB5_53:
	add.f32 	%f149, %f855, %f812;
	shfl.sync.idx.b32	%r381|%p150, %r515, %r138, 31, -1;
	mov.b32 	%f150, %r381;
	setp.leu.f32 	%p151, %f150, 0f00000000;
	mov.f32 	%f856, 0f00000000;
	@%p151 bra 	$L__BB5_55;
	ld.global.nc.f32 	%f626, [%rd2];
	mul.f32 	%f856, %f626, %f150;
$L__BB5_55:
	add.f32 	%f153, %f856, %f811;
	mov.f32 	%f857, 0f00000000;
	@%p151 bra 	$L__BB5_57;
	ld.global.nc.f32 	%f628, [%rd2+128];
	mul.f32 	%f857, %f628, %f150;
$L__BB5_57:
	add.f32 	%f629, %f857, %f810;
	mul.wide.s32 	%rd87, %r140, 4;
	add.s64 	%rd88, %rd1, %rd87;
	shfl.sync.idx.b32	%r382|%p153, %r526, %r139, 31, -1;
	mov.b32 	%f630, %r382;
	ld.global.nc.f32 	%f631, [%rd88];
	fma.rn.f32 	%f632, %f631, %f630, %f834;
	ld.global.nc.f32 	%f633, [%rd88+128];
	fma.rn.f32 	%f634, %f633, %f630, %f79;
	shfl.sync.idx.b32	%r383|%p154, %r525, %r139, 31, -1;
	mov.b32 	%f635, %r383;
	fma.rn.f32 	%f636, %f631, %f635, %f83;
	fma.rn.f32 	%f637, %f633, %f635, %f86;
	shfl.sync.idx.b32	%r384|%p155, %r524, %r139, 31, -1;
	mov.b32 	%f638, %r384;
	fma.rn.f32 	%f639, %f631, %f638, %f90;
	fma.rn.f32 	%f640, %f633, %f638, %f93;
	shfl.sync.idx.b32	%r385|%p156, %r523, %r139, 31, -1;
	mov.b32 	%f641, %r385;
	fma.rn.f32 	%f642, %f631, %f641, %f97;
	fma.rn.f32 	%f643, %f633, %f641, %f100;
	shfl.sync.idx.b32	%r386|%p157, %r522, %r139, 31, -1;
	mov.b32 	%f644, %r386;
	fma.rn.f32 	%f645, %f631, %f644, %f104;
	fma.rn.f32 	%f646, %f633, %f644, %f107;
	shfl.sync.idx.b32	%r387|%p158, %r521, %r139, 31, -1;
	mov.b32 	%f647, %r387;
	fma.rn.f32 	%f648, %f631, %f647, %f111;
	fma.rn.f32 	%f649, %f633, %f647, %f114;
	shfl.sync.idx.b32	%r388|%p159, %r520, %r139, 31, -1;
	mov.b32 	%f650, %r388;
	fma.rn.f32 	%f651, %f631, %f650, %f118;
	fma.rn.f32 	%f652, %f633, %f650, %f121;
	shfl.sync.idx.b32	%r389|%p160, %r519, %r139, 31, -1;
	mov.b32 	%f653, %r389;
	fma.rn.f32 	%f654, %f631, %f653, %f125;
	fma.rn.f32 	%f655, %f633, %f653, %f128;
	shfl.sync.idx.b32	%r390|%p161, %r518, %r139, 31, -1;
	mov.b32 	%f656, %r390;
	fma.rn.f32 	%f657, %f631, %f656, %f132;
	fma.rn.f32 	%f658, %f633, %f656, %f135;
	shfl.sync.idx.b32	%r391|%p162, %r517, %r139, 31, -1;
	mov.b32 	%f659, %r391;
	fma.rn.f32 	%f660, %f631, %f659, %f139;
	fma.rn.f32 	%f661, %f633, %f659, %f142;
	shfl.sync.idx.b32	%r392|%p163, %r516, %r139, 31, -1;
	mov.b32 	%f662, %r392;
	fma.rn.f32 	%f663, %f631, %f662, %f146;
	fma.rn.f32 	%f664, %f633, %f662, %f149;
	shfl.sync.idx.b32	%r393|%p164, %r515, %r139, 31, -1;
	mov.b32 	%f665, %r393;
	fma.rn.f32 	%f666, %f631, %f665, %f153;
	fma.rn.f32 	%f667, %f633, %f665, %f629;
	mul.wide.s32 	%rd89, %r142, 4;
	add.s64 	%rd90, %rd1, %rd89;
	shfl.sync.idx.b32	%r394|%p165, %r526, %r141, 31, -1;
	mov.b32 	%f668, %r394;
	ld.global.nc.f32 	%f669, [%rd90];
	fma.rn.f32 	%f670, %f669, %f668, %f632;
	ld.global.nc.f32 	%f671, [%rd90+128];
	fma.rn.f32 	%f672, %f671, %f668, %f634;
	shfl.sync.idx.b32	%r395|%p166, %r525, %r141, 31, -1;
	mov.b32 	%f673, %r395;
	fma.rn.f32 	%f674, %f669, %f673, %f636;
	fma.rn.f32 	%f675, %f671, %f673, %f637;
	shfl.sync.idx.b32	%r396|%p167, %r524, %r141, 31, -1;
	mov.b32 	%f676, %r396;
	fma.rn.f32 	%f677, %f669, %f676, %f639;
	fma.rn.f32 	%f678, %f671, %f676, %f640;
	shfl.sync.idx.b32	%r397|%p168, %r523, %r141, 31, -1;
	mov.b32 	%f679, %r397;
	fma.rn.f32 	%f680, %f669, %f679, %f642;
	fma.rn.f32 	%f681, %f671, %f679, %f643;
	shfl.sync.idx.b32	%r398|%p169, %r522, %r141, 31, -1;
	mov.b32 	%f682, %r398;
	fma.rn.f32 	%f683, %f669, %f682, %f645;
	fma.rn.f32 	%f684, %f671, %f682, %f646;
	shfl.sync.idx.b32	%r399|%p170, %r521, %r141, 31, -1;
	mov.b32 	%f685, %r399;
	fma.rn.f32 	%f686, %f669, %f685, %f648;
	fma.rn.f32 	%f687, %f671, %f685, %f649;
	shfl.sync.idx.b32	%r400|%p171, %r520, %r141, 31, -1;
	mov.b32 	%f688, %r400;
	fma.rn.f32 	%f689, %f669, %f688, %f651;
	fma.rn.f32 	%f690, %f671, %f688, %f652;
	shfl.sync.idx.b32	%r401|%p172, %r519, %r141, 31, -1;
	mov.b32 	%f691, %r401;
	fma.rn.f32 	%f692, %f669, %f691, %f654;
	fma.rn.f32 	%f693, %f671, %f691, %f655;
	shfl.sync.idx.b32	%r402|%p173, %r518, %r141, 31, -1;
	mov.b32 	%f694, %r402;
	fma.rn.f32 	%f695, %f669, %f694, %f657;
	fma.rn.f32 	%f696, %f671, %f694, %f658;
	shfl.sync.idx.b32	%r403|%p174, %r517, %r141, 31, -1;
	mov.b32 	%f697, %r403;
	fma.rn.f32 	%f698, %f669, %f697, %f660;
	fma.rn.f32 	%f699, %f671, %f697, %f661;
	shfl.sync.idx.b32	%r404|%p175, %r516, %r141, 31, -1;
	mov.b32 	%f700, %r404;
	fma.rn.f32 	%f701, %f669, %f700, %f663;
	fma.rn.f32 	%f702, %f671, %f700, %f664;
	shfl.sync.idx.b32	%r405|%p176, %r515, %r141, 31, -1;
	mov.b32 	%f703, %r405;
	fma.rn.f32 	%f704, %f669, %f703, %f666;
	fma.rn.f32 	%f705, %f671, %f703, %f667;
	mul.wide.s32 	%rd91, %r144, 4;
	add.s64 	%rd92, %rd1, %rd91;
	shfl.sync.idx.b32	%r406|%p177, %r526, %r143, 31, -1;
	mov.b32 	%f706, %r406;
	ld.global.nc.f32 	%f707, [%rd92];
	fma.rn.f32 	%f833, %f707, %f706, %f670;
	ld.global.nc.f32 	%f708, [%rd92+128];
	fma.rn.f32 	%f832, %f708, %f706, %f672;
	shfl.sync.idx.b32	%r407|%p178, %r525, %r143, 31, -1;
	mov.b32 	%f709, %r407;
	fma.rn.f32 	%f831, %f707, %f709, %f674;
	fma.rn.f32 	%f830, %f708, %f709, %f675;
	shfl.sync.idx.b32	%r408|%p179, %r524, %r143, 31, -1;
	mov.b32 	%f710, %r408;
	fma.rn.f32 	%f829, %f707, %f710, %f677;
	fma.rn.f32 	%f828, %f708, %f710, %f678;
	shfl.sync.idx.b32	%r409|%p180, %r523, %r143, 31, -1;
	mov.b32 	%f711, %r409;
	fma.rn.f32 	%f827, %f707, %f711, %f680;
	fma.rn.f32 	%f826, %f708, %f711, %f681;
	shfl.sync.idx.b32	%r410|%p181, %r522, %r143, 31, -1;
	mov.b32 	%f712, %r410;
	fma.rn.f32 	%f825, %f707, %f712, %f683;
	fma.rn.f32 	%f824, %f708, %f712, %f684;
	shfl.sync.idx.b32	%r411|%p182, %r521, %r143, 31, -1;
	mov.b32 	%f713, %r411;
	fma.rn.f32 	%f823, %f707, %f713, %f686;
	fma.rn.f32 	%f822, %f708, %f713, %f687;
	shfl.sync.idx.b32	%r412|%p183, %r520, %r143, 31, -1;
	mov.b32 	%f714, %r412;
	fma.rn.f32 	%f821, %f707, %f714, %f689;
	fma.rn.f32 	%f820, %f708, %f714, %f690;
	shfl.sync.idx.b32	%r413|%p184, %r519, %r143, 31, -1;
	mov.b32 	%f715, %r413;
	fma.rn.f32 	%f819, %f707, %f715, %f692;
	fma.rn.f32 	%f818, %f708, %f715, %f693;
	shfl.sync.idx.b32	%r414|%p185, %r518, %r143, 31, -1;
	mov.b32 	%f716, %r414;
	fma.rn.f32 	%f817, %f707, %f716, %f695;
	fma.rn.f32 	%f816, %f708, %f716, %f696;
	shfl.sync.idx.b32	%r415|%p186, %r517, %r143, 31, -1;
	mov.b32 	%f717, %r415;
	fma.rn.f32 	%f815, %f707, %f717, %f698;
	fma.rn.f32 	%f814, %f708, %f717, %f699;
	shfl.sync.idx.b32	%r416|%p187, %r516, %r143, 31, -1;
	mov.b32 	%f718, %r416;
	fma.rn.f32 	%f813, %f707, %f718, %f701;
	fma.rn.f32 	%f812, %f708, %f718, %f702;
	shfl.sync.idx.b32	%r417|%p188, %r515, %r143, 31, -1;
	mov.b32 	%f719, %r417;
	fma.rn.f32 	%f811, %f707, %f719, %f704;
	fma.rn.f32 	%f810, %f708, %f719, %f705;
$L__BB5_58:
	and.b32  	%r418, %r107, -2;
	setp.ge.s32 	%p189, %r137, %r418;
	@%p189 bra 	$L__BB5_60;
	add.s32 	%r419, %r137, %r3;
	sub.s32 	%r420, %r419, %r528;
	shfl.sync.idx.b32	%r421|%p190, %r527, %r420, 31, -1;
	add.s32 	%r422, %r420, 1;
	shfl.sync.idx.b32	%r423|%p191, %r527, %r422, 31, -1;
	mul.wide.s32 	%rd93, %r421, 4;
	add.s64 	%rd94, %rd1, %rd93;
	shfl.sync.idx.b32	%r424|%p192, %r526, %r420, 31, -1;
	mov.b32 	%f720, %r424;
	ld.global.nc.f32 	%f721, [%rd94];
	fma.rn.f32 	%f722, %f721, %f720, %f833;
	ld.global.nc.f32 	%f723, [%rd94+128];
	fma.rn.f32 	%f724, %f723, %f720, %f832;
	shfl.sync.idx.b32	%r425|%p193, %r525, %r420, 31, -1;
	mov.b32 	%f725, %r425;
	fma.rn.f32 	%f726, %f721, %f725, %f831;
	fma.rn.f32 	%f727, %f723, %f725, %f830;
	shfl.sync.idx.b32	%r426|%p194, %r524, %r420, 31, -1;
	mov.b32 	%f728, %r426;
	fma.rn.f32 	%f729, %f721, %f728, %f829;
	fma.rn.f32 	%f730, %f723, %f728, %f828;
	shfl.sync.idx.b32	%r427|%p195, %r523, %r420, 31, -1;
	mov.b32 	%f731, %r427;
	fma.rn.f32 	%f732, %f721, %f731, %f827;
	fma.rn.f32 	%f733, %f723, %f731, %f826;
	shfl.sync.idx.b32	%r428|%p196, %r522, %r420, 31, -1;
	mov.b32 	%f734, %r428;
	fma.rn.f32 	%f735, %f721, %f734, %f825;
	fma.rn.f32 	%f736, %f723, %f734, %f824;
	shfl.sync.idx.b32	%r429|%p197, %r521, %r420, 31, -1;
	mov.b32 	%f737, %r429;
	fma.rn.f32 	%f738, %f721, %f737, %f823;
	fma.rn.f32 	%f739, %f723, %f737, %f822;
	shfl.sync.idx.b32	%r430|%p198, %r520, %r420, 31, -1;
	mov.b32 	%f740, %r430;
	fma.rn.f32 	%f741, %f721, %f740, %f821;
	fma.rn.f32 	%f742, %f723, %f740, %f820;
	shfl.sync.idx.b32	%r431|%p199, %r519, %r420, 31, -1;
	mov.b32 	%f743, %r431;
	fma.rn.f32 	%f744, %f721, %f743, %f819;
	fma.rn.f32 	%f745, %f723, %f743, %f818;
	shfl.sync.idx.b32	%r432|%p200, %r518, %r420, 31, -1;
	mov.b32 	%f746, %r432;
	fma.rn.f32 	%f747, %f721, %f746, %f817;
	fma.rn.f32 	%f748, %f723, %f746, %f816;
	shfl.sync.idx.b32	%r433|%p201, %r517, %r420, 31, -1;
	mov.b32 	%f749, %r433;
	fma.rn.f32 	%f750, %f721, %f749, %f815;
	fma.rn.f32 	%f751, %f723, %f749, %f814;
	shfl.sync.idx.b32	%r434|%p202, %r516, %r420, 31, -1;
	mov.b32 	%f752, %r434;
	fma.rn.f32 	%f753, %f721, %f752, %f813;
	fma.rn.f32 	%f754, %f723, %f752, %f812;
	shfl.sync.idx.b32	%r435|%p203, %r515, %r420, 31, -1;
	mov.b32 	%f755, %r435;
	fma.rn.f32 	%f756, %f721, %f755, %f811;
	fma.rn.f32 	%f757, %f723, %f755, %f810;
	mul.wide.s32 	%rd95, %r423, 4;
	add.s64 	%rd96, %rd1, %rd95;
	shfl.sync.idx.b32	%r436|%p204, %r526, %r422, 31, -1;
	mov.b32 	%f758, %r436;
	ld.global.nc.f32 	%f759, [%rd96];
	fma.rn.f32 	%f833, %f759, %f758, %f722;
	ld.global.nc.f32 	%f760, [%rd96+128];
	fma.rn.f32 	%f832, %f760, %f758, %f724;
	shfl.sync.idx.b32	%r437|%p205, %r525, %r422, 31, -1;
	mov.b32 	%f761, %r437;
	fma.rn.f32 	%f831, %f759, %f761, %f726;
	fma.rn.f32 	%f830, %f760, %f761, %f727;
	shfl.sync.idx.b32	%r438|%p206, %r524, %r422, 31, -1;
	mov.b32 	%f762, %r438;
	fma.rn.f32 	%f829, %f759, %f762, %f729;
	fma.rn.f32 	%f828, %f760, %f762, %f730;
	shfl.sync.idx.b32	%r439|%p207, %r523, %r422, 31, -1;
	mov.b32 	%f763, %r439;
	fma.rn.f32 	%f827, %f759, %f763, %f732;
	fma.rn.f32 	%f826, %f760, %f763, %f733;
	shfl.sync.idx.b32	%r440|%p208, %r522, %r422, 31, -1;
	mov.b32 	%f764, %r440;
	fma.rn.f32 	%f825, %f759, %f764, %f735;
	fma.rn.f32 	%f824, %f760, %f764, %f736;
	shfl.sync.idx.b32	%r441|%p209, %r521, %r422, 31, -1;
	mov.b32 	%f765, %r441;
	fma.rn.f32 	%f823, %f759, %f765, %f738;
	fma.rn.f32 	%f822, %f760, %f765, %f739;
	shfl.sync.idx.b32	%r442|%p210, %r520, %r422, 31, -1;
	mov.b32 	%f766, %r442;
	fma.rn.f32 	%f821, %f759, %f766, %f741;
	fma.rn.f32 	%f820, %f760, %f766, %f742;
	shfl.sync.idx.b32	%r443|%p211, %r519, %r422, 31, -1;
	mov.b32 	%f767, %r443;
	fma.rn.f32 	%f819, %f759, %f767, %f744;
	fma.rn.f32 	%f818, %f760, %f767, %f745;
	shfl.sync.idx.b32	%r444|%p212, %r518, %r422, 31, -1;
	mov.b32 	%f768, %r444;
	fma.rn.f32 	%f817, %f759, %f768, %f747;
	fma.rn.f32 	%f816, %f760, %f768, %f748;
	shfl.sync.idx.b32	%r445|%p213, %r517, %r422, 31, -1;
	mov.b32 	%f769, %r445;
	fma.rn.f32 	%f815, %f759, %f769, %f750;
	fma.rn.f32 	%f814, %f760, %f769, %f751;
	shfl.sync.idx.b32	%r446|%p214, %r516, %r422, 31, -1;
	mov.b32 	%f770, %r446;
	fma.rn.f32 	%f813, %f759, %f770, %f753;
	fma.rn.f32 	%f812, %f760, %f770, %f754;
	shfl.sync.idx.b32	%r447|%p215, %r515, %r422, 31, -1;
	mov.b32 	%f771, %r447;
	fma.rn.f32 	%f811, %f759, %f771, %f756;
	fma.rn.f32 	%f810, %f760, %f771, %f757;
$L__BB5_60:
	setp.ge.s32 	%p216, %r7, %r107;
	@%p216 bra 	$L__BB5_62;
	sub.s32 	%r448, %r7, %r528;
	shfl.sync.idx.b32	%r449|%p217, %r527, %r448, 31, -1;
	mul.wide.s32 	%rd97, %r449, 4;
	add.s64 	%rd98, %rd1, %rd97;
	shfl.sync.idx.b32	%r450|%p218, %r526, %r448, 31, -1;
	mov.b32 	%f772, %r450;
	ld.global.nc.f32 	%f773, [%rd98];
	fma.rn.f32 	%f833, %f773, %f772, %f833;
	ld.global.nc.f32 	%f774, [%rd98+128];
	fma.rn.f32 	%f832, %f774, %f772, %f832;
	shfl.sync.idx.b32	%r451|%p219, %r525, %r448, 31, -1;
	mov.b32 	%f775, %r451;
	fma.rn.f32 	%f831, %f773, %f775, %f831;
	fma.rn.f32 	%f830, %f774, %f775, %f830;
	shfl.sync.idx.b32	%r452|%p220, %r524, %r448, 31, -1;
	mov.b32 	%f776, %r452;
	fma.rn.f32 	%f829, %f773, %f776, %f829;
	fma.rn.f32 	%f828, %f774, %f776, %f828;
	shfl.sync.idx.b32	%r453|%p221, %r523, %r448, 31, -1;
	mov.b32 	%f777, %r453;
	fma.rn.f32 	%f827, %f773, %f777, %f827;
	fma.rn.f32 	%f826, %f774, %f777, %f826;
	shfl.sync.idx.b32	%r454|%p222, %r522, %r448, 31, -1;
	mov.b32 	%f778, %r454;
	fma.rn.f32 	%f825, %f773, %f778, %f825;
	fma.rn.f32 	%f824, %f774, %f778, %f824;
	shfl.sync.idx.b32	%r455|%p223, %r521, %r448, 31, -1;
	mov.b32 	%f779, %r455;
	fma.rn.f32 	%f823, %f773, %f779, %f823;
	fma.rn.f32 	%f822, %f774, %f779, %f822;
	shfl.sync.idx.b32	%r456|%p224, %r520, %r448, 31, -1;
	mov.b32 	%f780, %r456;
	fma.rn.f32 	%f821, %f773, %f780, %f821;
	fma.rn.f32 	%f820, %f774, %f780, %f820;
	shfl.sync.idx.b32	%r457|%p225, %r519, %r448, 31, -1;
	mov.b32 	%f781, %r457;
	fma.rn.f32 	%f819, %f773, %f781, %f819;
	fma.rn.f32 	%f818, %f774, %f781, %f818;
	shfl.sync.idx.b32	%r458|%p226, %r518, %r448, 31, -1;
	mov.b32 	%f782, %r458;
	fma.rn.f32 	%f817, %f773, %f782, %f817;
	fma.rn.f32 	%f816, %f774, %f782, %f816;
	shfl.sync.idx.b32	%r459|%p227, %r517, %r448, 31, -1;
	mov.b32 	%f783, %r459;
	fma.rn.f32 	%f815, %f773, %f783, %f815;
	fma.rn.f32 	%f814, %f774, %f783, %f814;
	shfl.sync.idx.b32	%r460|%p228, %r516, %r448, 31, -1;
	mov.b32 	%f784, %r460;
	fma.rn.f32 	%f813, %f773, %f784, %f813;
	fma.rn.f32 	%f812, %f774, %f784, %f812;
	shfl.sync.idx.b32	%r461|%p229, %r515, %r448, 31, -1;
	mov.b32 	%f785, %r461;
	fma.rn.f32 	%f811, %f773, %f785, %f811;
	fma.rn.f32 	%f810, %f774, %f785, %f810;
$L__BB5_62:
	ld.param.u64 	%rd137, [_Z12_spmm_conv_5PKfPfiiPKiS3_S3_S0__param_5];
	ld.param.u32 	%r499, [_Z12_spmm_conv_5PKfPfiiPKiS3_S3_S0__param_2];
	ld.param.u64 	%rd136, [_Z12_spmm_conv_5PKfPfiiPKiS3_S3_S0__param_1];
	cvta.to.global.u64 	%rd99, %rd137;
	cvta.to.global.u64 	%rd100, %rd136;
	cvt.s64.s32 	%rd101, %r2;
	cvt.s64.s32 	%rd102, %r499;
	add.s64 	%rd103, %rd102, %rd101;
	shl.b64 	%rd104, %rd103, 2;
	add.s64 	%rd105, %rd99, %rd104;
	ld.global.nc.u32 	%r462, [%rd105];
	shl.b32 	%r463, %r462, 5;
	add.s32 	%r464, %r463, %r6;
	mul.wide.s32 	%rd106, %r464, 4;
	add.s64 	%rd107, %rd100, %rd106;
	st.global.f32 	[%rd107], %f833;
	st.global.f32 	[%rd107+128], %f832;
	ld.global.nc.u32 	%r465, [%rd105+4];
	shl.b32 	%r466, %r465, 5;
	add.s32 	%r467, %r466, %r6;
	mul.wide.s32 	%rd108, %r467, 4;
	add.s64 	%rd109, %rd100, %rd108;
	st.global.f32 	[%rd109], %f831;
	st.global.f32 	[%rd109+128], %f830;
	ld.global.nc.u32 	%r468, [%rd105+8];
	shl.b32 	%r469, %r468, 5;
	add.s32 	%r470, %r469, %r6;
	mul.wide.s32 	%rd110, %r470, 4;
	add.s64 	%rd111, %rd100, %rd110;
	st.global.f32 	[%rd111], %f829;
	st.global.f32 	[%rd111+128], %f828;
	ld.global.nc.u32 	%r471, [%rd105+12];
	shl.b32 	%r472, %r471, 5;
	add.s32 	%r473, %r472, %r6;
	mul.wide.s32 	%rd112, %r473, 4;
	add.s64 	%rd113, %rd100, %rd112;
	st.global.f32 	[%rd113], %f827;
	st.global.f32 	[%rd113+128], %f826;
	ld.global.nc.u32 	%r474, [%rd105+16];
	shl.b32 	%r475, %r474, 5;
	add.s32 	%r476, %r475, %r6;
	mul.wide.s32 	%rd114, %r476, 4;
	add.s64 	%rd115, %rd100, %rd114;
	st.global.f32 	[%rd115], %f825;
	st.global.f32 	[%rd115+128], %f824;
	ld.global.nc.u32 	%r477, [%rd105+20];
	shl.b32 	%r478, %r477, 5;
	add.s32 	%r479, %r478, %r6;
	mul.wide.s32 	%rd116, %r479, 4;
	add.s64 	%rd117, %rd100, %rd116;
	st.global.f32 	[%rd117], %f823;
	st.global.f32 	[%rd117+128], %f822;
	ld.global.nc.u32 	%r480, [%rd105+24];
	shl.b32 	%r481, %r480, 5;
	add.s32 	%r482, %r481, %r6;
	mul.wide.s32 	%rd118, %r482, 4;
	add.s64 	%rd119, %rd100, %rd118;
	st.global.f32 	[%rd119], %f821;
	st.global.f32 	[%rd119+128], %f820;
	ld.global.nc.u32 	%r483, [%rd105+28];
	shl.b32 	%r484, %r483, 5;
	add.s32 	%r485, %r484, %r6;
	mul.wide.s32 	%rd120, %r485, 4;
	add.s64 	%rd121, %rd100, %rd120;
	st.global.f32 	[%rd121], %f819;
	st.global.f32 	[%rd121+128], %f818;
	ld.global.nc.u32 	%r486, [%rd105+32];
	shl.b32 	%r487, %r486, 5;
	add.s32 	%r488, %r487, %r6;
	mul.wide.s32 	%rd122, %r488, 4;
	add.s64 	%rd123, %rd100, %rd122;
	st.global.f32 	[%rd123], %f817;
	st.global.f32 	[%rd123+128], %f816;
	ld.global.nc.u32 	%r489, [%rd105+36];
	shl.b32 	%r490, %r489, 5;
	add.s32 	%r491, %r490, %r6;
	mul.wide.s32 	%rd124, %r491, 4;
	add.s64 	%rd125, %rd100, %rd124;
	st.global.f32 	[%rd125], %f815;
	st.global.f32 	[%rd125+128], %f814;
	ld.global.nc.u32 	%r492, [%rd105+40];
	shl.b32 	%r493, %r492, 5;
	add.s32 	%r494, %r493, %r6;
	mul.wide.s32 	%rd126, %r494, 4;
	add.s64 	%rd127, %rd100, %rd126;
	st.global.f32 	[%rd127], %f813;
	st.global.f32 	[%rd127+128], %f812;
	add.s32 	%r495, %r2, 11;
	cvt.u64.u32 	%rd128, %r495;
	add.s64 	%rd129, %rd128, %rd102;
	shl.b64 	%rd130, %rd129, 2;
	add.s64 	%rd131, %rd99, %rd130;
	ld.global.nc.u32 	%r496, [%rd131];
	shl.b32 	%r497, %r496, 5;
	add.s32 	%r498, %r497, %r6;
	mul.wide.s32 	%rd132, %r498, 4;
	add.s64 	%rd133, %rd100, %rd132;
	st.global.f32 	[%rd133], %f811;
	st.global.f32 	[%rd133+128], %f810;
	ret;

}
	// .globl	_Z12_spmm_conv_6PKfPfiiPKiS3_S3_S0_
.visible .entry _Z12_spmm_conv_6PKfPfiiPKiS3_S3_S0_(
	.param .u64 .ptr .align 1 _Z12_spmm_conv_6PKfPfiiPKiS3_S3_S0__param_0,
	.param .u64 .ptr .align 1 _Z12_spmm_conv_6PKfPfiiPKiS3_S3_S0__param_1,
	.param .u32 _Z12_spmm_conv_6PKfPfiiPKiS3_S3_S0__param_2,
	.param .u32 _Z12_spmm_conv_6PKfPfiiPKiS3_S3_S0__param_3,
	.param .u64 .ptr .align 1 _Z12_spmm_conv_6PKfPfiiPKiS3_S3_S0__param_4,
	.param .u64 .ptr .align 1 _Z12_spmm_conv_6PKfPfiiPKiS3_S3_S0__param_5,
	.param .u64 .ptr .align 1 _Z12_spmm_conv_6PKfPfiiPKiS3_S3_S0__param_6,
	.param .u64 .ptr .align 1 _Z12_spmm_conv_6PKfPfiiPKiS3_S3_S0__param_7
)
{
	.reg .pred 	%p<570>;
	.reg .b32 	%r<1101>;
	.reg .b32 	%f<2430>;
	.reg .b64 	%rd<256>;

	ld.param.u32 	%r220, [_Z12_spmm_conv_6PKfPfiiPKiS3_S3_S0__param_2];
	ld.param.u64 	%rd8, [_Z12_spmm_conv_6PKfPfiiPKiS3_S3_S0__param_4];
	cvta.to.global.u64 	%rd9, %rd8;
	mov.u32 	%r223, %tid.y;
	shl.b32 	%r224, %r223, 5;
	mov.u32 	%r225, %ctaid.x;
	shl.b32 	%r226, %r225, 7;
	add.s32 	%r227, %r224, %r226;
	mov.u32 	%r1, %tid.x;
	mov.u32 	%r228, %ctaid.y;
	shl.b32 	%r229, %r228, 4;
	mul.wide.s32 	%rd10, %r220, 4;
	add.s64 	%rd11, %rd9, %rd10;
	ld.global.nc.u32 	%r2, [%rd11];
	ld.global.nc.u32 	%r3, [%rd11+4];
	sub.s32 	%r4, %r3, %r2;
	shr.s32 	%r230, %r227, 31;
	shr.u32 	%r231, %r230, 26;
	add.s32 	%r232, %r227, %r231;
	shr.s32 	%r233, %r227, 5;
	shr.u32 	%r234, %r227, 31;
	add.s32 	%r235, %r233, %r234;
	and.b32  	%r236, %r235, -2;
	sub.s32 	%r237, %r233, %r236;
	shl.b32 	%r238, %r232, 9;
	and.b32  	%r239, %r238, -32768;
	shl.b32 	%r240, %r237, 14;
	add.s32 	%r241, %r229, %r1;
	add.s32 	%r242, %r241, %r239;
	add.s32 	%r5, %r242, %r240;
	and.b32  	%r6, %r4, -8;
	and.b32  	%r243, %r4, -2;
	add.s32 	%r7, %r243, %r2;
	setp.lt.s32 	%p1, %r4, 8;
	mov.b32 	%r998, 0;
	mov.f32 	%f2110, 0f00000000;
	mov.f32 	%f2111, %f2110;
	mov.f32 	%f2112, %f2110;
	mov.f32 	%f2113, %f2110;
	mov.f32 	%f2114, %f2110;
	mov.f32 	%f2115, %f2110;
	mov.f32 	%f2116, %f2110;
	mov.f32 	%f2117, %f2110;
	mov.f32 	%f2118, %f2110;
	mov.f32 	%f2119, %f2110;
	mov.f32 	%f2120, %f2110;
	mov.f32 	%f2121, %f2110;
	mov.f32 	%f2122, %f2110;
	mov.f32 	%f2123, %f2110;
	mov.f32 	%f2124, %f2110;
	mov.f32 	%f2125, %f2110;
	mov.f32 	%f2126, %f2110;
	mov.f32 	%f2127, %f2110;
	mov.f32 	%f2128, %f2110;
	mov.f32 	%f2129, %f2110;
	mov.f32 	%f2130, %f2110;
	mov.f32 	%f2131, %f2110;
	mov.f32 	%f2132, %f2110;
	mov.f32 	%f2133, %f2110;
	mov.f32 	%f2134, %f2110;
	mov.f32 	%f2135, %f2110;
	mov.f32 	%f2136, %f2110;
	mov.f32 	%f2137, %f2110;
	mov.f32 	%f2138, %f2110;
	mov.f32 	%f2139, %f2110;
	mov.f32 	%f2140, %f2110;
	mov.f32 	%f2141, %f2110;
	mov.f32 	%f2142, %f2110;
	mov.f32 	%f2143, %f2110;
	mov.f32 	%f2144, %f2110;
	mov.f32 	%f2145, %f2110;
	mov.f32 	%f2146, %f2110;
	mov.f32 	%f2147, %f2110;
	mov.f32 	%f2148, %f2110;
	mov.f32 	%f2149, %f2110;
	mov.f32 	%f2150, %f2110;
	mov.f32 	%f2151, %f2110;
	mov.f32 	%f2152, %f2110;
	mov.f32 	%f2153, %f2110;
	mov.f32 	%f2154, %f2110;
	mov.f32 	%f2155, %f2110;
	mov.f32 	%f2156, %f2110;
	mov.f32 	%f2157, %f2110;
	mov.f32 	%f2158, %f2110;
	mov.f32 	%f2159, %f2110;
	mov.f32 	%f2160, %f2110;
	mov.f32 	%f2161, %f2110;
	mov.f32 	%f2162, %f2110;
	mov.f32 	%f2163, %f2110;
	mov.f32 	%f2164, %f2110;
	mov.f32 	%f2165, %f2110;
	mov.f32 	%f2166, %f2110;
	mov.f32 	%f2167, %f2110;
	mov.f32 	%f2168, %f2110;
	mov.f32 	%f2169, %f2110;
	mov.f32 	%f2170, %f2110;
	mov.f32 	%f2171, %f2110;
	mov.f32 	%f2172, %f2110;
	mov.f32 	%f2173, %f2110;
	@%p1 bra 	$L__BB6_6;
	mov.b32 	%r998, 0;
	mov.f32 	%f2110, 0f00000000;
	mov.u32 	%r996, %r2;
$L__BB6_2:
	sub.s32 	%r246, %r996, %r2;
	and.b32  	%r247, %r246, 31;
	setp.ne.s32 	%p2, %r247, 0;
	@%p2 bra 	$L__BB6_5;
	sub.s32 	%r248, %r3, %r996;
	setp.ge.u32 	%p3, %r1, %r248;
	mov.u32 	%r998, %r996;
	@%p3 bra 	$L__BB6_5;
	ld.param.u64 	%rd254, [_Z12_spmm_conv_6PKfPfiiPKiS3_S3_S0__param_7];
	ld.param.u64 	%rd252, [_Z12_spmm_conv_6PKfPfiiPKiS3_S3_S0__param_6];
	add.s32 	%r249, %r996, %r1;
	cvta.to.global.u64 	%rd12, %rd252;
	mul.wide.u32 	%rd13, %r249, 4;
	add.s64 	%rd14, %rd12, %rd13;
	ld.global.nc.u32 	%r250, [%rd14];
	mul.hi.s32 	%r251, %r250, 715827883;
	shr.u32 	%r252, %r251, 31;
	shr.u32 	%r253, %r251, 8;
	add.s32 	%r254, %r253, %r252;
	shl.b32 	%r255, %r254, 15;
	add.s32 	%r256, %r255, %r5;
	shr.s32 	%r257, %r250, 31;
	shr.u32 	%r258, %r257, 23;
	add.s32 	%r259, %r250, %r258;
	shr.s32 	%r260, %r259, 9;
	mul.hi.s32 	%r261, %r260, 1431655766;
	shr.u32 	%r262, %r261, 31;
	add.s32 	%r263, %r261, %r262;
	mul.lo.s32 	%r264, %r263, 3;
	sub.s32 	%r265, %r260, %r264;
	shl.b32 	%r266, %r265, 14;
	add.s32 	%r267, %r256, %r266;
	and.b32  	%r268, %r259, 134217216;
	sub.s32 	%r269, %r250, %r268;
	shl.b32 	%r270, %r269, 5;
	add.s32 	%r997, %r267, %r270;
	cvta.to.global.u64 	%rd15, %rd254;
	add.s64 	%rd16, %rd15, %rd13;
	ld.global.nc.u32 	%r995, [%rd16];
	add.s32 	%r271, %r4, %r249;
	mul.wide.u32 	%rd17, %r271, 4;
	add.s64 	%rd18, %rd15, %rd17;
	ld.global.nc.u32 	%r994, [%rd18];
	add.s32 	%r272, %r271, %r4;
	mul.wide.u32 	%rd19, %r272, 4;
	add.s64 	%rd20, %rd15, %rd19;
	ld.global.nc.u32 	%r993, [%rd20];
	add.s32 	%r273, %r272, %r4;
	mul.wide.u32 	%rd21, %r273, 4;
	add.s64 	%rd22, %rd15, %rd21;
	ld.global.nc.u32 	%r992, [%rd22];
	add.s32 	%r274, %r273, %r4;
	mul.wide.u32 	%rd23, %r274, 4;
	add.s64 	%rd24, %rd15, %rd23;
	ld.global.nc.u32 	%r991, [%rd24];
	add.s32 	%r275, %r274, %r4;
	mul.wide.u32 	%rd25, %r275, 4;
	add.s64 	%rd26, %rd15, %rd25;
	ld.global.nc.u32 	%r990, [%rd26];
	add.s32 	%r276, %r275, %r4;
	mul.wide.u32 	%rd27, %r276, 4;
	add.s64 	%rd28, %rd15, %rd27;
	ld.global.nc.u32 	%r989, [%rd28];
	add.s32 	%r277, %r276, %r4;
	mul.wide.u32 	%rd29, %r277, 4;
	add.s64 	%rd30, %rd15, %rd29;
	ld.global.nc.u32 	%r988, [%rd30];
	add.s32 	%r278, %r277, %r4;
	mul.wide.u32 	%rd31, %r278, 4;
	add.s64 	%rd32, %rd15, %rd31;
	ld.global.nc.u32 	%r987, [%rd32];
	add.s32 	%r279, %r278, %r4;
	mul.wide.u32 	%rd33, %r279, 4;
	add.s64 	%rd34, %rd15, %rd33;
	ld.global.nc.u32 	%r986, [%rd34];
	add.s32 	%r280, %r279, %r4;
	mul.wide.u32 	%rd35, %r280, 4;
	add.s64 	%rd36, %rd15, %rd35;
	ld.global.nc.u32 	%r985, [%rd36];
	add.s32 	%r281, %r280, %r4;
	mul.wide.u32 	%rd37, %r281, 4;
	add.s64 	%rd38, %rd15, %rd37;
	ld.global.nc.u32 	%r984, [%rd38];
	add.s32 	%r282, %r281, %r4;
	mul.wide.u32 	%rd39, %r282, 4;
	add.s64 	%rd40, %rd15, %rd39;
	ld.global.nc.u32 	%r983, [%rd40];
	add.s32 	%r283, %r282, %r4;
	mul.wide.u32 	%rd41, %r283, 4;
	add.s64 	%rd42, %rd15, %rd41;
	ld.global.nc.u32 	%r982, [%rd42];
	add.s32 	%r284, %r283, %r4;
	mul.wide.u32 	%rd43, %r284, 4;
	add.s64 	%rd44, %rd15, %rd43;
	ld.global.nc.u32 	%r981, [%rd44];
	add.s32 	%r285, %r284, %r4;
	mul.wide.u32 	%rd45, %r285, 4;
	add.s64 	%rd46, %rd15, %rd45;
	ld.global.nc.u32 	%r980, [%rd46];
	add.s32 	%r286, %r285, %r4;
	mul.wide.u32 	%rd47, %r286, 4;
	add.s64 	%rd48, %rd15, %rd47;
	ld.global.nc.u32 	%r979, [%rd48];
	add.s32 	%r287, %r286, %r4;
	mul.wide.u32 	%rd49, %r287, 4;
	add.s64 	%rd50, %rd15, %rd49;
	ld.global.nc.u32 	%r978, [%rd50];
	add.s32 	%r288, %r287, %r4;
	mul.wide.u32 	%rd51, %r288, 4;
	add.s64 	%rd52, %rd15, %rd51;
	ld.global.nc.u32 	%r977, [%rd52];
	add.s32 	%r289, %r288, %r4;
	mul.wide.u32 	%rd53, %r289, 4;
	add.s64 	%rd54, %rd15, %rd53;
	ld.global.nc.u32 	%r976, [%rd54];
	add.s32 	%r290, %r289, %r4;
	mul.wide.u32 	%rd55, %r290, 4;
	add.s64 	%rd56, %rd15, %rd55;
	ld.global.nc.u32 	%r975, [%rd56];
	add.s32 	%r291, %r290, %r4;
	mul.wide.u32 	%rd57, %r291, 4;
	add.s64 	%rd58, %rd15, %rd57;
	ld.global.nc.u32 	%r974, [%rd58];
	add.s32 	%r292, %r291, %r4;
	mul.wide.u32 	%rd59, %r292, 4;
	add.s64 	%rd60, %rd15, %rd59;
	ld.global.nc.u32 	%r973, [%rd60];
	add.s32 	%r293, %r292, %r4;
	mul.wide.u32 	%rd61, %r293, 4;
	add.s64 	%rd62, %rd15, %rd61;
	ld.global.nc.u32 	%r972, [%rd62];
	add.s32 	%r294, %r293, %r4;
	mul.wide.u32 	%rd63, %r294, 4;
	add.s64 	%rd64, %rd15, %rd63;
	ld.global.nc.u32 	%r971, [%rd64];
	add.s32 	%r295, %r294, %r4;
	mul.wide.u32 	%rd65, %r295, 4;
	add.s64 	%rd66, %rd15, %rd65;
	ld.global.nc.u32 	%r970, [%rd66];
	add.s32 	%r296, %r295, %r4;
	mul.wide.u32 	%rd67, %r296, 4;
	add.s64 	%rd68, %rd15, %rd67;
	ld.global.nc.u32 	%r969, [%rd68];
	add.s32 	%r297, %r296, %r4;
	mul.wide.u32 	%rd69, %r297, 4;
	add.s64 	%rd70, %rd15, %rd69;
	ld.global.nc.u32 	%r968, [%rd70];
	add.s32 	%r298, %r297, %r4;
	mul.wide.u32 	%rd71, %r298, 4;
	add.s64 	%rd72, %rd15, %rd71;
	ld.global.nc.u32 	%r967, [%rd72];
	add.s32 	%r299, %r298, %r4;
	mul.wide.u32 	%rd73, %r299, 4;
	add.s64 	%rd74, %rd15, %rd73;
	ld.global.nc.u32 	%r966, [%rd74];
	add.s32 	%r300, %r299, %r4;
	mul.wide.u32 	%rd75, %r300, 4;
	add.s64 	%rd76, %rd15, %rd75;
	ld.global.nc.u32 	%r965, [%rd76];
	add.s32 	%r301, %r300, %r4;
	mul.wide.u32 	%rd77, %r301, 4;
	add.s64 	%rd78, %rd15, %rd77;
	ld.global.nc.u32 	%r964, [%rd78];
$L__BB6_5:
	ld.param.u64 	%rd246, [_Z12_spmm_conv_6PKfPfiiPKiS3_S3_S0__param_0];
	sub.s32 	%r302, %r996, %r998;
	shfl.sync.idx.b32	%r303|%p4, %r997, %r302, 31, -1;
	add.s32 	%r304, %r302, 1;
	shfl.sync.idx.b32	%r305|%p5, %r997, %r304, 31, -1;
	add.s32 	%r306, %r302, 2;
	shfl.sync.idx.b32	%r307|%p6, %r997, %r306, 31, -1;
	add.s32 	%r308, %r302, 3;
	shfl.sync.idx.b32	%r309|%p7, %r997, %r308, 31, -1;
	add.s32 	%r310, %r302, 4;
	shfl.sync.idx.b32	%r311|%p8, %r997, %r310, 31, -1;
	add.s32 	%r312, %r302, 5;
	shfl.sync.idx.b32	%r313|%p9, %r997, %r312, 31, -1;
	add.s32 	%r314, %r302, 6;
	shfl.sync.idx.b32	%r315|%p10, %r997, %r314, 31, -1;
	add.s32 	%r316, %r302, 7;
	shfl.sync.idx.b32	%r317|%p11, %r997, %r316, 31, -1;
	cvta.to.global.u64 	%rd79, %rd246;
	mul.wide.s32 	%rd80, %r303, 4;
	add.s64 	%rd81, %rd79, %rd80;
	shfl.sync.idx.b32	%r318|%p12, %r995, %r302, 31, -1;
	mov.b32 	%f802, %r318;
	ld.global.nc.f32 	%f803, [%rd81];
	fma.rn.f32 	%f804, %f803, %f802, %f2173;
	ld.global.nc.f32 	%f805, [%rd81+128];
	fma.rn.f32 	%f806, %f805, %f802, %f2172;
	shfl.sync.idx.b32	%r319|%p13, %r994, %r302, 31, -1;
	mov.b32 	%f807, %r319;
	fma.rn.f32 	%f808, %f803, %f807, %f2171;
	fma.rn.f32 	%f809, %f805, %f807, %f2170;
	shfl.sync.idx.b32	%r320|%p14, %r993, %r302, 31, -1;
	mov.b32 	%f810, %r320;
	fma.rn.f32 	%f811, %f803, %f810, %f2169;
	fma.rn.f32 	%f812, %f805, %f810, %f2168;
	shfl.sync.idx.b32	%r321|%p15, %r992, %r302, 31, -1;
	mov.b32 	%f813, %r321;
	fma.rn.f32 	%f814, %f803, %f813, %f2167;
	fma.rn.f32 	%f815, %f805, %f813, %f2166;
	shfl.sync.idx.b32	%r322|%p16, %r991, %r302, 31, -1;
	mov.b32 	%f816, %r322;
	fma.rn.f32 	%f817, %f803, %f816, %f2165;
	fma.rn.f32 	%f818, %f805, %f816, %f2164;
	shfl.sync.idx.b32	%r323|%p17, %r990, %r302, 31, -1;
	mov.b32 	%f819, %r323;
	fma.rn.f32 	%f820, %f803, %f819, %f2163;
	fma.rn.f32 	%f821, %f805, %f819, %f2162;
	shfl.sync.idx.b32	%r324|%p18, %r989, %r302, 31, -1;
	mov.b32 	%f822, %r324;
	fma.rn.f32 	%f823, %f803, %f822, %f2161;
	fma.rn.f32 	%f824, %f805, %f822, %f2160;
	shfl.sync.idx.b32	%r325|%p19, %r988, %r302, 31, -1;
	mov.b32 	%f825, %r325;
	fma.rn.f32 	%f826, %f803, %f825, %f2159;
	fma.rn.f32 	%f827, %f805, %f825, %f2158;
	shfl.sync.idx.b32	%r326|%p20, %r987, %r302, 31, -1;
	mov.b32 	%f828, %r326;
	fma.rn.f32 	%f829, %f803, %f828, %f2157;
	fma.rn.f32 	%f830, %f805, %f828, %f2156;
	shfl.sync.idx.b32	%r327|%p21, %r986, %r302, 31, -1;
	mov.b32 	%f831, %r327;
	fma.rn.f32 	%f832, %f803, %f831, %f2155;
	fma.rn.f32 	%f833, %f805, %f831, %f2154;
	shfl.sync.idx.b32	%r328|%p22, %r985, %r302, 31, -1;
	mov.b32 	%f834, %r328;
	fma.rn.f32 	%f835, %f803, %f834, %f2153;
	fma.rn.f32 	%f836, %f805, %f834, %f2152;
	shfl.sync.idx.b32	%r329|%p23, %r984, %r302, 31, -1;
	mov.b32 	%f837, %r329;
	fma.rn.f32 	%f838, %f803, %f837, %f2151;
	fma.rn.f32 	%f839, %f805, %f837, %f2150;
	shfl.sync.idx.b32	%r330|%p24, %r983, %r302, 31, -1;
	mov.b32 	%f840, %r330;
	fma.rn.f32 	%f841, %f803, %f840, %f2149;
	fma.rn.f32 	%f842, %f805, %f840, %f2148;
	shfl.sync.idx.b32	%r331|%p25, %r982, %r302, 31, -1;
	mov.b32 	%f843, %r331;
	fma.rn.f32 	%f844, %f803, %f843, %f2147;
	fma.rn.f32 	%f845, %f805, %f843, %f2146;
	shfl.sync.idx.b32	%r332|%p26, %r981, %r302, 31, -1;
	mov.b32 	%f846, %r332;
	fma.rn.f32 	%f847, %f803, %f846, %f2145;
	fma.rn.f32 	%f848, %f805, %f846, %f2144;
	shfl.sync.idx.b32	%r333|%p27, %r980, %r302, 31, -1;
	mov.b32 	%f849, %r333;
	fma.rn.f32 	%f850, %f803, %f849, %f2143;
	fma.rn.f32 	%f851, %f805, %f849, %f2142;
	shfl.sync.idx.b32	%r334|%p28, %r979, %r302, 31, -1;
	mov.b32 	%f852, %r334;
	fma.rn.f32 	%f853, %f803, %f852, %f2141;
	fma.rn.f32 	%f854, %f805, %f852, %f2140;
	shfl.sync.idx.b32	%r335|%p29, %r978, %r302, 31, -1;
	mov.b32 	%f855, %r335;
	fma.rn.f32 	%f856, %f803, %f855, %f2139;
	fma.rn.f32 	%f857, %f805, %f855, %f2138;
	shfl.sync.idx.b32	%r336|%p30, %r977, %r302, 31, -1;
	mov.b32 	%f858, %r336;
	fma.rn.f32 	%f859, %f803, %f858, %f2137;
	fma.rn.f32 	%f860, %f805, %f858, %f2136;
	shfl.sync.idx.b32	%r337|%p31, %r976, %r302, 31, -1;
	mov.b32 	%f861, %r337;
	fma.rn.f32 	%f862, %f803, %f861, %f2135;
	fma.rn.f32 	%f863, %f805, %f861, %f2134;
	shfl.sync.idx.b32	%r338|%p32, %r975, %r302, 31, -1;
	mov.b32 	%f864, %r338;
	fma.rn.f32 	%f865, %f803, %f864, %f2133;
	fma.rn.f32 	%f866, %f805, %f864, %f2132;
	shfl.sync.idx.b32	%r339|%p33, %r974, %r302, 31, -1;
	mov.b32 	%f867, %r339;
	fma.rn.f32 	%f868, %f803, %f867, %f2131;
	fma.rn.f32 	%f869, %f805, %f867, %f2130;
	shfl.sync.idx.b32	%r340|%p34, %r973, %r302, 31, -1;
	mov.b32 	%f870, %r340;
	fma.rn.f32 	%f871, %f803, %f870, %f2129;
	fma.rn.f32 	%f872, %f805, %f870, %f2128;
	shfl.sync.idx.b32	%r341|%p35, %r972, %r302, 31, -1;
	mov.b32 	%f873, %r341;
	fma.rn.f32 	%f874, %f803, %f873, %f2127;
	fma.rn.f32 	%f875, %f805, %f873, %f2126;
	shfl.sync.idx.b32	%r342|%p36, %r971, %r302, 31, -1;
	mov.b32 	%f876, %r342;
	fma.rn.f32 	%f877, %f803, %f876, %f2125;
	fma.rn.f32 	%f878, %f805, %f876, %f2124;
	shfl.sync.idx.b32	%r343|%p37, %r970, %r302, 31, -1;
	mov.b32 	%f879, %r343;
	fma.rn.f32 	%f880, %f803, %f879, %f2123;
	fma.rn.f32 	%f881, %f805, %f879, %f2122;
	shfl.sync.idx.b32	%r344|%p38, %r969, %r302, 31, -1;
	mov.b32 	%f882, %r344;
	fma.rn.f32 	%f883, %f803, %f882, %f2121;
	fma.rn.f32 	%f884, %f805, %f882, %f2120;
	shfl.sync.idx.b32	%r345|%p39, %r968, %r302, 31, -1;
	mov.b32 	%f885, %r345;
	fma.rn.f32 	%f886, %f803, %f885, %f2119;
	fma.rn.f32 	%f887, %f805, %f885, %f2118;
	shfl.sync.idx.b32	%r346|%p40, %r967, %r302, 31, -1;
	mov.b32 	%f888, %r346;
	fma.rn.f32 	%f889, %f803, %f888, %f2117;
	fma.rn.f32 	%f890, %f805, %f888, %f2116;
	shfl.sync.idx.b32	%r347|%p41, %r966, %r302, 31, -1;
	mov.b32 	%f891, %r347;
	fma.rn.f32 	%f892, %f803, %f891, %f2115;
	fma.rn.f32 	%f893, %f805, %f891, %f2114;
	shfl.sync.idx.b32	%r348|%p42, %r965, %r302, 31, -1;
	mov.b32 	%f894, %r348;
	fma.rn.f32 	%f895, %f803, %f894, %f2113;
	fma.rn.f32 	%f896, %f805, %f894, %f2112;
	shfl.sync.idx.b32	%r349|%p43, %r964, %r302, 31, -1;
	mov.b32 	%f897, %r349;
	fma.rn.f32 	%f898, %f803, %f897, %f2111;
	fma.rn.f32 	%f899, %f805, %f897, %f2110;
	mul.wide.s32 	%rd82, %r305, 4;
	add.s64 	%rd83, %rd79, %rd82;
	shfl.sync.idx.b32	%r350|%p44, %r995, %r304, 31, -1;
	mov.b32 	%f900, %r350;
	ld.global.nc.f32 	%f901, [%rd83];
	fma.rn.f32 	%f902, %f901, %f900, %f804;
	ld.global.nc.f32 	%f903, [%rd83+128];
	fma.rn.f32 	%f904, %f903, %f900, %f806;
	shfl.sync.idx.b32	%r351|%p45, %r994, %r304, 31, -1;
	mov.b32 	%f905, %r351;
	fma.rn.f32 	%f906, %f901, %f905, %f808;
	fma.rn.f32 	%f907, %f903, %f905, %f809;
	shfl.sync.idx.b32	%r352|%p46, %r993, %r304, 31, -1;
	mov.b32 	%f908, %r352;
	fma.rn.f32 	%f909, %f901, %f908, %f811;
	fma.rn.f32 	%f910, %f903, %f908, %f812;
	shfl.sync.idx.b32	%r353|%p47, %r992, %r304, 31, -1;
	mov.b32 	%f911, %r353;
	fma.rn.f32 	%f912, %f901, %f911, %f814;
	fma.rn.f32 	%f913, %f903, %f911, %f815;
	shfl.sync.idx.b32	%r354|%p48, %r991, %r304, 31, -1;
	mov.b32 	%f914, %r354;
	fma.rn.f32 	%f915, %f901, %f914, %f817;
	fma.rn.f32 	%f916, %f903, %f914, %f818;
	shfl.sync.idx.b32	%r355|%p49, %r990, %r304, 31, -1;
	mov.b32 	%f917, %r355;
	fma.rn.f32 	%f918, %f901, %f917, %f820;
	fma.rn.f32 	%f919, %f903, %f917, %f821;
	shfl.sync.idx.b32	%r356|%p50, %r989, %r304, 31, -1;
	mov.b32 	%f920, %r356;
	fma.rn.f32 	%f921, %f901, %f920, %f823;
	fma.rn.f32 	%f922, %f903, %f920, %f824;
	shfl.sync.idx.b32	%r357|%p51, %r988, %r304, 31, -1;
	mov.b32 	%f923, %r357;
	fma.rn.f32 	%f924, %f901, %f923, %f826;
	fma.rn.f32 	%f925, %f903, %f923, %f827;
	shfl.sync.idx.b32	%r358|%p52, %r987, %r304, 31, -1;
	mov.b32 	%f926, %r358;
	fma.rn.f32 	%f927, %f901, %f926, %f829;
	fma.rn.f32 	%f928, %f903, %f926, %f830;
	shfl.sync.idx.b32	%r359|%p53, %r986, %r304, 31, -1;
	mov.b32 	%f929, %r359;
	fma.rn.f32 	%f930, %f901, %f929, %f832;
	fma.rn.f32 	%f931, %f903, %f929, %f833;
	shfl.sync.idx.b32	%r360|%p54, %r985, %r304, 31, -1;
	mov.b32 	%f932, %r360;
	fma.rn.f32 	%f933, %f901, %f932, %f835;
	fma.rn.f32 	%f934, %f903, %f932, %f836;
	shfl.sync.idx.b32	%r361|%p55, %r984, %r304, 31, -1;
	mov.b32 	%f935, %r361;
	fma.rn.f32 	%f936, %f901, %f935, %f838;
	fma.rn.f32 	%f937, %f903, %f935, %f839;
	shfl.sync.idx.b32	%r362|%p56, %r983, %r304, 31, -1;
	mov.b32 	%f938, %r362;
	fma.rn.f32 	%f939, %f901, %f938, %f841;
	fma.rn.f32 	%f940, %f903, %f938, %f842;
	shfl.sync.idx.b32	%r363|%p57, %r982, %r304, 31, -1;
	mov.b32 	%f941, %r363;
	fma.rn.f32 	%f942, %f901, %f941, %f844;
	fma.rn.f32 	%f943, %f903, %f941, %f845;
	shfl.sync.idx.b32	%r364|%p58, %r981, %r304, 31, -1;
	mov.b32 	%f944, %r364;
	fma.rn.f32 	%f945, %f901, %f944, %f847;
	fma.rn.f32 	%f946, %f903, %f944, %f848;
	shfl.sync.idx.b32	%r365|%p59, %r980, %r304, 31, -1;
	mov.b32 	%f947, %r365;
	fma.rn.f32 	%f948, %f901, %f947, %f850;
	fma.rn.f32 	%f949, %f903, %f947, %f851;
	shfl.sync.idx.b32	%r366|%p60, %r979, %r304, 31, -1;
	mov.b32 	%f950, %r366;
	fma.rn.f32 	%f951, %f901, %f950, %f853;
	fma.rn.f32 	%f952, %f903, %f950, %f854;
	shfl.sync.idx.b32	%r367|%p61, %r978, %r304, 31, -1;
	mov.b32 	%f953, %r367;
	fma.rn.f32 	%f954, %f901, %f953, %f856;
	fma.rn.f32 	%f955, %f903, %f953, %f857;
	shfl.sync.idx.b32	%r368|%p62, %r977, %r304, 31, -1;
	mov.b32 	%f956, %r368;
	fma.rn.f32 	%f957, %f901, %f956, %f859;
	fma.rn.f32 	%f958, %f903, %f956, %f860;
	shfl.sync.idx.b32	%r369|%p63, %r976, %r304, 31, -1;
	mov.b32 	%f959, %r369;
	fma.rn.f32 	%f960, %f901, %f959, %f862;
	fma.rn.f32 	%f961, %f903, %f959, %f863;
	shfl.sync.idx.b32	%r370|%p64, %r975, %r304, 31, -1;
	mov.b32 	%f962, %r370;
	fma.rn.f32 	%f963, %f901, %f962, %f865;
	fma.rn.f32 	%f964, %f903, %f962, %f866;
	shfl.sync.idx.b32	%r371|%p65, %r974, %r304, 31, -1;
	mov.b32 	%f965, %r371;
	fma.rn.f32 	%f966, %f901, %f965, %f868;
	fma.rn.f32 	%f967, %f903, %f965, %f869;
	shfl.sync.idx.b32	%r372|%p66, %r973, %r304, 31, -1;
	mov.b32 	%f968, %r372;
	fma.rn.f32 	%f969, %f901, %f968, %f871;
	fma.rn.f32 	%f970, %f903, %f968, %f872;
	shfl.sync.idx.b32	%r373|%p67, %r972, %r304, 31, -1;
	mov.b32 	%f971, %r373;
	fma.rn.f32 	%f972, %f901, %f971, %f874;
	fma.rn.f32 	%f973, %f903, %f971, %f875;
	shfl.sync.idx.b32	%r374|%p68, %r971, %r304, 31, -1;
	mov.b32 	%f974, %r374;
	fma.rn.f32 	%f975, %f901, %f974, %f877;
	fma.rn.f32 	%f976, %f903, %f974, %f878;
	shfl.sync.idx.b32	%r375|%p69, %r970, %r304, 31, -1;
	mov.b32 	%f977, %r375;
	fma.rn.f32 	%f978, %f901, %f977, %f880;
	fma.rn.f32 	%f979, %f903, %f977, %f881;
	shfl.sync.idx.b32	%r376|%p70, %r969, %r304, 31, -1;
	mov.b32 	%f980, %r376;
	fma.rn.f32 	%f981, %f901, %f980, %f883;
	fma.rn.f32 	%f982, %f903, %f980, %f884;
	shfl.sync.idx.b32	%r377|%p71, %r968, %r304, 31, -1;
	mov.b32 	%f983, %r377;
	fma.rn.f32 	%f984, %f901, %f983, %f886;
	fma.rn.f32 	%f985, %f903, %f983, %f887;
	shfl.sync.idx.b32	%r378|%p72, %r967, %r304, 31, -1;
	mov.b32 	%f986, %r378;
	fma.rn.f32 	%f987, %f901, %f986, %f889;
	fma.rn.f32 	%f988, %f903, %f986, %f890;
	shfl.sync.idx.b32	%r379|%p73, %r966, %r304, 31, -1;
	mov.b32 	%f989, %r379;
	fma.rn.f32 	%f990, %f901, %f989, %f892;
	fma.rn.f32 	%f991, %f903, %f989, %f893;
	shfl.sync.idx.b32	%r380|%p74, %r965, %r304, 31, -1;
	mov.b32 	%f992, %r380;
	fma.rn.f32 	%f993, %f901, %f992, %f895;
	fma.rn.f32 	%f994, %f903, %f992, %f896;
	shfl.sync.idx.b32	%r381|%p75, %r964, %r304, 31, -1;
	mov.b32 	%f995, %r381;
	fma.rn.f32 	%f996, %f901, %f995, %f898;
	fma.rn.f32 	%f997, %f903, %f995, %f899;
	mul.wide.s32 	%rd84, %r307, 4;
	add.s64 	%rd85, %rd79, %rd84;
	shfl.sync.idx.b32	%r382|%p76, %r995, %r306, 31, -1;
	mov.b32 	%f998, %r382;
	ld.global.nc.f32 	%f999, [%rd85];
	fma.rn.f32 	%f1000, %f999, %f998, %f902;
	ld.global.nc.f32 	%f1001, [%rd85+128];
	fma.rn.f32 	%f1002, %f1001, %f998, %f904;
	shfl.sync.idx.b32	%r383|%p77, %r994, %r306, 31, -1;
	mov.b32 	%f1003, %r383;
	fma.rn.f32 	%f1004, %f999, %f1003, %f906;
	fma.rn.f32 	%f1005, %f1001, %f1003, %f907;
	shfl.sync.idx.b32	%r384|%p78, %r993, %r306, 31, -1;
	mov.b32 	%f1006, %r384;
	fma.rn.f32 	%f1007, %f999, %f1006, %f909;
	fma.rn.f32 	%f1008, %f1001, %f1006, %f910;
	shfl.sync.idx.b32	%r385|%p79, %r992, %r306, 31, -1;
	mov.b32 	%f1009, %r385;
	fma.rn.f32 	%f1010, %f999, %f1009, %f912;
	fma.rn.f32 	%f1011, %f1001, %f1009, %f913;
	shfl.sync.idx.b32	%r386|%p80, %r991, %r306, 31, -1;
	mov.b32 	%f1012, %r386;
	fma.rn.f32 	%f1013, %f999, %f1012, %f915;
	fma.rn.f32 	%f1014, %f1001, %f1012, %f916;
	shfl.sync.idx.b32	%r387|%p81, %r990, %r306, 31, -1;
	mov.b32 	%f1015, %r387;
	fma.rn.f32 	%f1016, %f999, %f1015, %f918;
	fma.rn.f32 	%f1017, %f1001, %f1015, %f919;
	shfl.sync.idx.b32	%r388|%p82, %r989, %r306, 31, -1;
	mov.b32 	%f1018, %r388;
	fma.rn.f32 	%f1019, %f999, %f1018, %f921;
	fma.rn.f32 	%f1020, %f1001, %f1018, %f922;
	shfl.sync.idx.b32	%r389|%p83, %r988, %r306, 31, -1;
	mov.b32 	%f1021, %r389;
	fma.rn.f32 	%f1022, %f999, %f1021, %f924;
	fma.rn.f32 	%f1023, %f1001, %f1021, %f925;
	shfl.sync.idx.b32	%r390|%p84, %r987, %r306, 31, -1;
	mov.b32 	%f1024, %r390;
	fma.rn.f32 	%f1025, %f999, %f1024, %f927;
	fma.rn.f32 	%f1026, %f1001, %f1024, %f928;
	shfl.sync.idx.b32	%r391|%p85, %r986, %r306, 31, -1;
	mov.b32 	%f1027, %r391;
	fma.rn.f32 	%f1028, %f999, %f1027, %f930;
	fma.rn.f32 	%f1029, %f1001, %f1027, %f931;
	shfl.sync.idx.b32	%r392|%p86, %r985, %r306, 31, -1;
	mov.b32 	%f1030, %r392;
	fma.rn.f32 	%f1031, %f999, %f1030, %f933;
	fma.rn.f32 	%f1032, %f1001, %f1030, %f934;
	shfl.sync.idx.b32	%r393|%p87, %r984, %r306, 31, -1;
	mov.b32 	%f1033, %r393;
	fma.rn.f32 	%f1034, %f999, %f1033, %f936;
	fma.rn.f32 	%f1035, %f1001, %f1033, %f937;
	shfl.sync.idx.b32	%r394|%p88, %r983, %r306, 31, -1;
	mov.b32 	%f1036, %r394;
	fma.rn.f32 	%f1037, %f999, %f1036, %f939;
	fma.rn.f32 	%f1038, %f1001, %f1036, %f940;
	shfl.sync.idx.b32	%r395|%p89, %r982, %r306, 31, -1;
	mov.b32 	%f1039, %r395;
	fma.rn.f32 	%f1040, %f999, %f1039, %f942;
	fma.rn.f32 	%f1041, %f1001, %f1039, %f943;
	shfl.sync.idx.b32	%r396|%p90, %r981, %r306, 31, -1;
	mov.b32 	%f1042, %r396;
	fma.rn.f32 	%f1043, %f999, %f1042, %f945;
	fma.rn.f32 	%f1044, %f1001, %f1042, %f946;
	shfl.sync.idx.b32	%r397|%p91, %r980, %r306, 31, -1;
	mov.b32 	%f1045, %r397;
	fma.rn.f32 	%f1046, %f999, %f1045, %f948;
	fma.rn.f32 	%f1047, %f1001, %f1045, %f949;
	shfl.sync.idx.b32	%r398|%p92, %r979, %r306, 31, -1;
	mov.b32 	%f1048, %r398;
	fma.rn.f32 	%f1049, %f999, %f1048, %f951;
	fma.rn.f32 	%f1050, %f1001, %f1048, %f952;
	shfl.sync.idx.b32	%r399|%p93, %r978, %r306, 31, -1;
	mov.b32 	%f1051, %r399;
	fma.rn.f32 	%f1052, %f999, %f1051, %f954;
	fma.rn.f32 	%f1053, %f1001, %f1051, %f955;
	shfl.sync.idx.b32	%r400|%p94, %r977, %r306, 31, -1;
	mov.b32 	%f1054, %r400;
	fma.rn.f32 	%f1055, %f999, %f1054, %f957;
	fma.rn.f32 	%f1056, %f1001, %f1054, %f958;
	shfl.sync.idx.b32	%r401|%p95, %r976, %r306, 31, -1;
	mov.b32 	%f1057, %r401;
	fma.rn.f32 	%f1058, %f999, %f1057, %f960;
	fma.rn.f32 	%f1059, %f1001, %f1057, %f961;
	shfl.sync.idx.b32	%r402|%p96, %r975, %r306, 31, -1;
	mov.b32 	%f1060, %r402;
	fma.rn.f32 	%f1061, %f999, %f1060, %f963;
	fma.rn.f32 	%f1062, %f1001, %f1060, %f964;
	shfl.sync.idx.b32	%r403|%p97, %r974, %r306, 31, -1;
	mov.b32 	%f1063, %r403;
	fma.rn.f32 	%f1064, %f999, %f1063, %f966;
	fma.rn.f32 	%f1065, %f1001, %f1063, %f967;
	shfl.sync.idx.b32	%r404|%p98, %r973, %r306, 31, -1;
	mov.b32 	%f1066, %r404;
	fma.rn.f32 	%f1067, %f999, %f1066, %f969;
	fma.rn.f32 	%f1068, %f1001, %f1066, %f970;
	shfl.sync.idx.b32	%r405|%p99, %r972, %r306, 31, -1;
	mov.b32 	%f1069, %r405;
	fma.rn.f32 	%f1070, %f999, %f1069, %f972;
	fma.rn.f32 	%f1071, %f1001, %f1069, %f973;
	shfl.sync.idx.b32	%r406|%p100, %r971, %r306, 31, -1;
	mov.b32 	%f1072, %r406;
	fma.rn.f32 	%f1073, %f999, %f1072, %f975;
	fma.rn.f32 	%f1074, %f1001, %f1072, %f976;
	shfl.sync.idx.b32	%r407|%p101, %r970, %r306, 31, -1;
	mov.b32 	%f1075, %r407;
	fma.rn.f32 	%f1076, %f999, %f1075, %f978;
	fma.rn.f32 	%f1077, %f1001, %f1075, %f979;
	shfl.sync.idx.b32	%r408|%p102, %r969, %r306, 31, -1;
	mov.b32 	%f1078, %r408;
	fma.rn.f32 	%f1079, %f999, %f1078, %f981;
	fma.rn.f32 	%f1080, %f1001, %f1078, %f982;
	shfl.sync.idx.b32	%r409|%p103, %r968, %r306, 31, -1;
	mov.b32 	%f1081, %r409;
	fma.rn.f32 	%f1082, %f999, %f1081, %f984;
	fma.rn.f32 	%f1083, %f1001, %f1081, %f985;
	shfl.sync.idx.b32	%r410|%p104, %r967, %r306, 31, -1;
	mov.b32 	%f1084, %r410;
	fma.rn.f32 	%f1085, %f999, %f1084, %f987;
	fma.rn.f32 	%f1086, %f1001, %f1084, %f988;
	shfl.sync.idx.b32	%r411|%p105, %r966, %r306, 31, -1;
	mov.b32 	%f1087, %r411;
	fma.rn.f32 	%f1088, %f999, %f1087, %f990;
	fma.rn.f32 	%f1089, %f1001, %f1087, %f991;
	shfl.sync.idx.b32	%r412|%p106, %r965, %r306, 31, -1;
	mov.b32 	%f1090, %r412;
	fma.rn.f32 	%f1091, %f999, %f1090, %f993;
	fma.rn.f32 	%f1092, %f1001, %f1090, %f994;
	shfl.sync.idx.b32	%r413|%p107, %r964, %r306, 31, -1;
	mov.b32 	%f1093, %r413;
	fma.rn.f32 	%f1094, %f999, %f1093, %f996;
	fma.rn.f32 	%f1095, %f1001, %f1093, %f997;
	mul.wide.s32 	%rd86, %r309, 4;
	add.s64 	%rd87, %rd79, %rd86;
	shfl.sync.idx.b32	%r414|%p108, %r995, %r308, 31, -1;
	mov.b32 	%f1096, %r414;
	ld.global.nc.f32 	%f1097, [%rd87];
	fma.rn.f32 	%f1098, %f1097, %f1096, %f1000;
	ld.global.nc.f32 	%f1099, [%rd87+128];
	fma.rn.f32 	%f1100, %f1099, %f1096, %f1002;
	shfl.sync.idx.b32	%r415|%p109, %r994, %r308, 31, -1;
	mov.b32 	%f1101, %r415;
	fma.rn.f32 	%f1102, %f1097, %f1101, %f1004;
	fma.rn.f32 	%f1103, %f1099, %f1101, %f1005;
	shfl.sync.idx.b32	%r416|%p110, %r993, %r308, 31, -1;
	mov.b32 	%f1104, %r416;
	fma.rn.f32 	%f1105, %f1097, %f1104, %f1007;
	fma.rn.f32 	%f1106, %f1099, %f1104, %f1008;
	shfl.sync.idx.b32	%r417|%p111, %r992, %r308, 31, -1;
	mov.b32 	%f1107, %r417;
	fma.rn.f32 	%f1108, %f1097, %f1107, %f1010;
	fma.rn.f32 	%f1109, %f1099, %f1107, %f1011;
	shfl.sync.idx.b32	%r418|%p112, %r991, %r308, 31, -1;
	mov.b32 	%f1110, %r418;
	fma.rn.f32 	%f1111, %f1097, %f1110, %f1013;
	fma.rn.f32 	%f1112, %f1099, %f1110, %f1014;
	shfl.sync.idx.b32	%r419|%p113, %r990, %r308, 31, -1;
	mov.b32 	%f1113, %r419;
	fma.rn.f32 	%f1114, %f1097, %f1113, %f1016;
	fma.rn.f32 	%f1115, %f1099, %f1113, %f1017;
	shfl.sync.idx.b32	%r420|%p114, %r989, %r308, 31, -1;
	mov.b32 	%f1116, %r420;
	fma.rn.f32 	%f1117, %f1097, %f1116, %f1019;
	fma.rn.f32 	%f1118, %f1099, %f1116, %f1020;
	shfl.sync.idx.b32	%r421|%p115, %r988, %r308, 31, -1;
	mov.b32 	%f1119, %r421;
	fma.rn.f32 	%f1120, %f1097, %f1119, %f1022;
	fma.rn.f32 	%f1121, %f1099, %f1119, %f1023;
	shfl.sync.idx.b32	%r422|%p116, %r987, %r308, 31, -1;
	mov.b32 	%f1122, %r422;
	fma.rn.f32 	%f1123, %f1097, %f1122, %f1025;
	fma.rn.f32 	%f1124, %f1099, %f1122, %f1026;
	shfl.sync.idx.b32	%r423|%p117, %r986, %r308, 31, -1;
	mov.b32 	%f1125, %r423;
	fma.rn.f32 	%f1126, %f1097, %f1125, %f1028;
	fma.rn.f32 	%f1127, %f1099, %f1125, %f1029;
	shfl.sync.idx.b32	%r424|%p118, %r985, %r308, 31, -1;
	mov.b32 	%f1128, %r424;
	fma.rn.f32 	%f1129, %f1097, %f1128, %f1031;
	fma.rn.f32 	%f1130, %f1099, %f1128, %f1032;
	shfl.sync.idx.b32	%r425|%p119, %r984, %r308, 31, -1;
	mov.b32 	%f1131, %r425;
	fma.rn.f32 	%f1132, %f1097, %f1131, %f1034;
	fma.rn.f32 	%f1133, %f1099, %f1131, %f1035;
	shfl.sync.idx.b32	%r426|%p120, %r983, %r308, 31, -1;
	mov.b32 	%f1134, %r426;
	fma.rn.f32 	%f1135, %f1097, %f1134, %f1037;
	fma.rn.f32 	%f1136, %f1099, %f1134, %f1038;
	shfl.sync.idx.b32	%r427|%p121, %r982, %r308, 31, -1;
	mov.b32 	%f1137, %r427;
	fma.rn.f32 	%f1138, %f1097, %f1137, %f1040;
	fma.rn.f32 	%f1139, %f1099, %f1137, %f1041;
	shfl.sync.idx.b32	%r428|%p122, %r981, %r308, 31, -1;
	mov.b32 	%f1140, %r428;
	fma.rn.f32 	%f1141, %f1097, %f1140, %f1043;
	fma.rn.f32 	%f1142, %f1099, %f1140, %f1044;
	shfl.sync.idx.b32	%r429|%p123, %r980, %r308, 31, -1;
	mov.b32 	%f1143, %r429;
	fma.rn.f32 	%f1144, %f1097, %f1143, %f1046;
	fma.rn.f32 	%f1145, %f1099, %f1143, %f1047;
	shfl.sync.idx.b32	%r430|%p124, %r979, %r308, 31, -1;
	mov.b32 	%f1146, %r430;
	fma.rn.f32 	%f1147, %f1097, %f1146, %f1049;
	fma.rn.f32 	%f1148, %f1099, %f1146, %f1050;
	shfl.sync.idx.b32	%r431|%p125, %r978, %r308, 31, -1;
	mov.b32 	%f1149, %r431;
	fma.rn.f32 	%f1150, %f1097, %f1149, %f1052;
	fma.rn.f32 	%f1151, %f1099, %f1149, %f1053;
	shfl.sync.idx.b32	%r432|%p126, %r977, %r308, 31, -1;
	mov.b32 	%f1152, %r432;
	fma.rn.f32 	%f1153, %f1097, %f1152, %f1055;
	fma.rn.f32 	%f1154, %f1099, %f1152, %f1056;
	shfl.sync.idx.b32	%r433|%p127, %r976, %r308, 31, -1;
	mov.b32 	%f1155, %r433;
	fma.rn.f32 	%f1156, %f1097, %f1155, %f1058;
	fma.rn.f32 	%f1157, %f1099, %f1155, %f1059;
	shfl.sync.idx.b32	%r434|%p128, %r975, %r308, 31, -1;
	mov.b32 	%f1158, %r434;
	fma.rn.f32 	%f1159, %f1097, %f1158, %f1061;
	fma.rn.f32 	%f1160, %f1099, %f1158, %f1062;
	shfl.sync.idx.b32	%r435|%p129, %r974, %r308, 31, -1;
	mov.b32 	%f1161, %r435;
	fma.rn.f32 	%f1162, %f1097, %f1161, %f1064;
	fma.rn.f32 	%f1163, %f1099, %f1161, %f1065;
	shfl.sync.idx.b32	%r436|%p130, %r973, %r308, 31, -1;
	mov.b32 	%f1164, %r436;
	fma.rn.f32 	%f1165, %f1097, %f1164, %f1067;
	fma.rn.f32 	%f1166, %f1099, %f1164, %f1068;
	shfl.sync.idx.b32	%r437|%p131, %r972, %r308, 31, -1;
	mov.b32 	%f1167, %r437;
	fma.rn.f32 	%f1168, %f1097, %f1167, %f1070;
	fma.rn.f32 	%f1169, %f1099, %f1167, %f1071;
	shfl.sync.idx.b32	%r438|%p132, %r971, %r308, 31, -1;
	mov.b32 	%f1170, %r438;
	fma.rn.f32 	%f1171, %f1097, %f1170, %f1073;
	fma.rn.f32 	%f1172, %f1099, %f1170, %f1074;
	shfl.sync.idx.b32	%r439|%p133, %r970, %r308, 31, -1;
	mov.b32 	%f1173, %r439;
	fma.rn.f32 	%f1174, %f1097, %f1173, %f1076;
	fma.rn.f32 	%f1175, %f1099, %f1173, %f1077;
	shfl.sync.idx.b32	%r440|%p134, %r969, %r308, 31, -1;
	mov.b32 	%f1176, %r440;
	fma.rn.f32 	%f1177, %f1097, %f1176, %f1079;
	fma.rn.f32 	%f1178, %f1099, %f1176, %f1080;
	shfl.sync.idx.b32	%r441|%p135, %r968, %r308, 31, -1;
	mov.b32 	%f1179, %r441;
	fma.rn.f32 	%f1180, %f1097, %f1179, %f1082;
	fma.rn.f32 	%f1181, %f1099, %f1179, %f1083;
	shfl.sync.idx.b32	%r442|%p136, %r967, %r308, 31, -1;
	mov.b32 	%f1182, %r442;
	fma.rn.f32 	%f1183, %f1097, %f1182, %f1085;
	fma.rn.f32 	%f1184, %f1099, %f1182, %f1086;
	shfl.sync.idx.b32	%r443|%p137, %r966, %r308, 31, -1;
	mov.b32 	%f1185, %r443;
	fma.rn.f32 	%f1186, %f1097, %f1185, %f1088;
	fma.rn.f32 	%f1187, %f1099, %f1185, %f1089;
	shfl.sync.idx.b32	%r444|%p138, %r965, %r308, 31, -1;
	mov.b32 	%f1188, %r444;
	fma.rn.f32 	%f1189, %f1097, %f1188, %f1091;
	fma.rn.f32 	%f1190, %f1099, %f1188, %f1092;
	shfl.sync.idx.b32	%r445|%p139, %r964, %r308, 31, -1;
	mov.b32 	%f1191, %r445;
	fma.rn.f32 	%f1192, %f1097, %f1191, %f1094;
	fma.rn.f32 	%f1193, %f1099, %f1191, %f1095;
	mul.wide.s32 	%rd88, %r311, 4;
	add.s64 	%rd89, %rd79, %rd88;
	shfl.sync.idx.b32	%r446|%p140, %r995, %r310, 31, -1;
	mov.b32 	%f1194, %r446;
	ld.global.nc.f32 	%f1195, [%rd89];
	fma.rn.f32 	%f1196, %f1195, %f1194, %f1098;
	ld.global.nc.f32 	%f1197, [%rd89+128];
	fma.rn.f32 	%f1198, %f1197, %f1194, %f1100;
	shfl.sync.idx.b32	%r447|%p141, %r994, %r310, 31, -1;
	mov.b32 	%f1199, %r447;
	fma.rn.f32 	%f1200, %f1195, %f1199, %f1102;
	fma.rn.f32 	%f1201, %f1197, %f1199, %f1103;
	shfl.sync.idx.b32	%r448|%p142, %r993, %r310, 31, -1;
	mov.b32 	%f1202, %r448;
	fma.rn.f32 	%f1203, %f1195, %f1202, %f1105;
	fma.rn.f32 	%f1204, %f1197, %f1202, %f1106;
	shfl.sync.idx.b32	%r449|%p143, %r992, %r310, 31, -1;
	mov.b32 	%f1205, %r449;
	fma.rn.f32 	%f1206, %f1195, %f1205, %f1108;
	fma.rn.f32 	%f1207, %f1197, %f1205, %f1109;
	shfl.sync.idx.b32	%r450|%p144, %r991, %r310, 31, -1;
	mov.b32 	%f1208, %r450;
	fma.rn.f32 	%f1209, %f1195, %f1208, %f1111;
	fma.rn.f32 	%f1210, %f1197, %f1208, %f1112;
	shfl.sync.idx.b32	%r451|%p145, %r990, %r310, 31, -1;
	mov.b32 	%f1211, %r451;
	fma.rn.f32 	%f1212, %f1195, %f1211, %f1114;
	fma.rn.f32 	%f1213, %f1197, %f1211, %f1115;
	shfl.sync.idx.b32	%r452|%p146, %r989, %r310, 31, -1;
	mov.b32 	%f1214, %r452;
	fma.rn.f32 	%f1215, %f1195, %f1214, %f1117;
	fma.rn.f32 	%f1216, %f1197, %f1214, %f1118;
	shfl.sync.idx.b32	%r453|%p147, %r988, %r310, 31, -1;
	mov.b32 	%f1217, %r453;
	fma.rn.f32 	%f1218, %f1195, %f1217, %f1120;
	fma.rn.f32 	%f1219, %f1197, %f1217, %f1121;
	shfl.sync.idx.b32	%r454|%p148, %r987, %r310, 31, -1;
	mov.b32 	%f1220, %r454;
	fma.rn.f32 	%f1221, %f1195, %f1220, %f1123;
	fma.rn.f32 	%f1222, %f1197, %f1220, %f1124;
	shfl.sync.idx.b32	%r455|%p149, %r986, %r310, 31, -1;
	mov.b32 	%f1223, %r455;
	fma.rn.f32 	%f1224, %f1195, %f1223, %f1126;
	fma.rn.f32 	%f1225, %f1197, %f1223, %f1127;
	shfl.sync.idx.b32	%r456|%p150, %r985, %r310, 31, -1;
	mov.b32 	%f1226, %r456;
	fma.rn.f32 	%f1227, %f1195, %f1226, %f1129;
	fma.rn.f32 	%f1228, %f1197, %f1226, %f1130;
	shfl.sync.idx.b32	%r457|%p151, %r984, %r310, 31, -1;
	mov.b32 	%f1229, %r457;
	fma.rn.f32 	%f1230, %f1195, %f1229, %f1132;
	fma.rn.f32 	%f1231, %f1197, %f1229, %f1133;
	shfl.sync.idx.b32	%r458|%p152, %r983, %r310, 31, -1;
	mov.b32 	%f1232, %r458;
	fma.rn.f32 	%f1233, %f1195, %f1232, %f1135;
	fma.rn.f32 	%f1234, %f1197, %f1232, %f1136;
	shfl.sync.idx.b32	%r459|%p153, %r982, %r310, 31, -1;
	mov.b32 	%f1235, %r459;
	fma.rn.f32 	%f1236, %f1195, %f1235, %f1138;
	fma.rn.f32 	%f1237, %f1197, %f1235, %f1139;
	shfl.sync.idx.b32	%r460|%p154, %r981, %r310, 31, -1;
	mov.b32 	%f1238, %r460;
	fma.rn.f32 	%f1239, %f1195, %f1238, %f1141;
	fma.rn.f32 	%f1240, %f1197, %f1238, %f1142;
	shfl.sync.idx.b32	%r461|%p155, %r980, %r310, 31, -1;
	mov.b32 	%f1241, %r461;
	fma.rn.f32 	%f1242, %f1195, %f1241, %f1144;
	fma.rn.f32 	%f1243, %f1197, %f1241, %f1145;
	shfl.sync.idx.b32	%r462|%p156, %r979, %r310, 31, -1;
	mov.b32 	%f1244, %r462;
	fma.rn.f32 	%f1245, %f1195, %f1244, %f1147;
	fma.rn.f32 	%f1246, %f1197, %f1244, %f1148;
	shfl.sync.idx.b32	%r463|%p157, %r978, %r310, 31, -1;
	mov.b32 	%f1247, %r463;
	fma.rn.f32 	%f1248, %f1195, %f1247, %f1150;
	fma.rn.f32 	%f1249, %f1197, %f1247, %f1151;
	shfl.sync.idx.b32	%r464|%p158, %r977, %r310, 31, -1;
	mov.b32 	%f1250, %r464;
	fma.rn.f32 	%f1251, %f1195, %f1250, %f1153;
	fma.rn.f32 	%f1252, %f1197, %f1250, %f1154;
	shfl.sync.idx.b32	%r465|%p159, %r976, %r310, 31, -1;
	mov.b32 	%f1253, %r465;
	fma.rn.f32 	%f1254, %f1195, %f1253, %f1156;
	fma.rn.f32 	%f1255, %f1197, %f1253, %f1157;
	shfl.sync.idx.b32	%r466|%p160, %r975, %r310, 31, -1;
	mov.b32 	%f1256, %r466;
	fma.rn.f32 	%f1257, %f1195, %f1256, %f1159;
	fma.rn.f32 	%f1258, %f1197, %f1256, %f1160;
	shfl.sync.idx.b32	%r467|%p161, %r974, %r310, 31, -1;
	mov.b32 	%f1259, %r467;
	fma.rn.f32 	%f1260, %f1195, %f1259, %f1162;
	fma.rn.f32 	%f1261, %f1197, %f1259, %f1163;
	shfl.sync.idx.b32	%r468|%p162, %r973, %r310, 31, -1;
	mov.b32 	%f1262, %r468;
	fma.rn.f32 	%f1263, %f1195, %f1262, %f1165;
	fma.rn.f32 	%f1264, %f1197, %f1262, %f1166;
	shfl.sync.idx.b32	%r469|%p163, %r972, %r310, 31, -1;
	mov.b32 	%f1265, %r469;
	fma.rn.f32 	%f1266, %f1195, %f1265, %f1168;
	fma.rn.f32 	%f1267, %f1197, %f1265, %f1169;
	shfl.sync.idx.b32	%r470|%p164, %r971, %r310, 31, -1;
	mov.b32 	%f1268, %r470;
	fma.rn.f32 	%f1269, %f1195, %f1268, %f1171;
	fma.rn.f32 	%f1270, %f1197, %f1268, %f1172;
	shfl.sync.idx.b32	%r471|%p165, %r970, %r310, 31, -1;
	mov.b32 	%f1271, %r471;
	fma.rn.f32 	%f1272, %f1195, %f1271, %f1174;
	fma.rn.f32 	%f1273, %f1197, %f1271, %f1175;
	shfl.sync.idx.b32	%r472|%p166, %r969, %r310, 31, -1;
	mov.b32 	%f1274, %r472;
	fma.rn.f32 	%f1275, %f1195, %f1274, %f1177;
	fma.rn.f32 	%f1276, %f1197, %f1274, %f1178;
	shfl.sync.idx.b32	%r473|%p167, %r968, %r310, 31, -1;
	mov.b32 	%f1277, %r473;
	fma.rn.f32 	%f1278, %f1195, %f1277, %f1180;
	fma.rn.f32 	%f1279, %f1197, %f1277, %f1181;
	shfl.sync.idx.b32	%r474|%p168, %r967, %r310, 31, -1;
	mov.b32 	%f1280, %r474;
	fma.rn.f32 	%f1281, %f1195, %f1280, %f1183;
	fma.rn.f32 	%f1282, %f1197, %f1280, %f1184;
	shfl.sync.idx.b32	%r475|%p169, %r966, %r310, 31, -1;
	mov.b32 	%f1283, %r475;
	fma.rn.f32 	%f1284, %f1195, %f1283, %f1186;
	fma.rn.f32 	%f1285, %f1197, %f1283, %f1187;
	shfl.sync.idx.b32	%r476|%p170, %r965, %r310, 31, -1;
	mov.b32 	%f1286, %r476;
	fma.rn.f32 	%f1287, %f1195, %f1286, %f1189;
	fma.rn.f32 	%f1288, %f1197, %f1286, %f1190;
	shfl.sync.idx.b32	%r477|%p171, %r964, %r310, 31, -1;
	mov.b32 	%f1289, %r477;
	fma.rn.f32 	%f1290, %f1195, %f1289, %f1192;
	fma.rn.f32 	%f1291, %f1197, %f1289, %f1193;
	mul.wide.s32 	%rd90, %r313, 4;
	add.s64 	%rd91, %rd79, %rd90;
	shfl.sync.idx.b32	%r478|%p172, %r995, %r312, 31, -1;
	mov.b32 	%f1292, %r478;
	ld.global.nc.f32 	%f1293, [%rd91];
	fma.rn.f32 	%f1294, %f1293, %f1292, %f1196;
	ld.global.nc.f32 	%f1295, [%rd91+128];
	fma.rn.f32 	%f1296, %f1295, %f1292, %f1198;
	shfl.sync.idx.b32	%r479|%p173, %r994, %r312, 31, -1;
	mov.b32 	%f1297, %r479;
	fma.rn.f32 	%f1298, %f1293, %f1297, %f1200;
	fma.rn.f32 	%f1299, %f1295, %f1297, %f1201;
	shfl.sync.idx.b32	%r480|%p174, %r993, %r312, 31, -1;
	mov.b32 	%f1300, %r480;
	fma.rn.f32 	%f1301, %f1293, %f1300, %f1203;
	fma.rn.f32 	%f1302, %f1295, %f1300, %f1204;
	shfl.sync.idx.b32	%r481|%p175, %r992, %r312, 31, -1;
	mov.b32 	%f1303, %r481;
	fma.rn.f32 	%f1304, %f1293, %f1303, %f1206;
	fma.rn.f32 	%f1305, %f1295, %f1303, %f1207;
	shfl.sync.idx.b32	%r482|%p176, %r991, %r312, 31, -1;
	mov.b32 	%f1306, %r482;
	fma.rn.f32 	%f1307, %f1293, %f1306, %f1209;
	fma.rn.f32 	%f1308, %f1295, %f1306, %f1210;
	shfl.sync.idx.b32	%r483|%p177, %r990, %r312, 31, -1;
	mov.b32 	%f1309, %r483;
	fma.rn.f32 	%f1310, %f1293, %f1309, %f1212;
	fma.rn.f32 	%f1311, %f1295, %f1309, %f1213;
	shfl.sync.idx.b32	%r484|%p178, %r989, %r312, 31, -1;
	mov.b32 	%f1312, %r484;
	fma.rn.f32 	%f1313, %f1293, %f1312, %f1215;
	fma.rn.f32 	%f1314, %f1295, %f1312, %f1216;
	shfl.sync.idx.b32	%r485|%p179, %r988, %r312, 31, -1;
	mov.b32 	%f1315, %r485;
	fma.rn.f32 	%f1316, %f1293, %f1315, %f1218;
	fma.rn.f32 	%f1317, %f1295, %f1315, %f1219;
	shfl.sync.idx.b32	%r486|%p180, %r987, %r312, 31, -1;
	mov.b32 	%f1318, %r486;
	fma.rn.f32 	%f1319, %f1293, %f1318, %f1221;
	fma.rn.f32 	%f1320, %f1295, %f1318, %f1222;
	shfl.sync.idx.b32	%r487|%p181, %r986, %r312, 31, -1;
	mov.b32 	%f1321, %r487;
	fma.rn.f32 	%f1322, %f1293, %f1321, %f1224;
	fma.rn.f32 	%f1323, %f1295, %f1321, %f1225;
	shfl.sync.idx.b32	%r488|%p182, %r985, %r312, 31, -1;
	mov.b32 	%f1324, %r488;
	fma.rn.f32 	%f1325, %f1293, %f1324, %f1227;
	fma.rn.f32 	%f1326, %f1295, %f1324, %f1228;
	shfl.sync.idx.b32	%r489|%p183, %r984, %r312, 31, -1;
	mov.b32 	%f1327, %r489;
	fma.rn.f32 	%f1328, %f1293, %f1327, %f1230;
	fma.rn.f32 	%f1329, %f1295, %f1327, %f1231;
	shfl.sync.idx.b32	%r490|%p184, %r983, %r312, 31, -1;
	mov.b32 	%f1330, %r490;
	fma.rn.f32 	%f1331, %f1293, %f1330, %f1233;
	fma.rn.f32 	%f1332, %f1295, %f1330, %f1234;
	shfl.sync.idx.b32	%r491|%p185, %r982, %r312, 31, -1;
	mov.b32 	%f1333, %r491;
	fma.rn.f32 	%f1334, %f1293, %f1333, %f1236;
	fma.rn.f32 	%f1335, %f1295, %f1333, %f1237;
	shfl.sync.idx.b32	%r492|%p186, %r981, %r312, 31, -1;
	mov.b32 	%f1336, %r492;
	fma.rn.f32 	%f1337, %f1293, %f1336, %f1239;
	fma.rn.f32 	%f1338, %f1295, %f1336, %f1240;
	shfl.sync.idx.b32	%r493|%p187, %r980, %r312, 31, -1;
	mov.b32 	%f1339, %r493;
	fma.rn.f32 	%f1340, %f1293, %f1339, %f1242;
	fma.rn.f32 	%f1341, %f1295, %f1339, %f1243;
	shfl.sync.idx.b32	%r494|%p188, %r979, %r312, 31, -1;
	mov.b32 	%f1342, %r494;
	fma.rn.f32 	%f1343, %f1293, %f1342, %f1245;
	fma.rn.f32 	%f1344, %f1295, %f1342, %f1246;
	shfl.sync.idx.b32	%r495|%p189, %r978, %r312, 31, -1;
	mov.b32 	%f1345, %r495;
	fma.rn.f32 	%f1346, %f1293, %f1345, %f1248;
	fma.rn.f32 	%f1347, %f1295, %f1345, %f1249;
	shfl.sync.idx.b32	%r496|%p190, %r977, %r312, 31, -1;
	mov.b32 	%f1348, %r496;
	fma.rn.f32 	%f1349, %f1293, %f1348, %f1251;
	fma.rn.f32 	%f1350, %f1295, %f1348, %f1252;
	shfl.sync.idx.b32	%r497|%p191, %r976, %r312, 31, -1;
	mov.b32 	%f1351, %r497;
	fma.rn.f32 	%f1352, %f1293, %f1351, %f1254;
	fma.rn.f32 	%f1353, %f1295, %f1351, %f1255;
	shfl.sync.idx.b32	%r498|%p192, %r975, %r312, 31, -1;
	mov.b32 	%f1354, %r498;
	fma.rn.f32 	%f1355, %f1293, %f1354, %f1257;
	fma.rn.f32 	%f1356, %f1295, %f1354, %f1258;
	shfl.sync.idx.b32	%r499|%p193, %r974, %r312, 31, -1;
	mov.b32 	%f1357, %r499;
	fma.rn.f32 	%f1358, %f1293, %f1357, %f1260;
	fma.rn.f32 	%f1359, %f1295, %f1357, %f1261;
	shfl.sync.idx.b32	%r500|%p194, %r973, %r312, 31, -1;
	mov.b32 	%f1360, %r500;
	fma.rn.f32 	%f1361, %f1293, %f1360, %f1263;
	fma.rn.f32 	%f1362, %f1295, %f1360, %f1264;
	shfl.sync.idx.b32	%r501|%p195, %r972, %r312, 31, -1;
	mov.b32 	%f1363, %r501;
	fma.rn.f32 	%f1364, %f1293, %f1363, %f1266;
	fma.rn.f32 	%f1365, %f1295, %f1363, %f1267;
	shfl.sync.idx.b32	%r502|%p196, %r971, %r312, 31, -1;
	mov.b32 	%f1366, %r502;
	fma.rn.f32 	%f1367, %f1293, %f1366, %f1269;
	fma.rn.f32 	%f1368, %f1295, %f1366, %f1270;
	shfl.sync.idx.b32	%r503|%p197, %r970, %r312, 31, -1;
	mov.b32 	%f1369, %r503;
	fma.rn.f32 	%f1370, %f1293, %f1369, %f1272;
	fma.rn.f32 	%f1371, %f1295, %f1369, %f1273;
	shfl.sync.idx.b32	%r504|%p198, %r969, %r312, 31, -1;
	mov.b32 	%f1372, %r504;
	fma.rn.f32 	%f1373, %f1293, %f1372, %f1275;
	fma.rn.f32 	%f1374, %f1295, %f1372, %f1276;
	shfl.sync.idx.b32	%r505|%p199, %r968, %r312, 31, -1;
	mov.b32 	%f1375, %r505;
	fma.rn.f32 	%f1376, %f1293, %f1375, %f1278;
	fma.rn.f32 	%f1377, %f1295, %f1375, %f1279;
	shfl.sync.idx.b32	%r506|%p200, %r967, %r312, 31, -1;
	mov.b32 	%f1378, %r506;
	fma.rn.f32 	%f1379, %f1293, %f1378, %f1281;
	fma.rn.f32 	%f1380, %f1295, %f1378, %f1282;
	shfl.sync.idx.b32	%r507|%p201, %r966, %r312, 31, -1;
	mov.b32 	%f1381, %r507;
	fma.rn.f32 	%f1382, %f1293, %f1381, %f1284;
	fma.rn.f32 	%f1383, %f1295, %f1381, %f1285;
	shfl.sync.idx.b32	%r508|%p202, %r965, %r312, 31, -1;
	mov.b32 	%f1384, %r508;
	fma.rn.f32 	%f1385, %f1293, %f1384, %f1287;
	fma.rn.f32 	%f1386, %f1295, %f1384, %f1288;
	shfl.sync.idx.b32	%r509|%p203, %r964, %r312, 31, -1;
	mov.b32 	%f1387, %r509;
	fma.rn.f32 	%f1388, %f1293, %f1387, %f1290;
	fma.rn.f32 	%f1389, %f1295, %f1387, %f1291;
	mul.wide.s32 	%rd92, %r315, 4;
	add.s64 	%rd93, %rd79, %rd92;
	shfl.sync.idx.b32	%r510|%p204, %r995, %r314, 31, -1;
	mov.b32 	%f1390, %r510;
	ld.global.nc.f32 	%f1391, [%rd93];
	fma.rn.f32 	%f1392, %f1391, %f1390, %f1294;
	ld.global.nc.f32 	%f1393, [%rd93+128];
	fma.rn.f32 	%f1394, %f1393, %f1390, %f1296;
	shfl.sync.idx.b32	%r511|%p205, %r994, %r314, 31, -1;
	mov.b32 	%f1395, %r511;
	fma.rn.f32 	%f1396, %f1391, %f1395, %f1298;
	fma.rn.f32 	%f1397, %f1393, %f1395, %f1299;
	shfl.sync.idx.b32	%r512|%p206, %r993, %r314, 31, -1;
	mov.b32 	%f1398, %r512;
	fma.rn.f32 	%f1399, %f1391, %f1398, %f1301;
	fma.rn.f32 	%f1400, %f1393, %f1398, %f1302;
	shfl.sync.idx.b32	%r513|%p207, %r992, %r314, 31, -1;
	mov.b32 	%f1401, %r513;
	fma.rn.f32 	%f1402, %f1391, %f1401, %f1304;
	fma.rn.f32 	%f1403, %f1393, %f1401, %f1305;
	shfl.sync.idx.b32	%r514|%p208, %r991, %r314, 31, -1;
	mov.b32 	%f1404, %r514;
	fma.rn.f32 	%f1405, %f1391, %f1404, %f1307;
	fma.rn.f32 	%f1406, %f1393, %f1404, %f1308;
	shfl.sync.idx.b32	%r515|%p209, %r990, %r314, 31, -1;
	mov.b32 	%f1407, %r515;
	fma.rn.f32 	%f1408, %f1391, %f1407, %f1310;
	fma.rn.f32 	%f1409, %f1393, %f1407, %f1311;
	shfl.sync.idx.b32	%r516|%p210, %r989, %r314, 31, -1;
	mov.b32 	%f1410, %r516;
	fma.rn.f32 	%f1411, %f1391, %f1410, %f1313;
	fma.rn.f32 	%f1412, %f1393, %f1410, %f1314;
	shfl.sync.idx.b32	%r517|%p211, %r988, %r314, 31, -1;
	mov.b32 	%f1413, %r517;
	fma.rn.f32 	%f1414, %f1391, %f1413, %f1316;
	fma.rn.f32 	%f1415, %f1393, %f1413, %f1317;
	shfl.sync.idx.b32	%r518|%p212, %r987, %r314, 31, -1;
	mov.b32 	%f1416, %r518;
	fma.rn.f32 	%f1417, %f1391, %f1416, %f1319;
	fma.rn.f32 	%f1418, %f1393, %f1416, %f1320;
	shfl.sync.idx.b32	%r519|%p213, %r986, %r314, 31, -1;
	mov.b32 	%f1419, %r519;
	fma.rn.f32 	%f1420, %f1391, %f1419, %f1322;
	fma.rn.f32 	%f1421, %f1393, %f1419, %f1323;
	shfl.sync.idx.b32	%r520|%p214, %r985, %r314, 31, -1;
	mov.b32 	%f1422, %r520;
	fma.rn.f32 	%f1423, %f1391, %f1422, %f1325;
	fma.rn.f32 	%f1424, %f1393, %f1422, %f1326;
	shfl.sync.idx.b32	%r521|%p215, %r984, %r314, 31, -1;
	mov.b32 	%f1425, %r521;
	fma.rn.f32 	%f1426, %f1391, %f1425, %f1328;
	fma.rn.f32 	%f1427, %f1393, %f1425, %f1329;
	shfl.sync.idx.b32	%r522|%p216, %r983, %r314, 31, -1;
	mov.b32 	%f1428, %r522;
	fma.rn.f32 	%f1429, %f1391, %f1428, %f1331;
	fma.rn.f32 	%f1430, %f1393, %f1428, %f1332;
	shfl.sync.idx.b32	%r523|%p217, %r982, %r314, 31, -1;
	mov.b32 	%f1431, %r523;
	fma.rn.f32 	%f1432, %f1391, %f1431, %f1334;
	fma.rn.f32 	%f1433, %f1393, %f1431, %f1335;
	shfl.sync.idx.b32	%r524|%p218, %r981, %r314, 31, -1;
	mov.b32 	%f1434, %r524;
	fma.rn.f32 	%f1435, %f1391, %f1434, %f1337;
	fma.rn.f32 	%f1436, %f1393, %f1434, %f1338;
	shfl.sync.idx.b32	%r525|%p219, %r980, %r314, 31, -1;
	mov.b32 	%f1437, %r525;
	fma.rn.f32 	%f1438, %f1391, %f1437, %f1340;
	fma.rn.f32 	%f1439, %f1393, %f1437, %f1341;
	shfl.sync.idx.b32	%r526|%p220, %r979, %r314, 31, -1;
	mov.b32 	%f1440, %r526;
	fma.rn.f32 	%f1441, %f1391, %f1440, %f1343;
	fma.rn.f32 	%f1442, %f1393, %f1440, %f1344;
	shfl.sync.idx.b32	%r527|%p221, %r978, %r314, 31, -1;
	mov.b32 	%f1443, %r527;
	fma.rn.f32 	%f1444, %f1391, %f1443, %f1346;
	fma.rn.f32 	%f1445, %f1393, %f1443, %f1347;
	shfl.sync.idx.b32	%r528|%p222, %r977, %r314, 31, -1;
	mov.b32 	%f1446, %r528;
	fma.rn.f32 	%f1447, %f1391, %f1446, %f1349;
	fma.rn.f32 	%f1448, %f1393, %f1446, %f1350;
	shfl.sync.idx.b32	%r529|%p223, %r976, %r314, 31, -1;
	mov.b32 	%f1449, %r529;
	fma.rn.f32 	%f1450, %f1391, %f1449, %f1352;
	fma.rn.f32 	%f1451, %f1393, %f1449, %f1353;
	shfl.sync.idx.b32	%r530|%p224, %r975, %r314, 31, -1;
	mov.b32 	%f1452, %r530;
	fma.rn.f32 	%f1453, %f1391, %f1452, %f1355;
	fma.rn.f32 	%f1454, %f1393, %f1452, %f1356;
	shfl.sync.idx.b32	%r531|%p225, %r974, %r314, 31, -1;
	mov.b32 	%f1455, %r531;
	fma.rn.f32 	%f1456, %f1391, %f1455, %f1358;
	fma.rn.f32 	%f1457, %f1393, %f1455, %f1359;
	shfl.sync.idx.b32	%r532|%p226, %r973, %r314, 31, -1;
	mov.b32 	%f1458, %r532;
	fma.rn.f32 	%f1459, %f1391, %f1458, %f1361;
	fma.rn.f32 	%f1460, %f1393, %f1458, %f1362;
	shfl.sync.idx.b32	%r533|%p227, %r972, %r314, 31, -1;
	mov.b32 	%f1461, %r533;
	fma.rn.f32 	%f1462, %f1391, %f1461, %f1364;
	fma.rn.f32 	%f1463, %f1393, %f1461, %f1365;
	shfl.sync.idx.b32	%r534|%p228, %r971, %r314, 31, -1;
	mov.b32 	%f1464, %r534;
	fma.rn.f32 	%f1465, %f1391, %f1464, %f1367;
	fma.rn.f32 	%f1466, %f1393, %f1464, %f1368;
	shfl.sync.idx.b32	%r535|%p229, %r970, %r314, 31, -1;
	mov.b32 	%f1467, %r535;
	fma.rn.f32 	%f1468, %f1391, %f1467, %f1370;
	fma.rn.f32 	%f1469, %f1393, %f1467, %f1371;
	shfl.sync.idx.b32	%r536|%p230, %r969, %r314, 31, -1;
	mov.b32 	%f1470, %r536;
	fma.rn.f32 	%f1471, %f1391, %f1470, %f1373;
	fma.rn.f32 	%f1472, %f1393, %f1470, %f1374;
	shfl.sync.idx.b32	%r537|%p231, %r968, %r314, 31, -1;
	mov.b32 	%f1473, %r537;
	fma.rn.f32 	%f1474, %f1391, %f1473, %f1376;
	fma.rn.f32 	%f1475, %f1393, %f1473, %f1377;
	shfl.sync.idx.b32	%r538|%p232, %r967, %r314, 31, -1;
	mov.b32 	%f1476, %r538;
	fma.rn.f32 	%f1477, %f1391, %f1476, %f1379;
	fma.rn.f32 	%f1478, %f1393, %f1476, %f1380;
	shfl.sync.idx.b32	%r539|%p233, %r966, %r314, 31, -1;
	mov.b32 	%f1479, %r539;
	fma.rn.f32 	%f1480, %f1391, %f1479, %f1382;
	fma.rn.f32 	%f1481, %f1393, %f1479, %f1383;
	shfl.sync.idx.b32	%r540|%p234, %r965, %r314, 31, -1;
	mov.b32 	%f1482, %r540;
	fma.rn.f32 	%f1483, %f1391, %f1482, %f1385;
	fma.rn.f32 	%f1484, %f1393, %f1482, %f1386;
	shfl.sync.idx.b32	%r541|%p235, %r964, %r314, 31, -1;
	mov.b32 	%f1485, %r541;
	fma.rn.f32 	%f1486, %f1391, %f1485, %f1388;
	fma.rn.f32 	%f1487, %f1393, %f1485, %f1389;
	mul.wide.s32 	%rd94, %r317, 4;
	add.s64 	%rd95, %rd79, %rd94;
	shfl.sync.idx.b32	%r542|%p236, %r995, %r316, 31, -1;
	mov.b32 	%f1488, %r542;
	ld.global.nc.f32 	%f1489, [%rd95];
	fma.rn.f32 	%f2173, %f1489, %f1488, %f1392;
	ld.global.nc.f32 	%f1490, [%rd95+128];
	fma.rn.f32 	%f2172, %f1490, %f1488, %f1394;
	shfl.sync.idx.b32	%r543|%p237, %r994, %r316, 31, -1;
	mov.b32 	%f1491, %r543;
	fma.rn.f32 	%f2171, %f1489, %f1491, %f1396;
	fma.rn.f32 	%f2170, %f1490, %f1491, %f1397;
	shfl.sync.idx.b32	%r544|%p238, %r993, %r316, 31, -1;
	mov.b32 	%f1492, %r544;
	fma.rn.f32 	%f2169, %f1489, %f1492, %f1399;
	fma.rn.f32 	%f2168, %f1490, %f1492, %f1400;
	shfl.sync.idx.b32	%r545|%p239, %r992, %r316, 31, -1;
	mov.b32 	%f1493, %r545;
	fma.rn.f32 	%f2167, %f1489, %f1493, %f1402;
	fma.rn.f32 	%f2166, %f1490, %f1493, %f1403;
	shfl.sync.idx.b32	%r546|%p240, %r991, %r316, 31, -1;
	mov.b32 	%f1494, %r546;
	fma.rn.f32 	%f2165, %f1489, %f1494, %f1405;
	fma.rn.f32 	%f2164, %f1490, %f1494, %f1406;
	shfl.sync.idx.b32	%r547|%p241, %r990, %r316, 31, -1;
	mov.b32 	%f1495, %r547;
	fma.rn.f32 	%f2163, %f1489, %f1495, %f1408;
	fma.rn.f32 	%f2162, %f1490, %f1495, %f1409;
	shfl.sync.idx.b32	%r548|%p242, %r989, %r316, 31, -1;
	mov.b32 	%f1496, %r548;
	fma.rn.f32 	%f2161, %f1489, %f1496, %f1411;
	fma.rn.f32 	%f2160, %f1490, %f1496, %f1412;
	shfl.sync.idx.b32	%r549|%p243, %r988, %r316, 31, -1;
	mov.b32 	%f1497, %r549;
	fma.rn.f32 	%f2159, %f1489, %f1497, %f1414;
	fma.rn.f32 	%f2158, %f1490, %f1497, %f1415;
	shfl.sync.idx.b32	%r550|%p244, %r987, %r316, 31, -1;
	mov.b32 	%f1498, %r550;
	fma.rn.f32 	%f2157, %f1489, %f1498, %f1417;
	fma.rn.f32 	%f2156, %f1490, %f1498, %f1418;
	shfl.sync.idx.b32	%r551|%p245, %r986, %r316, 31, -1;
	mov.b32 	%f1499, %r551;
	fma.rn.f32 	%f2155, %f1489, %f1499, %f1420;
	fma.rn.f32 	%f2154, %f1490, %f1499, %f1421;
	shfl.sync.idx.b32	%r552|%p246, %r985, %r316, 31, -1;
	mov.b32 	%f1500, %r552;
	fma.rn.f32 	%f2153, %f1489, %f1500, %f1423;
	fma.rn.f32 	%f2152, %f1490, %f1500, %f1424;
	shfl.sync.idx.b32	%r553|%p247, %r984, %r316, 31, -1;
	mov.b32 	%f1501, %r553;
	fma.rn.f32 	%f2151, %f1489, %f1501, %f1426;
	fma.rn.f32 	%f2150, %f1490, %f1501, %f1427;
	shfl.sync.idx.b32	%r554|%p248, %r983, %r316, 31, -1;
	mov.b32 	%f1502, %r554;
	fma.rn.f32 	%f2149, %f1489, %f1502, %f1429;
	fma.rn.f32 	%f2148, %f1490, %f1502, %f1430;
	shfl.sync.idx.b32	%r555|%p249, %r982, %r316, 31, -1;
	mov.b32 	%f1503, %r555;
	fma.rn.f32 	%f2147, %f1489, %f1503, %f1432;
	fma.rn.f32 	%f2146, %f1490, %f1503, %f1433;
	shfl.sync.idx.b32	%r556|%p250, %r981, %r316, 31, -1;
	mov.b32 	%f1504, %r556;
	fma.rn.f32 	%f2145, %f1489, %f1504, %f1435;
	fma.rn.f32 	%f2144, %f1490, %f1504, %f1436;
	shfl.sync.idx.b32	%r557|%p251, %r980, %r316, 31, -1;
	mov.b32 	%f1505, %r557;
	fma.rn.f32 	%f2143, %f1489, %f1505, %f1438;
	fma.rn.f32 	%f2142, %f1490, %f1505, %f1439;
	shfl.sync.idx.b32	%r558|%p252, %r979, %r316, 31, -1;
	mov.b32 	%f1506, %r558;
	fma.rn.f32 	%f2141, %f1489, %f1506, %f1441;
	fma.rn.f32 	%f2140, %f1490, %f1506, %f1442;
	shfl.sync.idx.b32	%r559|%p253, %r978, %r316, 31, -1;
	mov.b32 	%f1507, %r559;
	fma.rn.f32 	%f2139, %f1489, %f1507, %f1444;
	fma.rn.f32 	%f2138, %f1490, %f1507, %f1445;
	shfl.sync.idx.b32	%r560|%p254, %r977, %r316, 31, -1;
	mov.b32 	%f1508, %r560;
	fma.rn.f32 	%f2137, %f1489, %f1508, %f1447;
	fma.rn.f32 	%f2136, %f1490, %f1508, %f1448;
	shfl.sync.idx.b32	%r561|%p255, %r976, %r316, 31, -1;
	mov.b32 	%f1509, %r561;
	fma.rn.f32 	%f2135, %f1489, %f1509, %f1450;
	fma.rn.f32 	%f2134, %f1490, %f1509, %f1451;
	shfl.sync.idx.b32	%r562|%p256, %r975, %r316, 31, -1;
	mov.b32 	%f1510, %r562;
	fma.rn.f32 	%f2133, %f1489, %f1510, %f1453;
	fma.rn.f32 	%f2132, %f1490, %f1510, %f1454;
	shfl.sync.idx.b32	%r563|%p257, %r974, %r316, 31, -1;
	mov.b32 	%f1511, %r563;
	fma.rn.f32 	%f2131, %f1489, %f1511, %f1456;
	fma.rn.f32 	%f2130, %f1490, %f1511, %f1457;
	shfl.sync.idx.b32	%r564|%p258, %r973, %r316, 31, -1;
	mov.b32 	%f1512, %r564;
	fma.rn.f32 	%f2129, %f1489, %f1512, %f1459;
	fma.rn.f32 	%f2128, %f1490, %f1512, %f1460;
	shfl.sync.idx.b32	%r565|%p259, %r972, %r316, 31, -1;
	mov.b32 	%f1513, %r565;
	fma.rn.f32 	%f2127, %f1489, %f1513, %f1462;
	fma.rn.f32 	%f2126, %f1490, %f1513, %f1463;
	shfl.sync.idx.b32	%r566|%p260, %r971, %r316, 31, -1;
	mov.b32 	%f1514, %r566;
	fma.rn.f32 	%f2125, %f1489, %f1514, %f1465;
	fma.rn.f32 	%f2124, %f1490, %f1514, %f1466;
	shfl.sync.idx.b32	%r567|%p261, %r970, %r316, 31, -1;
	mov.b32 	%f1515, %r567;
	fma.rn.f32 	%f2123, %f1489, %f1515, %f1468;
	fma.rn.f32 	%f2122, %f1490, %f1515, %f1469;
	shfl.sync.idx.b32	%r568|%p262, %r969, %r316, 31, -1;
	mov.b32 	%f1516, %r568;
	fma.rn.f32 	%f2121, %f1489, %f1516, %f1471;
	fma.rn.f32 	%f2120, %f1490, %f1516, %f1472;
	shfl.sync.idx.b32	%r569|%p263, %r968, %r316, 31, -1;
	mov.b32 	%f1517, %r569;
	fma.rn.f32 	%f2119, %f1489, %f1517, %f1474;
	fma.rn.f32 	%f2118, %f1490, %f1517, %f1475;
	shfl.sync.idx.b32	%r570|%p264, %r967, %r316, 31, -1;
	mov.b32 	%f1518, %r570;
	fma.rn.f32 	%f2117, %f1489, %f1518, %f1477;
	fma.rn.f32 	%f2116, %f1490, %f1518, %f1478;
	shfl.sync.idx.b32	%r571|%p265, %r966, %r316, 31, -1;
	mov.b32 	%f1519, %r571;
	fma.rn.f32 	%f2115, %f1489, %f1519, %f1480;
	fma.rn.f32 	%f2114, %f1490, %f1519, %f1481;
	shfl.sync.idx.b32	%r572|%p266, %r965, %r316, 31, -1;
	mov.b32 	%f1520, %r572;
	fma.rn.f32 	%f2113, %f1489, %f1520, %f1483;
	fma.rn.f32 	%f2112, %f1490, %f1520, %f1484;
	shfl.sync.idx.b32	%r573|%p267, %r964, %r316, 31, -1;
	mov.b32 	%f1521, %r573;
	fma.rn.f32 	%f2111, %f1489, %f1521, %f1486;
	fma.rn.f32 	%f2110, %f1490, %f1521, %f1487;
	add.s32 	%r996, %r996, 8;
	add.s32 	%r574, %r6, %r2;
	setp.lt.s32 	%p268, %r996, %r574;
	@%p268 bra 	$L__BB6_2;
$L__BB6_6:
	add.s32 	%r145, %r6, %r2;
	setp.le.s32 	%p269, %r3, %r145;
	and.b32  	%r575, %r4, 24;
	setp.ne.s32 	%p270, %r575, 0;
	or.pred  	%p271, %p270, %p269;
	@%p271 bra 	$L__BB6_9;
	sub.s32 	%r576, %r3, %r145;
	setp.ge.u32 	%p272, %r1, %r576;
	mov.u32 	%r998, %r145;
	@%p272 bra 	$L__BB6_9;
	ld.param.u64 	%rd255, [_Z12_spmm_conv_6PKfPfiiPKiS3_S3_S0__param_7];
	ld.param.u64 	%rd253, [_Z12_spmm_conv_6PKfPfiiPKiS3_S3_S0__param_6];
	add.s32 	%r577, %r145, %r1;
	cvta.to.global.u64 	%rd96, %rd253;
	mul.wide.u32 	%rd97, %r577, 4;
	add.s64 	%rd98, %rd96, %rd97;
	ld.global.nc.u32 	%r578, [%rd98];
	mul.hi.s32 	%r579, %r578, 715827883;
	shr.u32 	%r580, %r579, 31;
	shr.u32 	%r581, %r579, 8;
	add.s32 	%r582, %r581, %r580;
	shl.b32 	%r583, %r582, 15;
	add.s32 	%r584, %r583, %r5;
	shr.s32 	%r585, %r578, 31;
	shr.u32 	%r586, %r585, 23;
	add.s32 	%r587, %r578, %r586;
	shr.s32 	%r588, %r587, 9;
	mul.hi.s32 	%r589, %r588, 1431655766;
	shr.u32 	%r590, %r589, 31;
	add.s32 	%r591, %r589, %r590;
	mul.lo.s32 	%r592, %r591, 3;
	sub.s32 	%r593, %r588, %r592;
	shl.b32 	%r594, %r593, 14;
	add.s32 	%r595, %r584, %r594;
	and.b32  	%r596, %r587, 134217216;
	sub.s32 	%r597, %r578, %r596;
	shl.b32 	%r598, %r597, 5;
	add.s32 	%r997, %r595, %r598;
	cvta.to.global.u64 	%rd99, %rd255;
	add.s64 	%rd100, %rd99, %rd97;
	ld.global.nc.u32 	%r995, [%rd100];
	add.s32 	%r599, %r4, %r577;
	mul.wide.u32 	%rd101, %r599, 4;
	add.s64 	%rd102, %rd99, %rd101;
	ld.global.nc.u32 	%r994, [%rd102];
	add.s32 	%r600, %r599, %r4;
	mul.wide.u32 	%rd103, %r600, 4;
	add.s64 	%rd104, %rd99, %rd103;
	ld.global.nc.u32 	%r993, [%rd104];
	add.s32 	%r601, %r600, %r4;
	mul.wide.u32 	%rd105, %r601, 4;
	add.s64 	%rd106, %rd99, %rd105;
	ld.global.nc.u32 	%r992, [%rd106];
	add.s32 	%r602, %r601, %r4;
	mul.wide.u32 	%rd107, %r602, 4;
	add.s64 	%rd108, %rd99, %rd107;
	ld.global.nc.u32 	%r991, [%rd108];
	add.s32 	%r603, %r602, %r4;
	mul.wide.u32 	%rd109, %r603, 4;
	add.s64 	%rd110, %rd99, %rd109;
	ld.global.nc.u32 	%r990, [%rd110];
	add.s32 	%r604, %r603, %r4;
	mul.wide.u32 	%rd111, %r604, 4;
	add.s64 	%rd112, %rd99, %rd111;
	ld.global.nc.u32 	%r989, [%rd112];
	add.s32 	%r605, %r604, %r4;
	mul.wide.u32 	%rd113, %r605, 4;
	add.s64 	%rd114, %rd99, %rd113;
	ld.global.nc.u32 	%r988, [%rd114];
	add.s32 	%r606, %r605, %r4;
	mul.wide.u32 	%rd115, %r606, 4;
	add.s64 	%rd116, %rd99, %rd115;
	ld.global.nc.u32 	%r987, [%rd116];
	add.s32 	%r607, %r606, %r4;
	mul.wide.u32 	%rd117, %r607, 4;
	add.s64 	%rd118, %rd99, %rd117;
	ld.global.nc.u32 	%r986, [%rd118];
	add.s32 	%r608, %r607, %r4;
	mul.wide.u32 	%rd119, %r608, 4;
	add.s64 	%rd120, %rd99, %rd119;
	ld.global.nc.u32 	%r985, [%rd120];
	add.s32 	%r609, %r608, %r4;
	mul.wide.u32 	%rd121, %r609, 4;
	add.s64 	%rd122, %rd99, %rd121;
	ld.global.nc.u32 	%r984, [%rd122];
	add.s32 	%r610, %r609, %r4;
	mul.wide.u32 	%rd123, %r610, 4;
	add.s64 	%rd124, %rd99, %rd123;
	ld.global.nc.u32 	%r983, [%rd124];
	add.s32 	%r611, %r610, %r4;
	mul.wide.u32 	%rd125, %r611, 4;
	add.s64 	%rd126, %rd99, %rd125;
	ld.global.nc.u32 	%r982, [%rd126];
	add.s32 	%r612, %r611, %r4;
	mul.wide.u32 	%rd127, %r612, 4;
	add.s64 	%rd128, %rd99, %rd127;
	ld.global.nc.u32 	%r981, [%rd128];
	add.s32 	%r613, %r612, %r4;
	mul.wide.u32 	%rd129, %r613, 4;
	add.s64 	%rd130, %rd99, %rd129;
	ld.global.nc.u32 	%r980, [%rd130];
	add.s32 	%r614, %r613, %r4;
	mul.wide.u32 	%rd131, %r614, 4;
	add.s64 	%rd132, %rd99, %rd131;
	ld.global.nc.u32 	%r979, [%rd132];
	add.s32 	%r615, %r614, %r4;
	mul.wide.u32 	%rd133, %r615, 4;
	add.s64 	%rd134, %rd99, %rd133;
	ld.global.nc.u32 	%r978, [%rd134];
	add.s32 	%r616, %r615, %r4;
	mul.wide.u32 	%rd135, %r616, 4;
	add.s64 	%rd136, %rd99, %rd135;
	ld.global.nc.u32 	%r977, [%rd136];
	add.s32 	%r617, %r616, %r4;
	mul.wide.u32 	%rd137, %r617, 4;
	add.s64 	%rd138, %rd99, %rd137;
	ld.global.nc.u32 	%r976, [%rd138];
	add.s32 	%r618, %r617, %r4;
	mul.wide.u32 	%rd139, %r618, 4;
	add.s64 	%rd140, %rd99, %rd139;
	ld.global.nc.u32 	%r975, [%rd140];
	add.s32 	%r619, %r618, %r4;
	mul.wide.u32 	%rd141, %r619, 4;
	add.s64 	%rd142, %rd99, %rd141;
	ld.global.nc.u32 	%r974, [%rd142];
	add.s32 	%r620, %r619, %r4;
	mul.wide.u32 	%rd143, %r620, 4;
	add.s64 	%rd144, %rd99, %rd143;
	ld.global.nc.u32 	%r973, [%rd144];
	add.s32 	%r621, %r620, %r4;
	mul.wide.u32 	%rd145, %r621, 4;
	add.s64 	%rd146, %rd99, %rd145;
	ld.global.nc.u32 	%r972, [%rd146];
	add.s32 	%r622, %r621, %r4;
	mul.wide.u32 	%rd147, %r622, 4;
	add.s64 	%rd148, %rd99, %rd147;
	ld.global.nc.u32 	%r971, [%rd148];
	add.s32 	%r623, %r622, %r4;
	mul.wide.u32 	%rd149, %r623, 4;
	add.s64 	%rd150, %rd99, %rd149;
	ld.global.nc.u32 	%r970, [%rd150];
	add.s32 	%r624, %r623, %r4;
	mul.wide.u32 	%rd151, %r624, 4;
	add.s64 	%rd152, %rd99, %rd151;
	ld.global.nc.u32 	%r969, [%rd152];
	add.s32 	%r625, %r624, %r4;
	mul.wide.u32 	%rd153, %r625, 4;
	add.s64 	%rd154, %rd99, %rd153;
	ld.global.nc.u32 	%r968, [%rd154];
	add.s32 	%r626, %r625, %r4;
	mul.wide.u32 	%rd155, %r626, 4;
	add.s64 	%rd156, %rd99, %rd155;
	ld.global.nc.u32 	%r967, [%rd156];
	add.s32 	%r627, %r626, %r4;
	mul.wide.u32 	%rd157, %r627, 4;
	add.s64 	%rd158, %rd99, %rd157;
	ld.global.nc.u32 	%r966, [%rd158];
	add.s32 	%r628, %r627, %r4;
	mul.wide.u32 	%rd159, %r628, 4;
	add.s64 	%rd160, %rd99, %rd159;
	ld.global.nc.u32 	%r965, [%rd160];
	add.s32 	%r629, %r628, %r4;
	mul.wide.u32 	%rd161, %r629, 4;
	add.s64 	%rd162, %rd99, %rd161;
	ld.global.nc.u32 	%r964, [%rd162];
$L__BB6_9:
	and.b32  	%r630, %r4, -4;
	setp.ge.s32 	%p273, %r6, %r630;
	@%p273 bra 	$L__BB6_138;
	ld.param.u64 	%rd247, [_Z12_spmm_conv_6PKfPfiiPKiS3_S3_S0__param_0];
	and.b32  	%r631, %r4, -8;
	add.s32 	%r632, %r631, %r2;
	sub.s32 	%r213, %r632, %r998;
	shfl.sync.idx.b32	%r633|%p274, %r997, %r213, 31, -1;
	add.s32 	%r214, %r213, 1;
	shfl.sync.idx.b32	%r215|%p275, %r997, %r214, 31, -1;
	add.s32 	%r216, %r213, 2;
	shfl.sync.idx.b32	%r217|%p276, %r997, %r216, 31, -1;
	add.s32 	%r218, %r213, 3;
	shfl.sync.idx.b32	%r219|%p277, %r997, %r218, 31, -1;
	cvta.to.global.u64 	%rd163, %rd247;
	mul.wide.s32 	%rd164, %r633, 4;
	add.s64 	%rd1, %rd163, %rd164;
	shfl.sync.idx.b32	%r634|%p278, %r995, %r213, 31, -1;
	mov.b32 	%f193, %r634;
	setp.leu.f32 	%p279, %f193, 0f00000000;
	@%p279 bra 	$L__BB6_12;
	ld.global.nc.f32 	%f1523, [%rd1];
	fma.rn.f32 	%f2174, %f1523, %f193, %f2173;
	ld.global.nc.f32 	%f1524, [%rd1+128];
	mul.f32 	%f2175, %f1524, %f193;
	bra.uni 	$L__BB6_13;
$L__BB6_12:
	add.f32 	%f2174, %f2173, 0f00000000;
	mov.f32 	%f2175, 0f00000000;
$L__BB6_13:
	add.f32 	%f199, %f2175, %f2172;
	shfl.sync.idx.b32	%r635|%p280, %r994, %r213, 31, -1;
	mov.b32 	%f200, %r635;
	setp.leu.f32 	%p281, %f200, 0f00000000;
	mov.f32 	%f2176, 0f00000000;
	@%p281 bra 	$L__BB6_15;
	ld.global.nc.f32 	%f1526, [%rd1];
	mul.f32 	%f2176, %f1526, %f200;
$L__BB6_15:
	add.f32 	%f203, %f2176, %f2171;
	mov.f32 	%f2177, 0f00000000;
	@%p281 bra 	$L__BB6_17;
	ld.global.nc.f32 	%f1528, [%rd1+128];
	mul.f32 	%f2177, %f1528, %f200;
$L__BB6_17:
	add.f32 	%f206, %f2177, %f2170;
	shfl.sync.idx.b32	%r636|%p283, %r993, %r213, 31, -1;
	mov.b32 	%f207, %r636;
	setp.leu.f32 	%p284, %f207, 0f00000000;
	mov.f32 	%f2178, 0f00000000;
	@%p284 bra 	$L__BB6_19;
	ld.global.nc.f32 	%f1530, [%rd1];
	mul.f32 	%f2178, %f1530, %f207;
$L__BB6_19:
	add.f32 	%f210, %f2178, %f2169;
	mov.f32 	%f2179, 0f00000000;
	@%p284 bra 	$L__BB6_21;
	ld.global.nc.f32 	%f1532, [%rd1+128];
	mul.f32 	%f2179, %f1532, %f207;
$L__BB6_21:
	add.f32 	%f213, %f2179, %f2168;
	shfl.sync.idx.b32	%r637|%p286, %r992, %r213, 31, -1;
	mov.b32 	%f214, %r637;
	setp.leu.f32 	%p287, %f214, 0f00000000;
	mov.f32 	%f2180, 0f00000000;
	@%p287 bra 	$L__BB6_23;
	ld.global.nc.f32 	%f1534, [%rd1];
	mul.f32 	%f2180, %f1534, %f214;
$L__BB6_23:
	add.f32 	%f217, %f2180, %f2167;
	mov.f32 	%f2181, 0f00000000;
	@%p287 bra 	$L__BB6_25;
	ld.global.nc.f32 	%f1536, [%rd1+128];
	mul.f32 	%f2181, %f1536, %f214;
$L__BB6_25:
	add.f32 	%f220, %f2181, %f2166;
	shfl.sync.idx.b32	%r638|%p289, %r991, %r213, 31, -1;
	mov.b32 	%f221, %r638;
	setp.leu.f32 	%p290, %f221, 0f00000000;
	mov.f32 	%f2182, 0f00000000;
	@%p290 bra 	$L__BB6_27;
	ld.global.nc.f32 	%f1538, [%rd1];
	mul.f32 	%f2182, %f1538, %f221;
$L__BB6_27:
	add.f32 	%f224, %f2182, %f2165;
	mov.f32 	%f2183, 0f00000000;
	@%p290 bra 	$L__BB6_29;
	ld.global.nc.f32 	%f1540, [%rd1+128];
	mul.f32 	%f2183, %f1540, %f221;
$L__BB6_29:
	add.f32 	%f227, %f2183, %f2164;
	shfl.sync.idx.b32	%r639|%p292, %r990, %r213, 31, -1;
	mov.b32 	%f228, %r639;
	setp.leu.f32 	%p293, %f228, 0f00000000;
	mov.f32 	%f2184, 0f00000000;
	@%p293 bra 	$L__BB6_31;
	ld.global.nc.f32 	%f1542, [%rd1];
	mul.f32 	%f2184, %f1542, %f228;
$L__BB6_31:
	add.f32 	%f231, %f2184, %f2163;
	mov.f32 	%f2185, 0f00000000;
	@%p293 bra 	$L__BB6_33;
	ld.global.nc.f32 	%f1544, [%rd1+128];
	mul.f32 	%f2185, %f1544, %f228;
$L__BB6_33:
	add.f32 	%f234, %f2185, %f2162;
	shfl.sync.idx.b32	%r640|%p295, %r989, %r213, 31, -1;
	mov.b32 	%f235, %r640;
	setp.leu.f32 	%p296, %f235, 0f00000000;
	mov.f32 	%f2186, 0f00000000;
	@%p296 bra 	$L__BB6_35;
	ld.global.nc.f32 	%f1546, [%rd1];
	mul.f32 	%f2186, %f1546, %f235;
$L__BB6_35:
	add.f32 	%f238, %f2186, %f2161;
	mov.f32 	%f2187, 0f00000000;
	@%p296 bra 	$L__BB6_37;
	ld.global.nc.f32 	%f1548, [%rd1+128];
	mul.f32 	%f2187, %f1548, %f235;
$L__BB6_37:
	add.f32 	%f241, %f2187, %f2160;
	shfl.sync.idx.b32	%r641|%p298, %r988, %r213, 31, -1;
	mov.b32 	%f242, %r641;
	setp.leu.f32 	%p299, %f242, 0f00000000;
	mov.f32 	%f2188, 0f00000000;
	@%p299 bra 	$L__BB6_39;
	ld.global.nc.f32 	%f1550, [%rd1];
	mul.f32 	%f2188, %f1550, %f242;
$L__BB6_39:
	add.f32 	%f245, %f2188, %f2159;
	mov.f32 	%f2189, 0f00000000;
	@%p299 bra 	$L__BB6_41;
	ld.global.nc.f32 	%f1552, [%rd1+128];
	mul.f32 	%f2189, %f1552, %f242;
$L__BB6_41:
	add.f32 	%f248, %f2189, %f2158;
	shfl.sync.idx.b32	%r642|%p301, %r987, %r213, 31, -1;
	mov.b32 	%f249, %r642;
	setp.leu.f32 	%p302, %f249, 0f00000000;
	mov.f32 	%f2190, 0f00000000;
	@%p302 bra 	$L__BB6_43;
	ld.global.nc.f32 	%f1554, [%rd1];
	mul.f32 	%f2190, %f1554, %f249;
$L__BB6_43:
	add.f32 	%f252, %f2190, %f2157;
	mov.f32 	%f2191, 0f00000000;
	@%p302 bra 	$L__BB6_45;
	ld.global.nc.f32 	%f1556, [%rd1+128];
	mul.f32 	%f2191, %f1556, %f249;
$L__BB6_45:
	add.f32 	%f255, %f2191, %f2156;
	shfl.sync.idx.b32	%r643|%p304, %r986, %r213, 31, -1;
	mov.b32 	%f256, %r643;
	setp.leu.f32 	%p305, %f256, 0f00000000;
	mov.f32 	%f2192, 0f00000000;
	@%p305 bra 	$L__BB6_47;
	ld.global.nc.f32 	%f1558, [%rd1];
	mul.f32 	%f2192, %f1558, %f256;
$L__BB6_47:
	add.f32 	%f259, %f2192, %f2155;
	mov.f32 	%f2193, 0f00000000;
	@%p305 bra 	$L__BB6_49;
	ld.global.nc.f32 	%f1560, [%rd1+128];
	mul.f32 	%f2193, %f1560, %f256;
$L__BB6_49:
	add.f32 	%f262, %f2193, %f2154;
	shfl.sync.idx.b32	%r644|%p307, %r985, %r213, 31, -1;
	mov.b32 	%f263, %r644;
	setp.leu.f32 	%p308, %f263, 0f00000000;
	mov.f32 	%f2194, 0f00000000;
	@%p308 bra 	$L__BB6_51;
	ld.global.nc.f32 	%f1562, [%rd1];
	mul.f32 	%f2194, %f1562, %f263;
$L__BB6_51:
	add.f32 	%f266, %f2194, %f2153;
	mov.f32 	%f2195, 0f00000000;
	@%p308 bra 	$L__BB6_53;
	ld.global.nc.f32 	%f1564, [%rd1+128];
	mul.f32 	%f2195, %f1564, %f263;
$L__BB6_53:
	add.f32 	%f269, %f2195, %f2152;
	shfl.sync.idx.b32	%r645|%p310, %r984, %r213, 31, -1;
	mov.b32 	%f270, %r645;
	setp.leu.f32 	%p311, %f270, 0f00000000;
	mov.f32 	%f2196, 0f00000000;
	@%p311 bra 	$L__BB6_55;
	ld.global.nc.f32 	%f1566, [%rd1];
	mul.f32 	%f2196, %f1566, %f270;
$L__BB6_55:
	add.f32 	%f273, %f2196, %f2151;
	mov.f32 	%f2197, 0f00000000;
	@%p311 bra 	$L__BB6_57;
	ld.global.nc.f32 	%f1568, [%rd1+128];
	mul.f32 	%f2197, %f1568, %f270;
$L__BB6_57:
	add.f32 	%f276, %f2197, %f2150;
	shfl.sync.idx.b32	%r646|%p313, %r983, %r213, 31, -1;
	mov.b32 	%f277, %r646;
	setp.leu.f32 	%p314, %f277, 0f00000000;
	mov.f32 	%f2198, 0f00000000;
	@%p314 bra 	$L__BB6_59;
	ld.global.nc.f32 	%f1570, [%rd1];
	mul.f32 	%f2198, %f1570, %f277;
$L__BB6_59:
	add.f32 	%f280, %f2198, %f2149;
	mov.f32 	%f2199, 0f00000000;
	@%p314 bra 	$L__BB6_61;
	ld.global.nc.f32 	%f1572, [%rd1+128];
	mul.f32 	%f2199, %f1572, %f277;
$L__BB6_61:
	add.f32 	%f283, %f2199, %f2148;
	shfl.sync.idx.b32	%r647|%p316, %r982, %r213, 31, -1;
	mov.b32 	%f284, %r647;
	setp.leu.f32 	%p317, %f284, 0f00000000;
	mov.f32 	%f2200, 0f00000000;
	@%p317 bra 	$L__BB6_63;
	ld.global.nc.f32 	%f1574, [%rd1];
	mul.f32 	%f2200, %f1574, %f284;
$L__BB6_63:
	add.f32 	%f287, %f2200, %f2147;
	mov.f32 	%f2201, 0f00000000;
	@%p317 bra 	$L__BB6_65;
	ld.global.nc.f32 	%f1576, [%rd1+128];
	mul.f32 	%f2201, %f1576, %f284;
$L__BB6_65:
	add.f32 	%f290, %f2201, %f2146;
	shfl.sync.idx.b32	%r648|%p319, %r981, %r213, 31, -1;
	mov.b32 	%f291, %r648;
	setp.leu.f32 	%p320, %f291, 0f00000000;
	mov.f32 	%f2202, 0f00000000;
	@%p320 bra 	$L__BB6_67;
	ld.global.nc.f32 	%f1578, [%rd1];
	mul.f32 	%f2202, %f1578, %f291;
$L__BB6_67:
	add.f32 	%f294, %f2202, %f2145;
	mov.f32 	%f2203, 0f00000000;
	@%p320 bra 	$L__BB6_69;
	ld.global.nc.f32 	%f1580, [%rd1+128];
	mul.f32 	%f2203, %f1580, %f291;
$L__BB6_69:
	add.f32 	%f297, %f2203, %f2144;
	shfl.sync.idx.b32	%r649|%p322, %r980, %r213, 31, -1;
	mov.b32 	%f298, %r649;
	setp.leu.f32 	%p323, %f298, 0f00000000;
	mov.f32 	%f2204, 0f00000000;
	@%p323 bra 	$L__BB6_71;
	ld.global.nc.f32 	%f1582, [%rd1];
	mul.f32 	%f2204, %f1582, %f298;
$L__BB6_71:
	add.f32 	%f301, %f2204, %f2143;
	mov.f32 	%f2205, 0f00000000;
	@%p323 bra 	$L__BB6_73;
	ld.global.nc.f32 	%f1584, [%rd1+128];
	mul.f32 	%f2205, %f1584, %f298;
$L__BB6_73:
	add.f32 	%f304, %f2205, %f2142;
	shfl.sync.idx.b32	%r650|%p325, %r979, %r213, 31, -1;
	mov.b32 	%f305, %r650;
	setp.leu.f32 	%p326, %f305, 0f00000000;
	mov.f32 	%f2206, 0f00000000;
	@%p326 bra 	$L__BB6_75;
	ld.global.nc.f32 	%f1586, [%rd1];
	mul.f32 	%f2206, %f1586, %f305;
$L__BB6_75:
	add.f32 	%f308, %f2206, %f2141;
	mov.f32 	%f2207, 0f00000000;
	@%p326 bra 	$L__BB6_77;
	ld.global.nc.f32 	%f1588, [%rd1+128];
	mul.f32 	%f2207, %f1588, %f305;
$L__BB6_77:
	add.f32 	%f311, %f2207, %f2140;
	shfl.sync.idx.b32	%r651|%p328, %r978, %r213, 31, -1;
	mov.b32 	%f312, %r651;
	setp.leu.f32 	%p329, %f312, 0f00000000;
	mov.f32 	%f2208, 0f00000000;
	@%p329 bra 	$L__BB6_79;
	ld.global.nc.f32 	%f1590, [%rd1];
	mul.f32 	%f2208, %f1590, %f312;
$L__BB6_79:
	add.f32 	%f315, %f2208, %f2139;
	mov.f32 	%f2209, 0f00000000;
	@%p329 bra 	$L__BB6_81;
	ld.global.nc.f32 	%f1592, [%rd1+128];
	mul.f32 	%f2209, %f1592, %f312;
$L__BB6_81:
	add.f32 	%f318, %f2209, %f2138;
	shfl.sync.idx.b32	%r652|%p331, %r977, %r213, 31, -1;
	mov.b32 	%f319, %r652;
	setp.leu.f32 	%p332, %f319, 0f00000000;
	mov.f32 	%f2210, 0f00000000;
	@%p332 bra 	$L__BB6_83;
	ld.global.nc.f32 	%f1594, [%rd1];
	mul.f32 	%f2210, %f1594, %f319;
$L__BB6_83:
	add.f32 	%f322, %f2210, %f2137;
	mov.f32 	%f2211, 0f00000000;
	@%p332 bra 	$L__BB6_85;
	ld.global.nc.f32 	%f1596, [%rd1+128];
	mul.f32 	%f2211, %f1596, %f319;
$L__BB6_85:
	add.f32 	%f325, %f2211, %f2136;
	shfl.sync.idx.b32	%r653|%p334, %r976, %r213, 31, -1;
	mov.b32 	%f326, %r653;
	setp.leu.f32 	%p335, %f326, 0f00000000;
	mov.f32 	%f2212, 0f00000000;
	@%p335 bra 	$L__BB6_87;
	ld.global.nc.f32 	%f1598, [%rd1];
	mul.f32 	%f2212, %f1598, %f326;
$L__BB6_87:
	add.f32 	%f329, %f2212, %f2135;
	mov.f32 	%f2213, 0f00000000;
	@%p335 bra 	$L__BB6_89;
	ld.global.nc.f32 	%f1600, [%rd1+128];
	mul.f32 	%f2213, %f1600, %f326;
$L__BB6_89:
	add.f32 	%f332, %f2213, %f2134;
	shfl.sync.idx.b32	%r654|%p337, %r975, %r213, 31, -1;
	mov.b32 	%f333, %r654;
	setp.leu.f32 	%p338, %f333, 0f00000000;
	mov.f32 	%f2214, 0f00000000;
	@%p338 bra 	$L__BB6_91;
	ld.global.nc.f32 	%f1602, [%rd1];
	mul.f32 	%f2214, %f1602, %f333;
$L__BB6_91:
	add.f32 	%f336, %f2214, %f2133;
	mov.f32 	%f2215, 0f00000000;
	@%p338 bra 	$L__BB6_93;
	ld.global.nc.f32 	%f1604, [%rd1+128];
	mul.f32 	%f2215, %f1604, %f333;
$L__BB6_93:
	add.f32 	%f339, %f2215, %f2132;
	shfl.sync.idx.b32	%r655|%p340, %r974, %r213, 31, -1;
	mov.b32 	%f340, %r655;
	setp.leu.f32 	%p341, %f340, 0f00000000;
	mov.f32 	%f2216, 0f00000000;
	@%p341 bra 	$L__BB6_95;
	ld.global.nc.f32 	%f1606, [%rd1];
	mul.f32 	%f2216, %f1606, %f340;
$L__BB6_95:
	add.f32 	%f343, %f2216, %f2131;
	mov.f32 	%f2217, 0f00000000;
	@%p341 bra 	$L__BB6_97;
	ld.global.nc.f32 	%f1608, [%rd1+128];
	mul.f32 	%f2217, %f1608, %f340;
$L__BB6_97:
	add.f32 	%f346, %f2217, %f2130;
	shfl.sync.idx.b32	%r656|%p343, %r973, %r213, 31, -1;
	mov.b32 	%f347, %r656;
	setp.leu.f32 	%p344, %f347, 0f00000000;
	mov.f32 	%f2218, 0f00000000;
	@%p344 bra 	$L__BB6_99;
	ld.global.nc.f32 	%f1610, [%rd1];
	mul.f32 	%f2218, %f1610, %f347;
$L__BB6_99:
	add.f32 	%f350, %f2218, %f2129;
	mov.f32 	%f2219, 0f00000000;
	@%p344 bra 	$L__BB6_101;
	ld.global.nc.f32 	%f1612, [%rd1+128];
	mul.f32 	%f2219, %f1612, %f347;
$L__BB6_101:
	add.f32 	%f353, %f2219, %f2128;
	shfl.sync.idx.b32	%r657|%p346, %r972, %r213, 31, -1;
	mov.b32 	%f354, %r657;
	setp.leu.f32 	%p347, %f354, 0f00000000;
	mov.f32 	%f2220, 0f00000000;
	@%p347 bra 	$L__BB6_103;
	ld.global.nc.f32 	%f1614, [%rd1];
	mul.f32 	%f2220, %f1614, %f354;
$L__BB6_103:
	add.f32 	%f357, %f2220, %f2127;
	mov.f32 	%f2221, 0f00000000;
	@%p347 bra 	$L__BB6_105;
	ld.global.nc.f32 	%f1616, [%rd1+128];
	mul.f32 	%f2221, %f1616, %f354;
$L__BB6_105:
	add.f32 	%f360, %f2221, %f2126;
	shfl.sync.idx.b32	%r658|%p349, %r971, %r213, 31, -1;
	mov.b32 	%f361, %r658;
	setp.leu.f32 	%p350, %f361, 0f00000000;
	mov.f32 	%f2222, 0f00000000;
	@%p350 bra 	$L__BB6_107;
	ld.global.nc.f32 	%f1618, [%rd1];
	mul.f32 	%f2222, %f1618, %f361;
$L__BB6_107:
	add.f32 	%f364, %f2222, %f2125;
	mov.f32 	%f2223, 0f00000000;
	@%p350 bra 	$L__BB6_109;
	ld.global.nc.f32 	%f1620, [%rd1+128];
	mul.f32 	%f2223, %f1620, %f361;
$L__BB6_109:
	add.f32 	%f367, %f2223, %f2124;
	shfl.sync.idx.b32	%r659|%p352, %r970, %r213, 31, -1;
	mov.b32 	%f368, %r659;
	setp.leu.f32 	%p353, %f368, 0f00000000;
	mov.f32 	%f2224, 0f00000000;
	@%p353 bra 	$L__BB6_111;
	ld.global.nc.f32 	%f1622, [%rd1];
	mul.f32 	%f2224, %f1622, %f368;
$L__BB6_111:
	add.f32 	%f371, %f2224, %f2123;
	mov.f32 	%f2225, 0f00000000;
	@%p353 bra 	$L__BB6_113;
	ld.global.nc.f32 	%f1624, [%rd1+128];
	mul.f32 	%f2225, %f1624, %f368;
$L__BB6_113:
	add.f32 	%f374, %f2225, %f2122;
	shfl.sync.idx.b32	%r660|%p355, %r969, %r213, 31, -1;
	mov.b32 	%f375, %r660;
	setp.leu.f32 	%p356, %f375, 0f00000000;
	mov.f32 	%f2226, 0f00000000;
	@%p356 bra 	$L__BB6_115;
	ld.global.nc.f32 	%f1626, [%rd1];
	mul.f32 	%f2226, %f1626, %f375;
$L__BB6_115:
	add.f32 	%f378, %f2226, %f2121;
	mov.f32 	%f2227, 0f00000000;
	@%p356 bra 	$L__BB6_117;
	ld.global.nc.f32 	%f1628, [%rd1+128];
	mul.f32 	%f2227, %f1628, %f375;
$L__BB6_117:
	add.f32 	%f381, %f2227, %f2120;
	shfl.sync.idx.b32	%r661|%p358, %r968, %r213, 31, -1;
	mov.b32 	%f382, %r661;
	setp.leu.f32 	%p359, %f382, 0f00000000;
	mov.f32 	%f2228, 0f00000000;
	@%p359 bra 	$L__BB6_119;
	ld.global.nc.f32 	%f1630, [%rd1];
	mul.f32 	%f2228, %f1630, %f382;
$L__BB6_119:
	add.f32 	%f385, %f2228, %f2119;
	mov.f32 	%f2229, 0f00000000;
	@%p359 bra 	$L__BB6_121;
	ld.global.nc.f32 	%f1632, [%rd1+128];
	mul.f32 	%f2229, %f1632, %f382;
$L__BB6_121:
	add.f32 	%f388, %f2229, %f2118;
	shfl.sync.idx.b32	%r662|%p361, %r967, %r213, 31, -1;
	mov.b32 	%f389, %r662;
	setp.leu.f32 	%p362, %f389, 0f00000000;
	mov.f32 	%f2230, 0f00000000;
	@%p362 bra 	$L__BB6_123;
	ld.global.nc.f32 	%f1634, [%rd1];
	mul.f32 	%f2230, %f1634, %f389;
$L__BB6_123:
	add.f32 	%f392, %f2230, %f2117;
	mov.f32 	%f2231, 0f00000000;
	@%p362 bra 	$L__BB6_125;
	ld.global.nc.f32 	%f1636, [%rd1+128];
	mul.f32 	%f2231, %f1636, %f389;
$L__BB6_125:
	add.f32 	%f395, %f2231, %f2116;
	shfl.sync.idx.b32	%r663|%p364, %r966, %r213, 31, -1;
	mov.b32 	%f396, %r663;
	setp.leu.f32 	%p365, %f396, 0f00000000;
	mov.f32 	%f2232, 0f00000000;
	@%p365 bra 	$L__BB6_127;
	ld.global.nc.f32 	%f1638, [%rd1];
	mul.f32 	%f2232, %f1638, %f396;
$L__BB6_127:
	add.f32 	%f399, %f2232, %f2115;
	mov.f32 	%f2233, 0f00000000;
	@%p365 bra 	$L__BB6_129;
	ld.global.nc.f32 	%f1640, [%rd1+128];
	mul.f32 	%f2233, %f1640, %f396;
$L__BB6_129:
	add.f32 	%f402, %f2233, %f2114;
	shfl.sync.idx.b32	%r664|%p367, %r965, %r213, 31, -1;
	mov.b32 	%f403, %r664;
	setp.leu.f32 	%p368, %f403, 0f00000000;
	mov.f32 	%f2234, 0f00000000;
	@%p368 bra 	$L__BB6_131;
	ld.global.nc.f32 	%f1642, [%rd1];
	mul.f32 	%f2234, %f1642, %f403;
$L__BB6_131:
	add.f32 	%f406, %f2234, %f2113;
	mov.f32 	%f2235, 0f00000000;
	@%p368 bra 	$L__BB6_133;
	ld.global.nc.f32 	%f1644, [%rd1+128];
	mul.f32 	%f2235, %f1644, %f403;
$L__BB6_133:
	add.f32 	%f409, %f2235, %f2112;
	shfl.sync.idx.b32	%r665|%p370, %r964, %r213, 31, -1;
	mov.b32 	%f410, %r665;
	setp.leu.f32 	%p371, %f410, 0f00000000;
	mov.f32 	%f2236, 0f00000000;
	@%p371 bra 	$L__BB6_135;
	ld.global.nc.f32 	%f1646, [%rd1];
	mul.f32 	%f2236, %f1646, %f410;
$L__BB6_135:
	add.f32 	%f413, %f2236, %f2111;
	mov.f32 	%f2237, 0f00000000;
	@%p371 bra 	$L__BB6_137;
	ld.global.nc.f32 	%f1648, [%rd1+128];
	mul.f32 	%f2237, %f1648, %f410;
$L__BB6_137:
	ld.param.u64 	%rd248, [_Z12_spmm_conv_6PKfPfiiPKiS3_S3_S0__param_0];
	add.f32 	%f1649, %f2237, %f2110;
	cvta.to.global.u64 	%rd165, %rd248;
	mul.wide.s32 	%rd166, %r215, 4;
	add.s64 	%rd167, %rd165, %rd166;
	shfl.sync.idx.b32	%r666|%p373, %r995, %r214, 31, -1;
	mov.b32 	%f1650, %r666;
	ld.global.nc.f32 	%f1651, [%rd167];
	fma.rn.f32 	%f1652, %f1651, %f1650, %f2174;
	ld.global.nc.f32 	%f1653, [%rd167+128];
	fma.rn.f32 	%f1654, %f1653, %f1650, %f199;
	shfl.sync.idx.b32	%r667|%p374, %r994, %r214, 31, -1;
	mov.b32 	%f1655, %r667;
	fma.rn.f32 	%f1656, %f1651, %f1655, %f203;
	fma.rn.f32 	%f1657, %f1653, %f1655, %f206;
	shfl.sync.idx.b32	%r668|%p375, %r993, %r214, 31, -1;
	mov.b32 	%f1658, %r668;
	fma.rn.f32 	%f1659, %f1651, %f1658, %f210;
	fma.rn.f32 	%f1660, %f1653, %f1658, %f213;
	shfl.sync.idx.b32	%r669|%p376, %r992, %r214, 31, -1;
	mov.b32 	%f1661, %r669;
	fma.rn.f32 	%f1662, %f1651, %f1661, %f217;
	fma.rn.f32 	%f1663, %f1653, %f1661, %f220;
	shfl.sync.idx.b32	%r670|%p377, %r991, %r214, 31, -1;
	mov.b32 	%f1664, %r670;
	fma.rn.f32 	%f1665, %f1651, %f1664, %f224;
	fma.rn.f32 	%f1666, %f1653, %f1664, %f227;
	shfl.sync.idx.b32	%r671|%p378, %r990, %r214, 31, -1;
	mov.b32 	%f1667, %r671;
	fma.rn.f32 	%f1668, %f1651, %f1667, %f231;
	fma.rn.f32 	%f1669, %f1653, %f1667, %f234;
	shfl.sync.idx.b32	%r672|%p379, %r989, %r214, 31, -1;
	mov.b32 	%f1670, %r672;
	fma.rn.f32 	%f1671, %f1651, %f1670, %f238;
	fma.rn.f32 	%f1672, %f1653, %f1670, %f241;
	shfl.sync.idx.b32	%r673|%p380, %r988, %r214, 31, -1;
	mov.b32 	%f1673, %r673;
	fma.rn.f32 	%f1674, %f1651, %f1673, %f245;
	fma.rn.f32 	%f1675, %f1653, %f1673, %f248;
	shfl.sync.idx.b32	%r674|%p381, %r987, %r214, 31, -1;
	mov.b32 	%f1676, %r674;
	fma.rn.f32 	%f1677, %f1651, %f1676, %f252;
	fma.rn.f32 	%f1678, %f1653, %f1676, %f255;
	shfl.sync.idx.b32	%r675|%p382, %r986, %r214, 31, -1;
	mov.b32 	%f1679, %r675;
	fma.rn.f32 	%f1680, %f1651, %f1679, %f259;
	fma.rn.f32 	%f1681, %f1653, %f1679, %f262;
	shfl.sync.idx.b32	%r676|%p383, %r985, %r214, 31, -1;
	mov.b32 	%f1682, %r676;
	fma.rn.f32 	%f1683, %f1651, %f1682, %f266;
	fma.rn.f32 	%f1684, %f1653, %f1682, %f269;
	shfl.sync.idx.b32	%r677|%p384, %r984, %r214, 31, -1;
	mov.b32 	%f1685, %r677;
	fma.rn.f32 	%f1686, %f1651, %f1685, %f273;
	fma.rn.f32 	%f1687, %f1653, %f1685, %f276;
	shfl.sync.idx.b32	%r678|%p385, %r983, %r214, 31, -1;
	mov.b32 	%f1688, %r678;
	fma.rn.f32 	%f1689, %f1651, %f1688, %f280;
	fma.rn.f32 	%f1690, %f1653, %f1688, %f283;
	shfl.sync.idx.b32	%r679|%p386, %r982, %r214, 31, -1;
	mov.b32 	%f1691, %r679;
	fma.rn.f32 	%f1692, %f1651, %f1691, %f287;
	fma.rn.f32 	%f1693, %f1653, %f1691, %f290;
	shfl.sync.idx.b32	%r680|%p387, %r981, %r214, 31, -1;
	mov.b32 	%f1694, %r680;
	fma.rn.f32 	%f1695, %f1651, %f1694, %f294;
	fma.rn.f32 	%f1696, %f1653, %f1694, %f297;
	shfl.sync.idx.b32	%r681|%p388, %r980, %r214, 31, -1;
	mov.b32 	%f1697, %r681;
	fma.rn.f32 	%f1698, %f1651, %f1697, %f301;
	fma.rn.f32 	%f1699, %f1653, %f1697, %f304;
	shfl.sync.idx.b32	%r682|%p389, %r979, %r214, 31, -1;
	mov.b32 	%f1700, %r682;
	fma.rn.f32 	%f1701, %f1651, %f1700, %f308;
	fma.rn.f32 	%f1702, %f1653, %f1700, %f311;
	shfl.sync.idx.b32	%r683|%p390, %r978, %r214, 31, -1;
	mov.b32 	%f1703, %r683;
	fma.rn.f32 	%f1704, %f1651, %f1703, %f315;
	fma.rn.f32 	%f1705, %f1653, %f1703, %f318;
	shfl.sync.idx.b32	%r684|%p391, %r977, %r214, 31, -1;
	mov.b32 	%f1706, %r684;
	fma.rn.f32 	%f1707, %f1651, %f1706, %f322;
	fma.rn.f32 	%f1708, %f1653, %f1706, %f325;
	shfl.sync.idx.b32	%r685|%p392, %r976, %r214, 31, -1;
	mov.b32 	%f1709, %r685;
	fma.rn.f32 	%f1710, %f1651, %f1709, %f329;
	fma.rn.f32 	%f1711, %f1653, %f1709, %f332;
	shfl.sync.idx.b32	%r686|%p393, %r975, %r214, 31, -1;
	mov.b32 	%f1712, %r686;
	fma.rn.f32 	%f1713, %f1651, %f1712, %f336;
	fma.rn.f32 	%f1714, %f1653, %f1712, %f339;
	shfl.sync.idx.b32	%r687|%p394, %r974, %r214, 31, -1;
	mov.b32 	%f1715, %r687;
	fma.rn.f32 	%f1716, %f1651, %f1715, %f343;
	fma.rn.f32 	%f1717, %f1653, %f1715, %f346;
	shfl.sync.idx.b32	%r688|%p395, %r973, %r214, 31, -1;
	mov.b32 	%f1718, %r688;
	fma.rn.f32 	%f1719, %f1651, %f1718, %f350;
	fma.rn.f32 	%f1720, %f1653, %f1718, %f353;
	shfl.sync.idx.b32	%r689|%p396, %r972, %r214, 31, -1;
	mov.b32 	%f1721, %r689;
	fma.rn.f32 	%f1722, %f1651, %f1721, %f357;
	fma.rn.f32 	%f1723, %f1653, %f1721, %f360;
	shfl.sync.idx.b32	%r690|%p397, %r971, %r214, 31, -1;
	mov.b32 	%f1724, %r690;
	fma.rn.f32 	%f1725, %f1651, %f1724, %f364;
	fma.rn.f32 	%f1726, %f1653, %f1724, %f367;
	shfl.sync.idx.b32	%r691|%p398, %r970, %r214, 31, -1;
	mov.b32 	%f1727, %r691;
	fma.rn.f32 	%f1728, %f1651, %f1727, %f371;
	fma.rn.f32 	%f1729, %f1653, %f1727, %f374;
	shfl.sync.idx.b32	%r692|%p399, %r969, %r214, 31, -1;
	mov.b32 	%f1730, %r692;
	fma.rn.f32 	%f1731, %f1651, %f1730, %f378;
	fma.rn.f32 	%f1732, %f1653, %f1730, %f381;
	shfl.sync.idx.b32	%r693|%p400, %r968, %r214, 31, -1;
	mov.b32 	%f1733, %r693;
	fma.rn.f32 	%f1734, %f1651, %f1733, %f385;
	fma.rn.f32 	%f1735, %f1653, %f1733, %f388;
	shfl.sync.idx.b32	%r694|%p401, %r967, %r214, 31, -1;
	mov.b32 	%f1736, %r694;
	fma.rn.f32 	%f1737, %f1651, %f1736, %f392;
	fma.rn.f32 	%f1738, %f1653, %f1736, %f395;
	shfl.sync.idx.b32	%r695|%p402, %r966, %r214, 31, -1;
	mov.b32 	%f1739, %r695;
	fma.rn.f32 	%f1740, %f1651, %f1739, %f399;
	fma.rn.f32 	%f1741, %f1653, %f1739, %f402;
	shfl.sync.idx.b32	%r696|%p403, %r965, %r214, 31, -1;
	mov.b32 	%f1742, %r696;
	fma.rn.f32 	%f1743, %f1651, %f1742, %f406;
	fma.rn.f32 	%f1744, %f1653, %f1742, %f409;
	shfl.sync.idx.b32	%r697|%p404, %r964, %r214, 31, -1;
	mov.b32 	%f1745, %r697;
	fma.rn.f32 	%f1746, %f1651, %f1745, %f413;
	fma.rn.f32 	%f1747, %f1653, %f1745, %f1649;
	mul.wide.s32 	%rd168, %r217, 4;
	add.s64 	%rd169, %rd165, %rd168;
	shfl.sync.idx.b32	%r698|%p405, %r995, %r216, 31, -1;
	mov.b32 	%f1748, %r698;
	ld.global.nc.f32 	%f1749, [%rd169];
	fma.rn.f32 	%f1750, %f1749, %f1748, %f1652;
	ld.global.nc.f32 	%f1751, [%rd169+128];
	fma.rn.f32 	%f1752, %f1751, %f1748, %f1654;
	shfl.sync.idx.b32	%r699|%p406, %r994, %r216, 31, -1;
	mov.b32 	%f1753, %r699;
	fma.rn.f32 	%f1754, %f1749, %f1753, %f1656;
	fma.rn.f32 	%f1755, %f1751, %f1753, %f1657;
	shfl.sync.idx.b32	%r700|%p407, %r993, %r216, 31, -1;
	mov.b32 	%f1756, %r700;
	fma.rn.f32 	%f1757, %f1749, %f1756, %f1659;
	fma.rn.f32 	%f1758, %f1751, %f1756, %f1660;
	shfl.sync.idx.b32	%r701|%p408, %r992, %r216, 31, -1;
	mov.b32 	%f1759, %r701;
	fma.rn.f32 	%f1760, %f1749, %f1759, %f1662;
	fma.rn.f32 	%f1761, %f1751, %f1759, %f1663;
	shfl.sync.idx.b32	%r702|%p409, %r991, %r216, 31, -1;
	mov.b32 	%f1762, %r702;
	fma.rn.f32 	%f1763, %f1749, %f1762, %f1665;
	fma.rn.f32 	%f1764, %f1751, %f1762, %f1666;
	shfl.sync.idx.b32	%r703|%p410, %r990, %r216, 31, -1;
	mov.b32 	%f1765, %r703;
	fma.rn.f32 	%f1766, %f1749, %f1765, %f1668;
	fma.rn.f32 	%f1767, %f1751, %f1765, %f1669;
	shfl.sync.idx.b32	%r704|%p411, %r989, %r216, 31, -1;
	mov.b32 	%f1768, %r704;
	fma.rn.f32 	%f1769, %f1749, %f1768, %f1671;
	fma.rn.f32 	%f1770, %f1751, %f1768, %f1672;
	shfl.sync.idx.b32	%r705|%p412, %r988, %r216, 31, -1;
	mov.b32 	%f1771, %r705;
	fma.rn.f32 	%f1772, %f1749, %f1771, %f1674;
	fma.rn.f32 	%f1773, %f1751, %f1771, %f1675;
	shfl.sync.idx.b32	%r706|%p413, %r987, %r216, 31, -1;
	mov.b32 	%f1774, %r706;
	fma.rn.f32 	%f1775, %f1749, %f1774, %f1677;
	fma.rn.f32 	%f1776, %f1751, %f1774, %f1678;
	shfl.sync.idx.b32	%r707|%p414, %r986, %r216, 31, -1;
	mov.b32 	%f1777, %r707;
	fma.rn.f32 	%f1778, %f1749, %f1777, %f1680;
	fma.rn.f32 	%f1779, %f1751, %f1777, %f1681;
	shfl.sync.idx.b32	%r708|%p415, %r985, %r216, 31, -1;
	mov.b32 	%f1780, %r708;
	fma.rn.f32 	%f1781, %f1749, %f1780, %f1683;
	fma.rn.f32 	%f1782, %f1751, %f1780, %f1684;
	shfl.sync.idx.b32	%r709|%p416, %r984, %r216, 31, -1;
	mov.b32 	%f1783, %r709;
	fma.rn.f32 	%f1784, %f1749, %f1783, %f1686;
	fma.rn.f32 	%f1785, %f1751, %f1783, %f1687;
	shfl.sync.idx.b32	%r710|%p417, %r983, %r216, 31, -1;
	mov.b32 	%f1786, %r710;
	fma.rn.f32 	%f1787, %f1749, %f1786, %f1689;
	fma.rn.f32 	%f1788, %f1751, %f1786, %f1690;
	shfl.sync.idx.b32	%r711|%p418, %r982, %r216, 31, -1;
	mov.b32 	%f1789, %r711;
	fma.rn.f32 	%f1790, %f1749, %f1789, %f1692;
	fma.rn.f32 	%f1791, %f1751, %f1789, %f1693;
	shfl.sync.idx.b32	%r712|%p419, %r981, %r216, 31, -1;
	mov.b32 	%f1792, %r712;
	fma.rn.f32 	%f1793, %f1749, %f1792, %f1695;
	fma.rn.f32 	%f1794, %f1751, %f1792, %f1696;
	shfl.sync.idx.b32	%r713|%p420, %r980, %r216, 31, -1;
	mov.b32 	%f1795, %r713;
	fma.rn.f32 	%f1796, %f1749, %f1795, %f1698;
	fma.rn.f32 	%f1797, %f1751, %f1795, %f1699;
	shfl.sync.idx.b32	%r714|%p421, %r979, %r216, 31, -1;
	mov.b32 	%f1798, %r714;
	fma.rn.f32 	%f1799, %f1749, %f1798, %f1701;
	fma.rn.f32 	%f1800, %f1751, %f1798, %f1702;
	shfl.sync.idx.b32	%r715|%p422, %r978, %r216, 31, -1;
	mov.b32 	%f1801, %r715;
	fma.rn.f32 	%f1802, %f1749, %f1801, %f1704;
	fma.rn.f32 	%f1803, %f1751, %f1801, %f1705;
	shfl.sync.idx.b32	%r716|%p423, %r977, %r216, 31, -1;
	mov.b32 	%f1804, %r716;
	fma.rn.f32 	%f1805, %f1749, %f1804, %f1707;
	fma.rn.f32 	%f1806, %f1751, %f1804, %f1708;
	shfl.sync.idx.b32	%r717|%p424, %r976, %r216, 31, -1;
	mov.b32 	%f1807, %r717;
	fma.rn.f32 	%f1808, %f1749, %f1807, %f1710;
	fma.rn.f32 	%f1809, %f1751, %f1807, %f1711;
	shfl.sync.idx.b32	%r718|%p425, %r975, %r216, 31, -1;
	mov.b32 	%f1810, %r718;
	fma.rn.f32 	%f1811, %f1749, %f1810, %f1713;
	fma.rn.f32 	%f1812, %f1751, %f1810, %f1714;
	shfl.sync.idx.b32	%r719|%p426, %r974, %r216, 31, -1;
	mov.b32 	%f1813, %r719;
	fma.rn.f32 	%f1814, %f1749, %f1813, %f1716;
	fma.rn.f32 	%f1815, %f1751, %f1813, %f1717;
	shfl.sync.idx.b32	%r720|%p427, %r973, %r216, 31, -1;
	mov.b32 	%f1816, %r720;
	fma.rn.f32 	%f1817, %f1749, %f1816, %f1719;
	fma.rn.f32 	%f1818, %f1751, %f1816, %f1720;
	shfl.sync.idx.b32	%r721|%p428, %r972, %r216, 31, -1;
	mov.b32 	%f1819, %r721;
	fma.rn.f32 	%f1820, %f1749, %f1819, %f1722;
	fma.rn.f32 	%f1821, %f1751, %f1819, %f1723;
	shfl.sync.idx.b32	%r722|%p429, %r971, %r216, 31, -1;
	mov.b32 	%f1822, %r722;
	fma.rn.f32 	%f1823, %f1749, %f1822, %f1725;
	fma.rn.f32 	%f1824, %f1751, %f1822, %f1726;
	shfl.sync.idx.b32	%r723|%p430, %r970, %r216, 31, -1;
	mov.b32 	%f1825, %r723;
	fma.rn.f32 	%f1826, %f1749, %f1825, %f1728;
	fma.rn.f32 	%f1827, %f1751, %f1825, %f1729;
	shfl.sync.idx.b32	%r724|%p431, %r969, %r216, 31, -1;
	mov.b32 	%f1828, %r724;
	fma.rn.f32 	%f1829, %f1749, %f1828, %f1731;
	fma.rn.f32 	%f1830, %f1751, %f1828, %f1732;
	shfl.sync.idx.b32	%r725|%p432, %r968, %r216, 31, -1;
	mov.b32 	%f1831, %r725;
	fma.rn.f32 	%f1832, %f1749, %f1831, %f1734;
	fma.rn.f32 	%f1833, %f1751, %f1831, %f1735;
	shfl.sync.idx.b32	%r726|%p433, %r967, %r216, 31, -1;
	mov.b32 	%f1834, %r726;
	fma.rn.f32 	%f1835, %f1749, %f1834, %f1737;
	fma.rn.f32 	%f1836, %f1751, %f1834, %f1738;
	shfl.sync.idx.b32	%r727|%p434, %r966, %r216, 31, -1;
	mov.b32 	%f1837, %r727;
	fma.rn.f32 	%f1838, %f1749, %f1837, %f1740;
	fma.rn.f32 	%f1839, %f1751, %f1837, %f1741;
	shfl.sync.idx.b32	%r728|%p435, %r965, %r216, 31, -1;
	mov.b32 	%f1840, %r728;
	fma.rn.f32 	%f1841, %f1749, %f1840, %f1743;
	fma.rn.f32 	%f1842, %f1751, %f1840, %f1744;
	shfl.sync.idx.b32	%r729|%p436, %r964, %r216, 31, -1;
	mov.b32 	%f1843, %r729;
	fma.rn.f32 	%f1844, %f1749, %f1843, %f1746;
	fma.rn.f32 	%f1845, %f1751, %f1843, %f1747;
	mul.wide.s32 	%rd170, %r219, 4;
	add.s64 	%rd171, %rd165, %rd170;
	shfl.sync.idx.b32	%r730|%p437, %r995, %r218, 31, -1;
	mov.b32 	%f1846, %r730;
	ld.global.nc.f32 	%f1847, [%rd171];
	fma.rn.f32 	%f2173, %f1847, %f1846, %f1750;
	ld.global.nc.f32 	%f1848, [%rd171+128];
	fma.rn.f32 	%f2172, %f1848, %f1846, %f1752;
	shfl.sync.idx.b32	%r731|%p438, %r994, %r218, 31, -1;
	mov.b32 	%f1849, %r731;
	fma.rn.f32 	%f2171, %f1847, %f1849, %f1754;
	fma.rn.f32 	%f2170, %f1848, %f1849, %f1755;
	shfl.sync.idx.b32	%r732|%p439, %r993, %r218, 31, -1;
	mov.b32 	%f1850, %r732;
	fma.rn.f32 	%f2169, %f1847, %f1850, %f1757;
	fma.rn.f32 	%f2168, %f1848, %f1850, %f1758;
	shfl.sync.idx.b32	%r733|%p440, %r992, %r218, 31, -1;
	mov.b32 	%f1851, %r733;
	fma.rn.f32 	%f2167, %f1847, %f1851, %f1760;
	fma.rn.f32 	%f2166, %f1848, %f1851, %f1761;
	shfl.sync.idx.b32	%r734|%p441, %r991, %r218, 31, -1;
	mov.b32 	%f1852, %r734;
	fma.rn.f32 	%f2165, %f1847, %f1852, %f1763;
	fma.rn.f32 	%f2164, %f1848, %f1852, %f1764;
	shfl.sync.idx.b32	%r735|%p442, %r990, %r218, 31, -1;
	mov.b32 	%f1853, %r735;
	fma.rn.f32 	%f2163, %f1847, %f1853, %f1766;
	fma.rn.f32 	%f2162, %f1848, %f1853, %f1767;
	shfl.sync.idx.b32	%r736|%p443, %r989, %r218, 31, -1;
	mov.b32 	%f1854, %r736;
	fma.rn.f32 	%f2161, %f1847, %f1854, %f1769;
	fma.rn.f32 	%f2160, %f1848, %f1854, %f1770;
	shfl.sync.idx.b32	%r737|%p444, %r988, %r218, 31, -1;
	mov.b32 	%f1855, %r737;
	fma.rn.f32 	%f2159, %f1847, %f1855, %f1772;
	fma.rn.f32 	%f2158, %f1848, %f1855, %f1773;
	shfl.sync.idx.b32	%r738|%p445, %r987, %r218, 31, -1;
	mov.b32 	%f1856, %r738;
	fma.rn.f32 	%f2157, %f1847, %f1856, %f1775;
	fma.rn.f32 	%f2156, %f1848, %f1856, %f1776;
	shfl.sync.idx.b32	%r739|%p446, %r986, %r218, 31, -1;
	mov.b32 	%f1857, %r739;
	fma.rn.f32 	%f2155, %f1847, %f1857, %f1778;
	fma.rn.f32 	%f2154, %f1848, %f1857, %f1779;
	shfl.sync.idx.b32	%r740|%p447, %r985, %r218, 31, -1;
	mov.b32 	%f1858, %r740;
	fma.rn.f32 	%f2153, %f1847, %f1858, %f1781;
	fma.rn.f32 	%f2152, %f1848, %f1858, %f1782;
	shfl.sync.idx.b32	%r741|%p448, %r984, %r218, 31, -1;
	mov.b32 	%f1859, %r741;
	fma.rn.f32 	%f2151, %f1847, %f1859, %f1784;
	fma.rn.f32 	%f2150, %f1848, %f1859, %f1785;
	shfl.sync.idx.b32	%r742|%p449, %r983, %r218, 31, -1;
	mov.b32 	%f1860, %r742;
	fma.rn.f32 	%f2149, %f1847, %f1860, %f1787;
	fma.rn.f32 	%f2148, %f1848, %f1860, %f1788;
	shfl.sync.idx.b32	%r743|%p450, %r982, %r218, 31, -1;
	mov.b32 	%f1861, %r743;
	fma.rn.f32 	%f2147, %f1847, %f1861, %f1790;
	fma.rn.f32 	%f2146, %f1848, %f1861, %f1791;
	shfl.sync.idx.b32	%r744|%p451, %r981, %r218, 31, -1;
	mov.b32 	%f1862, %r744;
	fma.rn.f32 	%f2145, %f1847, %f1862, %f1793;
	fma.rn.f32 	%f2144, %f1848, %f1862, %f1794;
	shfl.sync.idx.b32	%r745|%p452, %r980, %r218, 31, -1;
	mov.b32 	%f1863, %r745;
	fma.rn.f32 	%f2143, %f1847, %f1863, %f1796;
	fma.rn.f32 	%f2142, %f1848, %f1863, %f1797;
	shfl.sync.idx.b32	%r746|%p453, %r979, %r218, 31, -1;
	mov.b32 	%f1864, %r746;
	fma.rn.f32 	%f2141, %f1847, %f1864, %f1799;
	fma.rn.f32 	%f2140, %f1848, %f1864, %f1800;
	shfl.sync.idx.b32	%r747|%p454, %r978, %r218, 31, -1;
	mov.b32 	%f1865, %r747;
	fma.rn.f32 	%f2139, %f1847, %f1865, %f1802;
	fma.rn.f32 	%f2138, %f1848, %f1865, %f1803;
	shfl.sync.idx.b32	%r748|%p455, %r977, %r218, 31, -1;
	mov.b32 	%f1866, %r748;
	fma.rn.f32 	%f2137, %f1847, %f1866, %f1805;
	fma.rn.f32 	%f2136, %f1848, %f1866, %f1806;
	shfl.sync.idx.b32	%r749|%p456, %r976, %r218, 31, -1;
	mov.b32 	%f1867, %r749;
	fma.rn.f32 	%f2135, %f1847, %f1867, %f1808;
	fma.rn.f32 	%f2134, %f1848, %f1867, %f1809;
	shfl.sync.idx.b32	%r750|%p457, %r975, %r218, 31, -1;
	mov.b32 	%f1868, %r750;
	fma.rn.f32 	%f2133, %f1847, %f1868, %f1811;
	fma.rn.f32 	%f2132, %f1848, %f1868, %f1812;
	shfl.sync.idx.b32	%r751|%p458, %r974, %r218, 31, -1;
	mov.b32 	%f1869, %r751;
	fma.rn.f32 	%f2131, %f1847, %f1869, %f1814;
	fma.rn.f32 	%f2130, %f1848, %f1869, %f1815;
	shfl.sync.idx.b32	%r752|%p459, %r973, %r218, 31, -1;
	mov.b32 	%f1870, %r752;
	fma.rn.f32 	%f2129, %f1847, %f1870, %f1817;
	fma.rn.f32 	%f2128, %f1848, %f1870, %f1818;
	shfl.sync.idx.b32	%r753|%p460, %r972, %r218, 31, -1;
	mov.b32 	%f1871, %r753;
	fma.rn.f32 	%f2127, %f1847, %f1871, %f1820;
	fma.rn.f32 	%f2126, %f1848, %f1871, %f1821;
	shfl.sync.idx.b32	%r754|%p461, %r971, %r218, 31, -1;
	mov.b32 	%f1872, %r754;
	fma.rn.f32 	%f2125, %f1847, %f1872, %f1823;
	fma.rn.f32 	%f2124, %f1848, %f1872, %f1824;
	shfl.sync.idx.b32	%r755|%p462, %r970, %r218, 31, -1;
	mov.b32 	%f1873, %r755;
	fma.rn.f32 	%f2123, %f1847, %f1873, %f1826;
	fma.rn.f32 	%f2122, %f1848, %f1873, %f1827;
	shfl.sync.idx.b32	%r756|%p463, %r969, %r218, 31, -1;
	mov.b32 	%f1874, %r756;
	fma.rn.f32 	%f2121, %f1847, %f1874, %f1829;
	fma.rn.f32 	%f2120, %f1848, %f1874, %f1830;
	shfl.sync.idx.b32	%r757|%p464, %r968, %r218, 31, -1;
	mov.b32 	%f1875, %r757;
	fma.rn.f32 	%f2119, %f1847, %f1875, %f1832;
	fma.rn.f32 	%f2118, %f1848, %f1875, %f1833;
	shfl.sync.idx.b32	%r758|%p465, %r967, %r218, 31, -1;
	mov.b32 	%f1876, %r758;
	fma.rn.f32 	%f2117, %f1847, %f1876, %f1835;
	fma.rn.f32 	%f2116, %f1848, %f1876, %f1836;
	shfl.sync.idx.b32	%r759|%p466, %r966, %r218, 31, -1;
	mov.b32 	%f1877, %r759;
	fma.rn.f32 	%f2115, %f1847, %f1877, %f1838;
	fma.rn.f32 	%f2114, %f1848, %f1877, %f1839;
	shfl.sync.idx.b32	%r760|%p467, %r965, %r218, 31, -1;
	mov.b32 	%f1878, %r760;
	fma.rn.f32 	%f2113, %f1847, %f1878, %f1841;
	fma.rn.f32 	%f2112, %f1848, %f1878, %f1842;
	shfl.sync.idx.b32	%r761|%p468, %r964, %r218, 31, -1;
	mov.b32 	%f1879, %r761;
	fma.rn.f32 	%f2111, %f1847, %f1879, %f1844;
	fma.rn.f32 	%f2110, %f1848, %f1879, %f1845;
$L__BB6_138:
	ld.param.u64 	%rd249, [_Z12_spmm_conv_6PKfPfiiPKiS3_S3_S0__param_0];
	cvta.to.global.u64 	%rd2, %rd249;
	and.b32  	%r762, %r4, -4;
	and.b32  	%r763, %r4, -2;
	setp.ge.s32 	%p469, %r762, %r763;
	@%p469 bra 	$L__BB6_140;
	and.b32  	%r764, %r4, -4;
	add.s32 	%r765, %r764, %r2;
	sub.s32 	%r766, %r765, %r998;
	shfl.sync.idx.b32	%r767|%p470, %r997, %r766, 31, -1;
	add.s32 	%r768, %r766, 1;
	shfl.sync.idx.b32	%r769|%p471, %r997, %r768, 31, -1;
	mul.wide.s32 	%rd172, %r767, 4;
	add.s64 	%rd173, %rd2, %rd172;
	shfl.sync.idx.b32	%r770|%p472, %r995, %r766, 31, -1;
	mov.b32 	%f1880, %r770;
	ld.global.nc.f32 	%f1881, [%rd173];
	fma.rn.f32 	%f1882, %f1881, %f1880, %f2173;
	ld.global.nc.f32 	%f1883, [%rd173+128];
	fma.rn.f32 	%f1884, %f1883, %f1880, %f2172;
	shfl.sync.idx.b32	%r771|%p473, %r994, %r766, 31, -1;
	mov.b32 	%f1885, %r771;
	fma.rn.f32 	%f1886, %f1881, %f1885, %f2171;
	fma.rn.f32 	%f1887, %f1883, %f1885, %f2170;
	shfl.sync.idx.b32	%r772|%p474, %r993, %r766, 31, -1;
	mov.b32 	%f1888, %r772;
	fma.rn.f32 	%f1889, %f1881, %f1888, %f2169;
	fma.rn.f32 	%f1890, %f1883, %f1888, %f2168;
	shfl.sync.idx.b32	%r773|%p475, %r992, %r766, 31, -1;
	mov.b32 	%f1891, %r773;
	fma.rn.f32 	%f1892, %f1881, %f1891, %f2167;
	fma.rn.f32 	%f1893, %f1883, %f1891, %f2166;
	shfl.sync.idx.b32	%r774|%p476, %r991, %r766, 31, -1;
	mov.b32 	%f1894, %r774;
	fma.rn.f32 	%f1895, %f1881, %f1894, %f2165;
	fma.rn.f32 	%f1896, %f1883, %f1894, %f2164;
	shfl.sync.idx.b32	%r775|%p477, %r990, %r766, 31, -1;
	mov.b32 	%f1897, %r775;
	fma.rn.f32 	%f1898, %f1881, %f1897, %f2163;
	fma.rn.f32 	%f1899, %f1883, %f1897, %f2162;
	shfl.sync.idx.b32	%r776|%p478, %r989, %r766, 31, -1;
	mov.b32 	%f1900, %r776;
	fma.rn.f32 	%f1901, %f1881, %f1900, %f2161;
	fma.rn.f32 	%f1902, %f1883, %f1900, %f2160;
	shfl.sync.idx.b32	%r777|%p479, %r988, %r766, 31, -1;
	mov.b32 	%f1903, %r777;
	fma.rn.f32 	%f1904, %f1881, %f1903, %f2159;
	fma.rn.f32 	%f1905, %f1883, %f1903, %f2158;
	shfl.sync.idx.b32	%r778|%p480, %r987, %r766, 31, -1;
	mov.b32 	%f1906, %r778;
	fma.rn.f32 	%f1907, %f1881, %f1906, %f2157;
	fma.rn.f32 	%f1908, %f1883, %f1906, %f2156;
	shfl.sync.idx.b32	%r779|%p481, %r986, %r766, 31, -1;
	mov.b32 	%f1909, %r779;
	fma.rn.f32 	%f1910, %f1881, %f1909, %f2155;
	fma.rn.f32 	%f1911, %f1883, %f1909, %f2154;
	shfl.sync.idx.b32	%r780|%p482, %r985, %r766, 31, -1;
	mov.b32 	%f1912, %r780;
	fma.rn.f32 	%f1913, %f1881, %f1912, %f2153;
	fma.rn.f32 	%f1914, %f1883, %f1912, %f2152;
	shfl.sync.idx.b32	%r781|%p483, %r984, %r766, 31, -1;
	mov.b32 	%f1915, %r781;
	fma.rn.f32 	%f1916, %f1881, %f1915, %f2151;
	fma.rn.f32 	%f1917, %f1883, %f1915, %f2150;
	shfl.sync.idx.b32	%r782|%p484, %r983, %r766, 31, -1;
	mov.b32 	%f1918, %r782;
	fma.rn.f32 	%f1919, %f1881, %f1918, %f2149;
	fma.rn.f32 	%f1920, %f1883, %f1918, %f2148;
	shfl.sync.idx.b32	%r783|%p485, %r982, %r766, 31, -1;
	mov.b32 	%f1921, %r783;
	fma.rn.f32 	%f1922, %f1881, %f1921, %f2147;
	fma.rn.f32 	%f1923, %f1883, %f1921, %f2146;
	shfl.sync.idx.b32	%r784|%p486, %r981, %r766, 31, -1;
	mov.b32 	%f1924, %r784;
	fma.rn.f32 	%f1925, %f1881, %f1924, %f2145;
	fma.rn.f32 	%f1926, %f1883, %f1924, %f2144;
	shfl.sync.idx.b32	%r785|%p487, %r980, %r766, 31, -1;
	mov.b32 	%f1927, %r785;
	fma.rn.f32 	%f1928, %f1881, %f1927, %f2143;
	fma.rn.f32 	%f1929, %f1883, %f1927, %f2142;
	shfl.sync.idx.b32	%r786|%p488, %r979, %r766, 31, -1;
	mov.b32 	%f1930, %r786;
	fma.rn.f32 	%f1931, %f1881, %f1930, %f2141;
	fma.rn.f32 	%f1932, %f1883, %f1930, %f2140;
	shfl.sync.idx.b32	%r787|%p489, %r978, %r766, 31, -1;
	mov.b32 	%f1933, %r787;
	fma.rn.f32 	%f1934, %f1881, %f1933, %f2139;
	fma.rn.f32 	%f1935, %f1883, %f1933, %f2138;
	shfl.sync.idx.b32	%r788|%p490, %r977, %r766, 31, -1;
	mov.b32 	%f1936, %r788;
	fma.rn.f32 	%f1937, %f1881, %f1936, %f2137;
	fma.rn.f32 	%f1938, %f1883, %f1936, %f2136;
	shfl.sync.idx.b32	%r789|%p491, %r976, %r766, 31, -1;
	mov.b32 	%f1939, %r789;
	fma.rn.f32 	%f1940, %f1881, %f1939, %f2135;
	fma.rn.f32 	%f1941, %f1883, %f1939, %f2134;
	shfl.sync.idx.b32	%r790|%p492, %r975, %r766, 31, -1;
	mov.b32 	%f1942, %r790;
	fma.rn.f32 	%f1943, %f1881, %f1942, %f2133;
	fma.rn.f32 	%f1944, %f1883, %f1942, %f2132;
	shfl.sync.idx.b32	%r791|%p493, %r974, %r766, 31, -1;
	mov.b32 	%f1945, %r791;
	fma.rn.f32 	%f1946, %f1881, %f1945, %f2131;
	fma.rn.f32 	%f1947, %f1883, %f1945, %f2130;
	shfl.sync.idx.b32	%r792|%p494, %r973, %r766, 31, -1;
	mov.b32 	%f1948, %r792;
	fma.rn.f32 	%f1949, %f1881, %f1948, %f2129;
	fma.rn.f32 	%f1950, %f1883, %f1948, %f2128;
	shfl.sync.idx.b32	%r793|%p495, %r972, %r766, 31, -1;
	mov.b32 	%f1951, %r793;
	fma.rn.f32 	%f1952, %f1881, %f1951, %f2127;
	fma.rn.f32 	%f1953, %f1883, %f1951, %f2126;
	shfl.sync.idx.b32	%r794|%p496, %r971, %r766, 31, -1;
	mov.b32 	%f1954, %r794;
	fma.rn.f32 	%f1955, %f1881, %f1954, %f2125;
	fma.rn.f32 	%f1956, %f1883, %f1954, %f2124;
	shfl.sync.idx.b32	%r795|%p497, %r970, %r766, 31, -1;
	mov.b32 	%f1957, %r795;
	fma.rn.f32 	%f1958, %f1881, %f1957, %f2123;
	fma.rn.f32 	%f1959, %f1883, %f1957, %f2122;
	shfl.sync.idx.b32	%r796|%p498, %r969, %r766, 31, -1;
	mov.b32 	%f1960, %r796;
	fma.rn.f32 	%f1961, %f1881, %f1960, %f2121;
	fma.rn.f32 	%f1962, %f1883, %f1960, %f2120;
	shfl.sync.idx.b32	%r797|%p499, %r968, %r766, 31, -1;
	mov.b32 	%f1963, %r797;
	fma.rn.f32 	%f1964, %f1881, %f1963, %f2119;
	fma.rn.f32 	%f1965, %f1883, %f1963, %f2118;
	shfl.sync.idx.b32	%r798|%p500, %r967, %r766, 31, -1;
	mov.b32 	%f1966, %r798;
	fma.rn.f32 	%f1967, %f1881, %f1966, %f2117;
	fma.rn.f32 	%f1968, %f1883, %f1966, %f2116;
	shfl.sync.idx.b32	%r799|%p501, %r966, %r766, 31, -1;
	mov.b32 	%f1969, %r799;
	fma.rn.f32 	%f1970, %f1881, %f1969, %f2115;
	fma.rn.f32 	%f1971, %f1883, %f1969, %f2114;
	shfl.sync.idx.b32	%r800|%p502, %r965, %r766, 31, -1;
	mov.b32 	%f1972, %r800;
	fma.rn.f32 	%f1973, %f1881, %f1972, %f2113;
	fma.rn.f32 	%f1974, %f1883, %f1972, %f2112;
	shfl.sync.idx.b32	%r801|%p503, %r964, %r766, 31, -1;
	mov.b32 	%f1975, %r801;
	fma.rn.f32 	%f1976, %f1881, %f1975, %f2111;
	fma.rn.f32 	%f1977, %f1883, %f1975, %f2110;
	mul.wide.s32 	%rd174, %r769, 4;
	add.s64 	%rd175, %rd2, %rd174;
	shfl.sync.idx.b32	%r802|%p504, %r995, %r768, 31, -1;
	mov.b32 	%f1978, %r802;
	ld.global.nc.f32 	%f1979, [%rd175];
	fma.rn.f32 	%f2173, %f1979, %f1978, %f1882;
	ld.global.nc.f32 	%f1980, [%rd175+128];
	fma.rn.f32 	%f2172, %f1980, %f1978, %f1884;
	shfl.sync.idx.b32	%r803|%p505, %r994, %r768, 31, -1;
	mov.b32 	%f1981, %r803;
	fma.rn.f32 	%f2171, %f1979, %f1981, %f1886;
	fma.rn.f32 	%f2170, %f1980, %f1981, %f1887;
	shfl.sync.idx.b32	%r804|%p506, %r993, %r768, 31, -1;
	mov.b32 	%f1982, %r804;
	fma.rn.f32 	%f2169, %f1979, %f1982, %f1889;
	fma.rn.f32 	%f2168, %f1980, %f1982, %f1890;
	shfl.sync.idx.b32	%r805|%p507, %r992, %r768, 31, -1;
	mov.b32 	%f1983, %r805;
	fma.rn.f32 	%f2167, %f1979, %f1983, %f1892;
	fma.rn.f32 	%f2166, %f1980, %f1983, %f1893;
	shfl.sync.idx.b32	%r806|%p508, %r991, %r768, 31, -1;
	mov.b32 	%f1984, %r806;
	fma.rn.f32 	%f2165, %f1979, %f1984, %f1895;
	fma.rn.f32 	%f2164, %f1980, %f1984, %f1896;
	shfl.sync.idx.b32	%r807|%p509, %r990, %r768, 31, -1;
	mov.b32 	%f1985, %r807;
	fma.rn.f32 	%f2163, %f1979, %f1985, %f1898;
	fma.rn.f32 	%f2162, %f1980, %f1985, %f1899;
	shfl.sync.idx.b32	%r808|%p510, %r989, %r768, 31, -1;
	mov.b32 	%f1986, %r808;
	fma.rn.f32 	%f2161, %f1979, %f1986, %f1901;
	fma.rn.f32 	%f2160, %f1980, %f1986, %f1902;
	shfl.sync.idx.b32	%r809|%p511, %r988, %r768, 31, -1;
	mov.b32 	%f1987, %r809;
	fma.rn.f32 	%f2159, %f1979, %f1987, %f1904;
	fma.rn.f32 	%f2158, %f1980, %f1987, %f1905;
	shfl.sync.idx.b32	%r810|%p512, %r987, %r768, 31, -1;
	mov.b32 	%f1988, %r810;
	fma.rn.f32 	%f2157, %f1979, %f1988, %f1907;
	fma.rn.f32 	%f2156, %f1980, %f1988, %f1908;
	shfl.sync.idx.b32	%r811|%p513, %r986, %r768, 31, -1;
	mov.b32 	%f1989, %r811;
	fma.rn.f32 	%f2155, %f1979, %f1989, %f1910;
	fma.rn.f32 	%f2154, %f1980, %f1989, %f1911;
	shfl.sync.idx.b32	%r812|%p514, %r985, %r768, 31, -1;
	mov.b32 	%f1990, %r812;
	fma.rn.f32 	%f2153, %f1979, %f1990, %f1913;
	fma.rn.f32 	%f2152, %f1980, %f1990, %f1914;
	shfl.sync.idx.b32	%r813|%p515, %r984, %r768, 31, -1;
	mov.b32 	%f1991, %r813;
	fma.rn.f32 	%f2151, %f1979, %f1991, %f1916;
	fma.rn.f32 	%f2150, %f1980, %f1991, %f1917;
	shfl.sync.idx.b32	%r814|%p516, %r983, %r768, 31, -1;
	mov.b32 	%f1992, %r814;
	fma.rn.f32 	%f2149, %f1979, %f1992, %f1919;
	fma.rn.f32 	%f2148, %f1980, %f1992, %f1920;
	shfl.sync.idx.b32	%r815|%p517, %r982, %r768, 31, -1;
	mov.b32 	%f1993, %r815;
	fma.rn.f32 	%f2147, %f1979, %f1993, %f1922;
	fma.rn.f32 	%f2146, %f1980, %f1993, %f1923;
	shfl.sync.idx.b32	%r816|%p518, %r981, %r768, 31, -1;
	mov.b32 	%f1994, %r816;
	fma.rn.f32 	%f2145, %f1979, %f1994, %f1925;
	fma.rn.f32 	%f2144, %f1980, %f1994, %f1926;
	shfl.sync.idx.b32	%r817|%p519, %r980, %r768, 31, -1;
	mov.b32 	%f1995, %r817;
	fma.rn.f32 	%f2143, %f1979, %f1995, %f1928;
	fma.rn.f32 	%f2142, %f1980, %f1995, %f1929;
	shfl.sync.idx.b32	%r818|%p520, %r979, %r768, 31, -1;
	mov.b32 	%f1996, %r818;
	fma.rn.f32 	%f2141, %f1979, %f1996, %f1931;
	fma.rn.f32 	%f2140, %f1980, %f1996, %f1932;
	shfl.sync.idx.b32	%r819|%p521, %r978, %r768, 31, -1;
	mov.b32 	%f1997, %r819;
	fma.rn.f32 	%f2139, %f1979, %f1997, %f1934;
	fma.rn.f32 	%f2138, %f1980, %f1997, %f1935;
	shfl.sync.idx.b32	%r820|%p522, %r977, %r768, 31, -1;
	mov.b32 	%f1998, %r820;
	fma.rn.f32 	%f2137, %f1979, %f1998, %f1937;
	fma.rn.f32 	%f2136, %f1980, %f1998, %f1938;
	shfl.sync.idx.b32	%r821|%p523, %r976, %r768, 31, -1;
	mov.b32 	%f1999, %r821;
	fma.rn.f32 	%f2135, %f1979, %f1999, %f1940;
	fma.rn.f32 	%f2134, %f1980, %f1999, %f1941;
	shfl.sync.idx.b32	%r822|%p524, %r975, %r768, 31, -1;
	mov.b32 	%f2000, %r822;
	fma.rn.f32 	%f2133, %f1979, %f2000, %f1943;
	fma.rn.f32 	%f2132, %f1980, %f2000, %f1944;
	shfl.sync.idx.b32	%r823|%p525, %r974, %r768, 31, -1;
	mov.b32 	%f2001, %r823;
	fma.rn.f32 	%f2131, %f1979, %f2001, %f1946;
	fma.rn.f32 	%f2130, %f1980, %f2001, %f1947;
	shfl.sync.idx.b32	%r824|%p526, %r973, %r768, 31, -1;
	mov.b32 	%f2002, %r824;
	fma.rn.f32 	%f2129, %f1979, %f2002, %f1949;
	fma.rn.f32 	%f2128, %f1980, %f2002, %f1950;
	shfl.sync.idx.b32	%r825|%p527, %r972, %r768, 31, -1;
	mov.b32 	%f2003, %r825;
	fma.rn.f32 	%f2127, %f1979, %f2003, %f1952;
	fma.rn.f32 	%f2126, %f1980, %f2003, %f1953;
	shfl.sync.idx.b32	%r826|%p528, %r971, %r768, 31, -1;
	mov.b32 	%f2004, %r826;
	fma.rn.f32 	%f2125, %f1979, %f2004, %f1955;
	fma.rn.f32 	%f2124, %f1980, %f2004, %f1956;
	shfl.sync.idx.b32	%r827|%p529, %r970, %r768, 31, -1;
	mov.b32 	%f2005, %r827;
	fma.rn.f32 	%f2123, %f1979, %f2005, %f1958;
	fma.rn.f32 	%f2122, %f1980, %f2005, %f1959;
	shfl.sync.idx.b32	%r828|%p530, %r969, %r768, 31, -1;
	mov.b32 	%f2006, %r828;
	fma.rn.f32 	%f2121, %f1979, %f2006, %f1961;
	fma.rn.f32 	%f2120, %f1980, %f2006, %f1962;
	shfl.sync.idx.b32	%r829|%p531, %r968, %r768, 31, -1;
	mov.b32 	%f2007, %r829;
	fma.rn.f32 	%f2119, %f1979, %f2007, %f1964;
	fma.rn.f32 	%f2118, %f1980, %f2007, %f1965;
	shfl.sync.idx.b32	%r830|%p532, %r967, %r768, 31, -1;
	mov.b32 	%f2008, %r830;
	fma.rn.f32 	%f2117, %f1979, %f2008, %f1967;
	fma.rn.f32 	%f2116, %f1980, %f2008, %f1968;
	shfl.sync.idx.b32	%r831|%p533, %r966, %r768, 31, -1;
	mov.b32 	%f2009, %r831;
	fma.rn.f32 	%f2115, %f1979, %f2009, %f1970;
	fma.rn.f32 	%f2114, %f1980, %f2009, %f1971;
	shfl.sync.idx.b32	%r832|%p534, %r965, %r768, 31, -1;
	mov.b32 	%f2010, %r832;
	fma.rn.f32 	%f2113, %f1979, %f2010, %f1973;
	fma.rn.f32 	%f2112, %f1980, %f2010, %f1974;
	shfl.sync.idx.b32	%r833|%p535, %r964, %r768, 31, -1;
	mov.b32 	%f2011, %r833;
	fma.rn.f32 	%f2111, %f1979, %f2011, %f1976;
	fma.rn.f32 	%f2110, %f1980, %f2011, %f1977;
$L__BB6_140:
	setp.ge.s32 	%p536, %r7, %r4;
	@%p536 bra 	$L__BB6_142;
	sub.s32 	%r834, %r7, %r998;
	shfl.sync.idx.b32	%r835|%p537, %r997, %r834, 31, -1;
	mul.wide.s32 	%rd176, %r835, 4;
	add.s64 	%rd177, %rd2, %rd176;
	shfl.sync.idx.b32	%r836|%p538, %r995, %r834, 31, -1;
	mov.b32 	%f2012, %r836;
	ld.global.nc.f32 	%f2013, [%rd177];
	fma.rn.f32 	%f2173, %f2013, %f2012, %f2173;
	ld.global.nc.f32 	%f2014, [%rd177+128];
	fma.rn.f32 	%f2172, %f2014, %f2012, %f2172;
	shfl.sync.idx.b32	%r837|%p539, %r994, %r834, 31, -1;
	mov.b32 	%f2015, %r837;
	fma.rn.f32 	%f2171, %f2013, %f2015, %f2171;
	fma.rn.f32 	%f2170, %f2014, %f2015, %f2170;
	shfl.sync.idx.b32	%r838|%p540, %r993, %r834, 31, -1;
	mov.b32 	%f2016, %r838;
	fma.rn.f32 	%f2169, %f2013, %f2016, %f2169;
	fma.rn.f32 	%f2168, %f2014, %f2016, %f2168;
	shfl.sync.idx.b32	%r839|%p541, %r992, %r834, 31, -1;
	mov.b32 	%f2017, %r839;
	fma.rn.f32 	%f2167, %f2013, %f2017, %f2167;
	fma.rn.f32 	%f2166, %f2014, %f2017, %f2166;
	shfl.sync.idx.b32	%r840|%p542, %r991, %r834, 31, -1;
	mov.b32 	%f2018, %r840;
	fma.rn.f32 	%f2165, %f2013, %f2018, %f2165;
	fma.rn.f32 	%f2164, %f2014, %f2018, %f2164;
	shfl.sync.idx.b32	%r841|%p543, %r990, %r834, 31, -1;
	mov.b32 	%f2019, %r841;
	fma.rn.f32 	%f2163, %f2013, %f2019, %f2163;
	fma.rn.f32 	%f2162, %f2014, %f2019, %f2162;
	shfl.sync.idx.b32	%r842|%p544, %r989, %r834, 31, -1;
	mov.b32 	%f2020, %r842;
	fma.rn.f32 	%f2161, %f2013, %f2020, %f2161;
	fma.rn.f32 	%f2160, %f2014, %f2020, %f2160;
	shfl.sync.idx.b32	%r843|%p545, %r988, %r834, 31, -1;
	mov.b32 	%f2021, %r843;
	fma.rn.f32 	%f2159, %f2013, %f2021, %f2159;
	fma.rn.f32 	%f2158, %f2014, %f2021, %f2158;
	shfl.sync.idx.b32	%r844|%p546, %r987, %r834, 31, -1;
	mov.b32 	%f2022, %r844;
	fma.rn.f32 	%f2157, %f2013, %f2022, %f2157;
	fma.rn.f32 	%f2156, %f2014, %f2022, %f2156;
	shfl.sync.idx.b32	%r845|%p547, %r986, %r834, 31, -1;
	mov.b32 	%f2023, %r845;
	fma.rn.f32 	%f2155, %f2013, %f2023, %f2155;
	fma.rn.f32 	%f2154, %f2014, %f2023, %f2154;
	shfl.sync.idx.b32	%r846|%p548, %r985, %r834, 31, -1;
	mov.b32 	%f2024, %r846;
	fma.rn.f32 	%f2153, %f2013, %f2024, %f2153;
	fma.rn.f32 	%f2152, %f2014, %f2024, %f2152;
	shfl.sync.idx.b32	%r847|%p549, %r984, %r834, 31, -1;
	mov.b32 	%f2025, %r847;
	fma.rn.f32 	%f2151, %f2013, %f2025, %f2151;
	fma.rn.f32 	%f2150, %f2014, %f2025, %f2150;
	shfl.sync.idx.b32	%r848|%p550, %r983, %r834, 31, -1;
	mov.b32 	%f2026, %r848;
	fma.rn.f32 	%f2149, %f2013, %f2026, %f2149;
	fma.rn.f32 	%f2148, %f2014, %f2026, %f2148;
	shfl.sync.idx.b32	%r849|%p551, %r982, %r834, 31, -1;
	mov.b32 	%f2027, %r849;
	fma.rn.f32 	%f2147, %f2013, %f2027, %f2147;
	fma.rn.f32 	%f2146, %f2014, %f2027, %f2146;
	shfl.sync.idx.b32	%r850|%p552, %r981, %r834, 31, -1;
	mov.b32 	%f2028, %r850;
	fma.rn.f32 	%f2145, %f2013, %f2028, %f2145;
	fma.rn.f32 	%f2144, %f2014, %f2028, %f2144;
	shfl.sync.idx.b32	%r851|%p553, %r980, %r834, 31, -1;
	mov.b32 	%f2029, %r851;
	fma.rn.f32 	%f2143, %f2013, %f2029, %f2143;
	fma.rn.f32 	%f2142, %f2014, %f2029, %f2142;
	shfl.sync.idx.b32	%r852|%p554, %r979, %r834, 31, -1;
	mov.b32 	%f2030, %r852;
	fma.rn.f32 	%f2141, %f2013, %f2030, %f2141;
	fma.rn.f32 	%f2140, %f2014, %f2030, %f2140;
	shfl.sync.idx.b32	%r853|%p555, %r978, %r834, 31, -1;
	mov.b32 	%f2031, %r853;
	fma.rn.f32 	%f2139, %f2013, %f2031, %f2139;
	fma.rn.f32 	%f2138, %f2014, %f2031, %f2138;
	shfl.sync.idx.b32	%r854|%p556, %r977, %r834, 31, -1;
	mov.b32 	%f2032, %r854;
	fma.rn.f32 	%f2137, %f2013, %f2032, %f2137;
	fma.rn.f32 	%f2136, %f2014, %f2032, %f2136;
	shfl.sync.idx.b32	%r855|%p557, %r976, %r834, 31, -1;
	mov.b32 	%f2033, %r855;
	fma.rn.f32 	%f2135, %f2013, %f2033, %f2135;
	fma.rn.f32 	%f2134, %f2014, %f2033, %f2134;
	shfl.sync.idx.b32	%r856|%p558, %r975, %r834, 31, -1;
	mov.b32 	%f2034, %r856;
	fma.rn.f32 	%f2133, %f2013, %f2034, %f2133;
	fma.rn.f32 	%f2132, %f2014, %f2034, %f2132;
	shfl.sync.idx.b32	%r857|%p559, %r974, %r834, 31, -1;
	mov.b32 	%f2035, %r857;
	fma.rn.f32 	%f2131, %f2013, %f2035, %f2131;
	fma.rn.f32 	%f2130, %f2014, %f2035, %f2130;
	shfl.sync.idx.b32	%r858|%p560, %r973, %r834, 31, -1;
	mov.b32 	%f2036, %r858;
	fma.rn.f32 	%f2129, %f2013, %f2036, %f2129;
	fma.rn.f32 	%f2128, %f2014, %f2036, %f2128;
	shfl.sync.idx.b32	%r859|%p561, %r972, %r834, 31, -1;
	mov.b32 	%f2037, %r859;
	fma.rn.f32 	%f2127, %f2013, %f2037, %f2127;
	fma.rn.f32 	%f2126, %f2014, %f2037, %f2126;
	shfl.sync.idx.b32	%r860|%p562, %r971, %r834, 31, -1;
	mov.b32 	%f2038, %r860;
	fma.rn.f32 	%f2125, %f2013, %f2038, %f2125;
	fma.rn.f32 	%f2124, %f2014, %f2038, %f2124;
	shfl.sync.idx.b32	%r861|%p563, %r970, %r834, 31, -1;
	mov.b32 	%f2039, %r861;
	fma.rn.f32 	%f2123, %f2013, %f2039, %f2123;
	fma.rn.f32 	%f2122, %f2014, %f2039, %f2122;
	shfl.sync.idx.b32	%r862|%p564, %r969, %r834, 31, -1;
	mov.b32 	%f2040, %r862;
	fma.rn.f32 	%f2121, %f2013, %f2040, %f2121;
	fma.rn.f32 	%f2120, %f2014, %f2040, %f2120;
	shfl.sync.idx.b32	%r863|%p565, %r968, %r834, 31, -1;
	mov.b32 	%f2041, %r863;
	fma.rn.f32 	%f2119, %f2013, %f2041, %f2119;
	fma.rn.f32 	%f2118, %f2014, %f2041, %f2118;
	shfl.sync.idx.b32	%r864|%p566, %r967, %r834, 31, -1;
	mov.b32 	%f2042, %r864;
	fma.rn.f32 	%f2117, %f2013, %f2042, %f2117;
	fma.rn.f32 	%f2116, %f2014, %f2042, %f2116;
	shfl.sync.idx.b32	%r865|%p567, %r966, %r834, 31, -1;
	mov.b32 	%f2043, %r865;
	fma.rn.f32 	%f2115, %f2013, %f2043, %f2115;
	fma.rn.f32 	%f2114, %f2014, %f2043, %f2114;
	shfl.sync.idx.b32	%r866|%p568, %r965, %r834, 31, -1;
	mov.b32 	%f2044, %r866;
	fma.rn.f32 	%f2113, %f2013, %f2044, %f2113;
	fma.rn.f32 	%f2112, %f2014, %f2044, %f2112;
	shfl.sync.idx.b32	%r867|%p569, %r964, %r834, 31, -1;
	mov.b32 	%f2045, %r867;
	fma.rn.f32 	%f2111, %f2013, %f2045, %f2111;
	fma.rn.f32 	%f2110, %f2014, %f2045, %f2110;
$L__BB6_142:
	ld.param.u64 	%rd251, [_Z12_spmm_conv_6PKfPfiiPKiS3_S3_S0__param_5];
	ld.param.u64 	%rd250, [_Z12_spmm_conv_6PKfPfiiPKiS3_S3_S0__param_1];
	cvta.to.global.u64 	%rd178, %rd250;
	cvta.to.global.u64 	%rd179, %rd251;
	mul.wide.s32 	%rd180, %r220, 4;
	add.s64 	%rd181, %rd179, %rd180;
	ld.global.nc.u32 	%r868, [%rd181];
	shl.b32 	%r869, %r868, 5;
	add.s32 	%r870, %r869, %r5;
	mul.wide.s32 	%rd182, %r870, 4;
	add.s64 	%rd183, %rd178, %rd182;
	st.global.f32 	[%rd183], %f2173;
	st.global.f32 	[%rd183+128], %f2172;
	ld.global.nc.u32 	%r871, [%rd181+4];
	shl.b32 	%r872, %r871, 5;
	add.s32 	%r873, %r872, %r5;
	mul.wide.s32 	%rd184, %r873, 4;
	add.s64 	%rd185, %rd178, %rd184;
	st.global.f32 	[%rd185], %f2171;
	st.global.f32 	[%rd185+128], %f2170;
	ld.global.nc.u32 	%r874, [%rd181+8];
	shl.b32 	%r875, %r874, 5;
	add.s32 	%r876, %r875, %r5;
	mul.wide.s32 	%rd186, %r876, 4;
	add.s64 	%rd187, %rd178, %rd186;
	st.global.f32 	[%rd187], %f2169;
	st.global.f32 	[%rd187+128], %f2168;
	ld.global.nc.u32 	%r877, [%rd181+12];
	shl.b32 	%r878, %r877, 5;
	add.s32 	%r879, %r878, %r5;
	mul.wide.s32 	%rd188, %r879, 4;
	add.s64 	%rd189, %rd178, %rd188;
	st.global.f32 	[%rd189], %f2167;
	st.global.f32 	[%rd189+128], %f2166;
	ld.global.nc.u32 	%r880, [%rd181+16];
	shl.b32 	%r881, %r880, 5;
	add.s32 	%r882, %r881, %r5;
	mul.wide.s32 	%rd190, %r882, 4;
	add.s64 	%rd191, %rd178, %rd190;
	st.global.f32 	[%rd191], %f2165;
	st.global.f32 	[%rd191+128], %f2164;
	ld.global.nc.u32 	%r883, [%rd181+20];
	shl.b32 	%r884, %r883, 5;
	add.s32 	%r885, %r884, %r5;
	mul.wide.s32 	%rd192, %r885, 4;
	add.s64 	%rd193, %rd178, %rd192;
	st.global.f32 	[%rd193], %f2163;
	st.global.f32 	[%rd193+128], %f2162;
	ld.global.nc.u32 	%r886, [%rd181+24];
	shl.b32 	%r887, %r886, 5;
	add.s32 	%r888, %r887, %r5;
	mul.wide.s32 	%rd194, %r888, 4;
	add.s64 	%rd195, %rd178, %rd194;
	st.global.f32 	[%rd195], %f2161;
	st.global.f32 	[%rd195+128], %f2160;
	ld.global.nc.u32 	%r889, [%rd181+28];
	shl.b32 	%r890, %r889, 5;
	add.s32 	%r891, %r890, %r5;
	mul.wide.s32 	%rd196, %r891, 4;
	add.s64 	%rd197, %rd178, %rd196;
	st.global.f32 	[%rd197], %f2159;
	st.global.f32 	[%rd197+128], %f2158;
	ld.global.nc.u32 	%r892, [%rd181+32];
	shl.b32 	%r893, %r892, 5;
	add.s32 	%r894, %r893, %r5;
	mul.wide.s32 	%rd198, %r894, 4;
	add.s64 	%rd199, %rd178, %rd198;
	st.global.f32 	[%rd199], %f2157;
	st.global.f32 	[%rd199+128], %f2156;
	ld.global.nc.u32 	%r895, [%rd181+36];
	shl.b32 	%r896, %r895, 5;
	add.s32 	%r897, %r896, %r5;
	mul.wide.s32 	%rd200, %r897, 4;
	add.s64 	%rd201, %rd178, %rd200;
	st.global.f32 	[%rd201], %f2155;
	st.global.f32 	[%rd201+128], %f2154;
	ld.global.nc.u32 	%r898, [%rd181+40];
	shl.b32 	%r899, %r898, 5;
	add.s32 	%r900, %r899, %r5;
	mul.wide.s32 	%rd202, %r900, 4;
	add.s64 	%rd203, %rd178, %rd202;
	st.global.f32 	[%rd203], %f2153;
	st.global.f32 	[%rd203+128], %f2152;
	ld.global.nc.u32 	%r901, [%rd181+44];
	shl.b32 	%r902, %r901, 5;
	add.s32 	%r903, %r902, %r5;
	mul.wide.s32 	%rd204, %r903, 4;
	add.s64 	%rd205, %rd178, %rd204;
	st.global.f32 	[%rd205], %f2151;
	st.global.f32 	[%rd205+128], %f2150;
	ld.global.nc.u32 	%r904, [%rd181+48];
	shl.b32 	%r905, %r904, 5;
	add.s32 	%r906, %r905, %r5;
	mul.wide.s32 	%rd206, %r906, 4;
	add.s64 	%rd207, %rd178, %rd206;
	st.global.f32 	[%rd207], %f2149;
	st.global.f32 	[%rd207+128], %f2148;
	ld.global.nc.u32 	%r907, [%rd181+52];
	shl.b32 	%r908, %r907, 5;
	add.s32 	%r909, %r908, %r5;
	mul.wide.s32 	%rd208, %r909, 4;
	add.s64 	%rd209, %rd178, %rd208;
	st.global.f32 	[%rd209], %f2147;
	st.global.f32 	[%rd209+128], %f2146;
	ld.global.nc.u32 	%r910, [%rd181+56];
	shl.b32 	%r911, %r910, 5;
	add.s32 	%r912, %r911, %r5;
	mul.wide.s32 	%rd210, %r912, 4;
	add.s64 	%rd211, %rd178, %rd210;
	st.global.f32 	[%rd211], %f2145;
	st.global.f32 	[%rd211+128], %f2144;
	ld.global.nc.u32 	%r913, [%rd181+60];
	shl.b32 	%r914, %r913, 5;
	add.s32 	%r915, %r914, %r5;
	mul.wide.s32 	%rd212, %r915, 4;
	add.s64 	%rd213, %rd178, %rd212;
	st.global.f32 	[%rd213], %f2143;
	st.global.f32 	[%rd213+128], %f2142;
	ld.global.nc.u32 	%r916, [%rd181+64];
	shl.b32 	%r917, %r916, 5;
	add.s32 	%r918, %r917, %r5;
	mul.wide.s32 	%rd214, %r918, 4;
	add.s64 	%rd215, %rd178, %rd214;
	st.global.f32 	[%rd215], %f2141;
	st.global.f32 	[%rd215+128], %f2140;
	ld.global.nc.u32 	%r919, [%rd181+68];
	shl.b32 	%r920, %r919, 5;
	add.s32 	%r921, %r920, %r5;
	mul.wide.s32 	%rd216, %r921, 4;
	add.s64 	%rd217, %rd178, %rd216;
	st.global.f32 	[%rd217], %f2139;
	st.global.f32 	[%rd217+128], %f2138;
	ld.global.nc.u32 	%r922, [%rd181+72];
	shl.b32 	%r923, %r922, 5;
	add.s32 	%r924, %r923, %r5;
	mul.wide.s32 	%rd218, %r924, 4;
	add.s64 	%rd219, %rd178, %rd218;
	st.global.f32 	[%rd219], %f2137;
	st.global.f32 	[%rd219+128], %f2136;
	ld.global.nc.u32 	%r925, [%rd181+76];
	shl.b32 	%r926, %r925, 5;
	add.s32 	%r927, %r926, %r5;
	mul.wide.s32 	%rd220, %r927, 4;
	add.s64 	%rd221, %rd178, %rd220;
	st.global.f32 	[%rd221], %f2135;
	st.global.f32 	[%rd221+128], %f2134;
	ld.global.nc.u32 	%r928, [%rd181+80];
	shl.b32 	%r929, %r928, 5;
	add.s32 	%r930, %r929, %r5;
	mul.wide.s32 	%rd222, %r930, 4;
	add.s64 	%rd223, %rd178, %rd222;
	st.global.f32 	[%rd223], %f2133;
	st.global.f32 	[%rd223+128], %f2132;
	ld.global.nc.u32 	%r931, [%rd181+84];
	shl.b32 	%r932, %r931, 5;
	add.s32 	%r933, %r932, %r5;
	mul.wide.s32 	%rd224, %r933, 4;
	add.s64 	%rd225, %rd178, %rd224;
	st.global.f32 	[%rd225], %f2131;
	st.global.f32 	[%rd225+128], %f2130;
	ld.global.nc.u32 	%r934, [%rd181+88];
	shl.b32 	%r935, %r934, 5;
	add.s32 	%r936, %r935, %r5;
	mul.wide.s32 	%rd226, %r936, 4;
	add.s64 	%rd227, %rd178, %rd226;
	st.global.f32 	[%rd227], %f2129;
	st.global.f32 	[%rd227+128], %f2128;
	ld.global.nc.u32 	%r937, [%rd181+92];
	shl.b32 	%r938, %r937, 5;
	add.s32 	%r939, %r938, %r5;
	mul.wide.s32 	%rd228, %r939, 4;
	add.s64 	%rd229, %rd178, %rd228;
	st.global.f32 	[%rd229], %f2127;
	st.global.f32 	[%rd229+128], %f2126;
	ld.global.nc.u32 	%r940, [%rd181+96];
	shl.b32 	%r941, %r940, 5;
	add.s32 	%r942, %r941, %r5;
	mul.wide.s32 	%rd230, %r942, 4;
	add.s64 	%rd231, %rd178, %rd230;
	st.global.f32 	[%rd231], %f2125;
	st.global.f32 	[%rd231+128], %f2124;
	ld.global.nc.u32 	%r943, [%rd181+100];
	shl.b32 	%r944, %r943, 5;
	add.s32 	%r945, %r944, %r5;
	mul.wide.s32 	%rd232, %r945, 4;
	add.s64 	%rd233, %rd178, %rd232;
	st.global.f32 	[%rd233], %f2123;
	st.global.f32 	[%rd233+128], %f2122;
	ld.global.nc.u32 	%r946, [%rd181+104];
	shl.b32 	%r947, %r946, 5;
	add.s32 	%r948, %r947, %r5;
	mul.wide.s32 	%rd234, %r948, 4;
	add.s64 	%rd235, %rd178, %rd234;
	st.global.f32 	[%rd235], %f2121;
	st.global.f32 	[%rd235+128], %f2120;
	ld.global.nc.u32 	%r949, [%rd181+108];
	shl.b32 	%r950, %r949, 5;
	add.s32 	%r951, %r950, %r5;
	mul.wide.s32 	%rd236, %r951, 4;
	add.s64 	%rd237, %rd178, %rd236;
	st.global.f32 	[%rd237], %f2119;
	st.global.f32 	[%rd237+128], %f2118;
	ld.global.nc.u32 	%r952, [%rd181+112];
	shl.b32 	%r953, %r952, 5;
	add.s32 	%r954, %r953, %r5;
	mul.wide.s32 	%rd238, %r954, 4;
	add.s64 	%rd239, %rd178, %rd238;
	st.global.f32 	[%rd239], %f2117;
	st.global.f32 	[%rd239+128], %f2116;
	ld.global.nc.u32 	%r955, [%rd181+116];
	shl.b32 	%r956, %r955, 5;
	add.s32 	%r957, %r956, %r5;
	mul.wide.s32 	%rd240, %r957, 4;
	add.s64 	%rd241, %rd178, %rd240;
	st.global.f32 	[%rd241], %f2115;
	st.global.f32 	[%rd241+128], %f2114;
	ld.global.nc.u32 	%r958, [%rd181+120];
	shl.b32 	%r959, %r958, 5;
	add.s32 	%r960, %r959, %r5;
	mul.wide.s32 	%rd242, %r960, 4;
	add.s64 	%rd243, %rd178, %rd242;
	st.global.f32 	[%rd243], %f2113;
	st.global.f32 	[%rd243+128], %f2112;
	ld.global.nc.u32 	%r961, [%rd181+124];
	shl.b32 	%r962, %r961, 5;
	add.s32 	%r963, %r962, %r5;
	mul.wide.s32 	%rd244, %r963, 4;
	add.s64 	%rd245, %rd178, %rd244;
	st.global.f32 	[%rd245], %f2111;
	st.global.f32 	[%rd245+128], %f2110;
	ret;

}
	// .globl	_Z12_spmm_conv_7PKfPfiiPKiS3_S3_S0_
.visible .entry _Z12_spmm_conv_7PKfPfiiPKiS3_S3_S0_(
	.param .u64 .ptr .align 1 _Z12_spmm_conv_7PKfPfiiPKiS3_S3_S0__param_0,
	.param .u64 .ptr .align 1 _Z12_spmm_conv_7PKfPfiiPKiS3_S3_S0__param_1,
	.param .u32 _Z12_spmm_conv_7PKfPfiiPKiS3_S3_S0__param_2,
	.param .u32 _Z12_spmm_conv_7PKfPfiiPKiS3_S3_S0__param_3,
	.param .u64 .ptr .align 1 _Z12_spmm_conv_7PKfPfiiPKiS3_S3_S0__param_4,
	.param .u64 .ptr .align 1 _Z12_spmm_conv_7PKfPfiiPKiS3_S3_S0__param_5,
	.param .u64 .ptr .align 1 _Z12_spmm_conv_7PKfPfiiPKiS3_S3_S0__param_6,
	.param .u64 .ptr .align 1 _Z12_spmm_conv_7PKfPfiiPKiS3_S3_S0__param_7
)
{
	.reg .pred 	%p<94>;
	.reg .b32 	%r<284>;
	.reg .b32 	%f<330>;
	.reg .b64 	%rd<84>;

	ld.param.u32 	%r71, [_Z12_spmm_conv_7PKfPfiiPKiS3_S3_S0__param_2];
	ld.param.u64 	%rd8, [_Z12_spmm_conv_7PKfPfiiPKiS3_S3_S0__param_4];
	cvta.to.global.u64 	%rd9, %rd8;
	mov.u32 	%r74, %tid.y;
	shl.b32 	%r75, %r74, 2;
	mov.u32 	%r76, %ctaid.x;
	shl.b32 	%r77, %r76, 4;
	add.s32 	%r78, %r75, %r77;
	mov.u32 	%r1, %tid.x;
	mov.u32 	%r79, %ctaid.y;
	shl.b32 	%r80, %r79, 4;
	mul.wide.s32 	%rd10, %r71, 4;
	add.s64 	%rd11, %rd9, %rd10;
	ld.global.nc.u32 	%r2, [%rd11];
	ld.global.nc.u32 	%r3, [%rd11+4];
	sub.s32 	%r4, %r3, %r2;
	shr.s32 	%r81, %r78, 31;
	shr.u32 	%r82, %r81, 29;
	add.s32 	%r83, %r78, %r82;
	shr.s32 	%r84, %r78, 2;
	shr.u32 	%r85, %r78, 31;
	add.s32 	%r86, %r84, %r85;
	and.b32  	%r87, %r86, -2;
	sub.s32 	%r88, %r84, %r87;
	shl.b32 	%r89, %r83, 12;
	and.b32  	%r90, %r89, -32768;
	shl.b32 	%r91, %r88, 14;
	add.s32 	%r92, %r80, %r1;
	add.s32 	%r93, %r92, %r90;
	add.s32 	%r5, %r93, %r91;
	and.b32  	%r94, %r4, -2;
	add.s32 	%r6, %r94, %r2;
	setp.lt.s32 	%p1, %r4, 8;
	mov.b32 	%r265, 0;
	mov.f32 	%f290, 0f00000000;
	mov.f32 	%f291, %f290;
	mov.f32 	%f292, %f290;
	mov.f32 	%f293, %f290;
	mov.f32 	%f294, %f290;
	mov.f32 	%f295, %f290;
	mov.f32 	%f296, %f290;
	mov.f32 	%f297, %f290;
	@%p1 bra 	$L__BB7_6;
	add.s32 	%r259, %r2, 3;
	shl.b32 	%r98, %r3, 1;
	add.s32 	%r99, %r1, %r98;
	sub.s32 	%r258, %r99, %r2;
	mad.lo.s32 	%r100, %r3, 3, %r1;
	shl.b32 	%r101, %r2, 1;
	sub.s32 	%r257, %r100, %r101;
	add.s32 	%r256, %r1, %r3;
	add.s32 	%r255, %r1, %r2;
	mov.b32 	%r265, 0;
	mov.f32 	%f290, 0f00000000;
	mov.b32 	%r253, 3;
	mov.u32 	%r254, %r4;
$L__BB7_2:
	mov.u32 	%r18, %r259;
	add.s32 	%r102, %r253, -3;
	and.b32  	%r103, %r102, 31;
	setp.ne.s32 	%p2, %r103, 0;
	@%p2 bra 	$L__BB7_5;
	add.s32 	%r265, %r18, -3;
	setp.ge.u32 	%p3, %r1, %r254;
	@%p3 bra 	$L__BB7_5;
	ld.param.u64 	%rd82, [_Z12_spmm_conv_7PKfPfiiPKiS3_S3_S0__param_7];
	ld.param.u64 	%rd80, [_Z12_spmm_conv_7PKfPfiiPKiS3_S3_S0__param_6];
	cvta.to.global.u64 	%rd12, %rd80;
	mul.wide.u32 	%rd13, %r255, 4;
	add.s64 	%rd14, %rd12, %rd13;
	ld.global.nc.u32 	%r104, [%rd14];
	mul.hi.s32 	%r105, %r104, 715827883;
	shr.u32 	%r106, %r105, 31;
	shr.u32 	%r107, %r105, 8;
	add.s32 	%r108, %r107, %r106;
	shl.b32 	%r109, %r108, 15;
	add.s32 	%r110, %r109, %r5;
	shr.s32 	%r111, %r104, 31;
	shr.u32 	%r112, %r111, 23;
	add.s32 	%r113, %r104, %r112;
	shr.s32 	%r114, %r113, 9;
	mul.hi.s32 	%r115, %r114, 1431655766;
	shr.u32 	%r116, %r115, 31;
	add.s32 	%r117, %r115, %r116;
	mul.lo.s32 	%r118, %r117, 3;
	sub.s32 	%r119, %r114, %r118;
	shl.b32 	%r120, %r119, 14;
	add.s32 	%r121, %r110, %r120;
	and.b32  	%r122, %r113, 134217216;
	sub.s32 	%r123, %r104, %r122;
	shl.b32 	%r124, %r123, 5;
	add.s32 	%r264, %r121, %r124;
	cvta.to.global.u64 	%rd15, %rd82;
	add.s64 	%rd16, %rd15, %rd13;
	ld.global.nc.u32 	%r263, [%rd16];
	mul.wide.u32 	%rd17, %r256, 4;
	add.s64 	%rd18, %rd15, %rd17;
	ld.global.nc.u32 	%r262, [%rd18];
	mul.wide.u32 	%rd19, %r258, 4;
	add.s64 	%rd20, %rd15, %rd19;
	ld.global.nc.u32 	%r261, [%rd20];
	mul.wide.u32 	%rd21, %r257, 4;
	add.s64 	%rd22, %rd15, %rd21;
	ld.global.nc.u32 	%r260, [%rd22];
$L__BB7_5:
	ld.param.u64 	%rd76, [_Z12_spmm_conv_7PKfPfiiPKiS3_S3_S0__param_0];
	sub.s32 	%r125, %r18, %r265;
	add.s32 	%r126, %r125, -3;
	shfl.sync.idx.b32	%r127|%p4, %r264, %r126, 31, -1;
	add.s32 	%r128, %r125, -2;
	shfl.sync.idx.b32	%r129|%p5, %r264, %r128, 31, -1;
	add.s32 	%r130, %r125, -1;
	shfl.sync.idx.b32	%r131|%p6, %r264, %r130, 31, -1;
	shfl.sync.idx.b32	%r132|%p7, %r264, %r125, 31, -1;
	add.s32 	%r133, %r125, 1;
	shfl.sync.idx.b32	%r134|%p8, %r264, %r133, 31, -1;
	add.s32 	%r135, %r125, 2;
	shfl.sync.idx.b32	%r136|%p9, %r264, %r135, 31, -1;
	add.s32 	%r137, %r125, 3;
	shfl.sync.idx.b32	%r138|%p10, %r264, %r137, 31, -1;
	add.s32 	%r139, %r125, 4;
	shfl.sync.idx.b32	%r140|%p11, %r264, %r139, 31, -1;
	cvta.to.global.u64 	%rd23, %rd76;
	mul.wide.s32 	%rd24, %r127, 4;
	add.s64 	%rd25, %rd23, %rd24;
	shfl.sync.idx.b32	%r141|%p12, %r263, %r126, 31, -1;
	mov.b32 	%f102, %r141;
	ld.global.nc.f32 	%f103, [%rd25];
	fma.rn.f32 	%f104, %f103, %f102, %f297;
	ld.global.nc.f32 	%f105, [%rd25+128];
	fma.rn.f32 	%f106, %f105, %f102, %f296;
	shfl.sync.idx.b32	%r142|%p13, %r262, %r126, 31, -1;
	mov.b32 	%f107, %r142;
	fma.rn.f32 	%f108, %f103, %f107, %f295;
	fma.rn.f32 	%f109, %f105, %f107, %f294;
	shfl.sync.idx.b32	%r143|%p14, %r261, %r126, 31, -1;
	mov.b32 	%f110, %r143;
	fma.rn.f32 	%f111, %f103, %f110, %f293;
	fma.rn.f32 	%f112, %f105, %f110, %f292;
	shfl.sync.idx.b32	%r144|%p15, %r260, %r126, 31, -1;
	mov.b32 	%f113, %r144;
	fma.rn.f32 	%f114, %f103, %f113, %f291;
	fma.rn.f32 	%f115, %f105, %f113, %f290;
	mul.wide.s32 	%rd26, %r129, 4;
	add.s64 	%rd27, %rd23, %rd26;
	shfl.sync.idx.b32	%r145|%p16, %r263, %r128, 31, -1;
	mov.b32 	%f116, %r145;
	ld.global.nc.f32 	%f117, [%rd27];
	fma.rn.f32 	%f118, %f117, %f116, %f104;
	ld.global.nc.f32 	%f119, [%rd27+128];
	fma.rn.f32 	%f120, %f119, %f116, %f106;
	shfl.sync.idx.b32	%r146|%p17, %r262, %r128, 31, -1;
	mov.b32 	%f121, %r146;
	fma.rn.f32 	%f122, %f117, %f121, %f108;
	fma.rn.f32 	%f123, %f119, %f121, %f109;
	shfl.sync.idx.b32	%r147|%p18, %r261, %r128, 31, -1;
	mov.b32 	%f124, %r147;
	fma.rn.f32 	%f125, %f117, %f124, %f111;
	fma.rn.f32 	%f126, %f119, %f124, %f112;
	shfl.sync.idx.b32	%r148|%p19, %r260, %r128, 31, -1;
	mov.b32 	%f127, %r148;
	fma.rn.f32 	%f128, %f117, %f127, %f114;
	fma.rn.f32 	%f129, %f119, %f127, %f115;
	mul.wide.s32 	%rd28, %r131, 4;
	add.s64 	%rd29, %rd23, %rd28;
	shfl.sync.idx.b32	%r149|%p20, %r263, %r130, 31, -1;
	mov.b32 	%f130, %r149;
	ld.global.nc.f32 	%f131, [%rd29];
	fma.rn.f32 	%f132, %f131, %f130, %f118;
	ld.global.nc.f32 	%f133, [%rd29+128];
	fma.rn.f32 	%f134, %f133, %f130, %f120;
	shfl.sync.idx.b32	%r150|%p21, %r262, %r130, 31, -1;
	mov.b32 	%f135, %r150;
	fma.rn.f32 	%f136, %f131, %f135, %f122;
	fma.rn.f32 	%f137, %f133, %f135, %f123;
	shfl.sync.idx.b32	%r151|%p22, %r261, %r130, 31, -1;
	mov.b32 	%f138, %r151;
	fma.rn.f32 	%f139, %f131, %f138, %f125;
	fma.rn.f32 	%f140, %f133, %f138, %f126;
	shfl.sync.idx.b32	%r152|%p23, %r260, %r130, 31, -1;
	mov.b32 	%f141, %r152;
	fma.rn.f32 	%f142, %f131, %f141, %f128;
	fma.rn.f32 	%f143, %f133, %f141, %f129;
	mul.wide.s32 	%rd30, %r132, 4;
	add.s64 	%rd31, %rd23, %rd30;
	shfl.sync.idx.b32	%r153|%p24, %r263, %r125, 31, -1;
	mov.b32 	%f144, %r153;
	ld.global.nc.f32 	%f145, [%rd31];
	fma.rn.f32 	%f146, %f145, %f144, %f132;
	ld.global.nc.f32 	%f147, [%rd31+128];
	fma.rn.f32 	%f148, %f147, %f144, %f134;
	shfl.sync.idx.b32	%r154|%p25, %r262, %r125, 31, -1;
	mov.b32 	%f149, %r154;
	fma.rn.f32 	%f150, %f145, %f149, %f136;
	fma.rn.f32 	%f151, %f147, %f149, %f137;
	shfl.sync.idx.b32	%r155|%p26, %r261, %r125, 31, -1;
	mov.b32 	%f152, %r155;
	fma.rn.f32 	%f153, %f145, %f152, %f139;
	fma.rn.f32 	%f154, %f147, %f152, %f140;
	shfl.sync.idx.b32	%r156|%p27, %r260, %r125, 31, -1;
	mov.b32 	%f155, %r156;
	fma.rn.f32 	%f156, %f145, %f155, %f142;
	fma.rn.f32 	%f157, %f147, %f155, %f143;
	mul.wide.s32 	%rd32, %r134, 4;
	add.s64 	%rd33, %rd23, %rd32;
	shfl.sync.idx.b32	%r157|%p28, %r263, %r133, 31, -1;
	mov.b32 	%f158, %r157;
	ld.global.nc.f32 	%f159, [%rd33];
	fma.rn.f32 	%f160, %f159, %f158, %f146;
	ld.global.nc.f32 	%f161, [%rd33+128];
	fma.rn.f32 	%f162, %f161, %f158, %f148;
	shfl.sync.idx.b32	%r158|%p29, %r262, %r133, 31, -1;
	mov.b32 	%f163, %r158;
	fma.rn.f32 	%f164, %f159, %f163, %f150;
	fma.rn.f32 	%f165, %f161, %f163, %f151;
	shfl.sync.idx.b32	%r159|%p30, %r261, %r133, 31, -1;
	mov.b32 	%f166, %r159;
	fma.rn.f32 	%f167, %f159, %f166, %f153;
	fma.rn.f32 	%f168, %f161, %f166, %f154;
	shfl.sync.idx.b32	%r160|%p31, %r260, %r133, 31, -1;
	mov.b32 	%f169, %r160;
	fma.rn.f32 	%f170, %f159, %f169, %f156;
	fma.rn.f32 	%f171, %f161, %f169, %f157;
	mul.wide.s32 	%rd34, %r136, 4;
	add.s64 	%rd35, %rd23, %rd34;
	shfl.sync.idx.b32	%r161|%p32, %r263, %r135, 31, -1;
	mov.b32 	%f172, %r161;
	ld.global.nc.f32 	%f173, [%rd35];
	fma.rn.f32 	%f174, %f173, %f172, %f160;
	ld.global.nc.f32 	%f175, [%rd35+128];
	fma.rn.f32 	%f176, %f175, %f172, %f162;
	shfl.sync.idx.b32	%r162|%p33, %r262, %r135, 31, -1;
	mov.b32 	%f177, %r162;
	fma.rn.f32 	%f178, %f173, %f177, %f164;
	fma.rn.f32 	%f179, %f175, %f177, %f165;
	shfl.sync.idx.b32	%r163|%p34, %r261, %r135, 31, -1;
	mov.b32 	%f180, %r163;
	fma.rn.f32 	%f181, %f173, %f180, %f167;
	fma.rn.f32 	%f182, %f175, %f180, %f168;
	shfl.sync.idx.b32	%r164|%p35, %r260, %r135, 31, -1;
	mov.b32 	%f183, %r164;
	fma.rn.f32 	%f184, %f173, %f183, %f170;
	fma.rn.f32 	%f185, %f175, %f183, %f171;
	mul.wide.s32 	%rd36, %r138, 4;
	add.s64 	%rd37, %rd23, %rd36;
	shfl.sync.idx.b32	%r165|%p36, %r263, %r137, 31, -1;
	mov.b32 	%f186, %r165;
	ld.global.nc.f32 	%f187, [%rd37];
	fma.rn.f32 	%f188, %f187, %f186, %f174;
	ld.global.nc.f32 	%f189, [%rd37+128];
	fma.rn.f32 	%f190, %f189, %f186, %f176;
	shfl.sync.idx.b32	%r166|%p37, %r262, %r137, 31, -1;
	mov.b32 	%f191, %r166;
	fma.rn.f32 	%f192, %f187, %f191, %f178;
	fma.rn.f32 	%f193, %f189, %f191, %f179;
	shfl.sync.idx.b32	%r167|%p38, %r261, %r137, 31, -1;
	mov.b32 	%f194, %r167;
	fma.rn.f32 	%f195, %f187, %f194, %f181;
	fma.rn.f32 	%f196, %f189, %f194, %f182;
	shfl.sync.idx.b32	%r168|%p39, %r260, %r137, 31, -1;
	mov.b32 	%f197, %r168;
	fma.rn.f32 	%f198, %f187, %f197, %f184;
	fma.rn.f32 	%f199, %f189, %f197, %f185;
	mul.wide.s32 	%rd38, %r140, 4;
	add.s64 	%rd39, %rd23, %rd38;
	shfl.sync.idx.b32	%r169|%p40, %r263, %r139, 31, -1;
	mov.b32 	%f200, %r169;
	ld.global.nc.f32 	%f201, [%rd39];
	fma.rn.f32 	%f297, %f201, %f200, %f188;
	ld.global.nc.f32 	%f202, [%rd39+128];
	fma.rn.f32 	%f296, %f202, %f200, %f190;
	shfl.sync.idx.b32	%r170|%p41, %r262, %r139, 31, -1;
	mov.b32 	%f203, %r170;
	fma.rn.f32 	%f295, %f201, %f203, %f192;
	fma.rn.f32 	%f294, %f202, %f203, %f193;
	shfl.sync.idx.b32	%r171|%p42, %r261, %r139, 31, -1;
	mov.b32 	%f204, %r171;
	fma.rn.f32 	%f293, %f201, %f204, %f195;
	fma.rn.f32 	%f292, %f202, %f204, %f196;
	shfl.sync.idx.b32	%r172|%p43, %r260, %r139, 31, -1;
	mov.b32 	%f205, %r172;
	fma.rn.f32 	%f291, %f201, %f205, %f198;
	fma.rn.f32 	%f290, %f202, %f205, %f199;
	add.s32 	%r259, %r18, 8;
	add.s32 	%r173, %r18, 5;
	add.s32 	%r258, %r258, 8;
	add.s32 	%r257, %r257, 8;
	add.s32 	%r256, %r256, 8;
	add.s32 	%r255, %r255, 8;
	add.s32 	%r254, %r254, -8;
	add.s32 	%r253, %r253, 8;
	and.b32  	%r174, %r4, -8;
	add.s32 	%r175, %r174, %r2;
	setp.lt.s32 	%p44, %r173, %r175;
	@%p44 bra 	$L__BB7_2;
$L__BB7_6:
	and.b32  	%r50, %r4, -8;
	add.s32 	%r51, %r50, %r2;
	setp.le.s32 	%p45, %r3, %r51;
	and.b32  	%r176, %r4, 24;
	setp.ne.s32 	%p46, %r176, 0;
	or.pred  	%p47, %p46, %p45;
	@%p47 bra 	$L__BB7_9;
	sub.s32 	%r177, %r3, %r51;
	setp.ge.u32 	%p48, %r1, %r177;
	mov.u32 	%r265, %r51;
	@%p48 bra 	$L__BB7_9;
	ld.param.u64 	%rd83, [_Z12_spmm_conv_7PKfPfiiPKiS3_S3_S0__param_7];
	ld.param.u64 	%rd81, [_Z12_spmm_conv_7PKfPfiiPKiS3_S3_S0__param_6];
	add.s32 	%r178, %r51, %r1;
	cvta.to.global.u64 	%rd40, %rd81;
	mul.wide.u32 	%rd41, %r178, 4;
	add.s64 	%rd42, %rd40, %rd41;
	ld.global.nc.u32 	%r179, [%rd42];
	mul.hi.s32 	%r180, %r179, 715827883;
	shr.u32 	%r181, %r180, 31;
	shr.u32 	%r182, %r180, 8;
	add.s32 	%r183, %r182, %r181;
	shl.b32 	%r184, %r183, 15;
	add.s32 	%r185, %r184, %r5;
	shr.s32 	%r186, %r179, 31;
	shr.u32 	%r187, %r186, 23;
	add.s32 	%r188, %r179, %r187;
	shr.s32 	%r189, %r188, 9;
	mul.hi.s32 	%r190, %r189, 1431655766;
	shr.u32 	%r191, %r190, 31;
	add.s32 	%r192, %r190, %r191;
	mul.lo.s32 	%r193, %r192, 3;
	sub.s32 	%r194, %r189, %r193;
	shl.b32 	%r195, %r194, 14;
	add.s32 	%r196, %r185, %r195;
	and.b32  	%r197, %r188, 134217216;
	sub.s32 	%r198, %r179, %r197;
	shl.b32 	%r199, %r198, 5;
	add.s32 	%r264, %r196, %r199;
	cvta.to.global.u64 	%rd43, %rd83;
	add.s64 	%rd44, %rd43, %rd41;
	ld.global.nc.u32 	%r263, [%rd44];
	add.s32 	%r200, %r4, %r178;
	mul.wide.u32 	%rd45, %r200, 4;
	add.s64 	%rd46, %rd43, %rd45;
	ld.global.nc.u32 	%r262, [%rd46];
	add.s32 	%r201, %r200, %r4;
	mul.wide.u32 	%rd47, %r201, 4;
	add.s64 	%rd48, %rd43, %rd47;
	ld.global.nc.u32 	%r261, [%rd48];
	add.s32 	%r202, %r201, %r4;
	mul.wide.u32 	%rd49, %r202, 4;
	add.s64 	%rd50, %rd43, %rd49;
	ld.global.nc.u32 	%r260, [%rd50];
$L__BB7_9:
	ld.param.u64 	%rd77, [_Z12_spmm_conv_7PKfPfiiPKiS3_S3_S0__param_0];
	cvta.to.global.u64 	%rd1, %rd77;
	and.b32  	%r63, %r4, -4;
	setp.ge.s32 	%p49, %r50, %r63;
	@%p49 bra 	$L__BB7_26;
	sub.s32 	%r64, %r51, %r265;
	shfl.sync.idx.b32	%r203|%p50, %r264, %r64, 31, -1;
	add.s32 	%r65, %r64, 1;
	shfl.sync.idx.b32	%r66|%p51, %r264, %r65, 31, -1;
	add.s32 	%r67, %r64, 2;
	shfl.sync.idx.b32	%r68|%p52, %r264, %r67, 31, -1;
	add.s32 	%r69, %r64, 3;
	shfl.sync.idx.b32	%r70|%p53, %r264, %r69, 31, -1;
	mul.wide.s32 	%rd51, %r203, 4;
	add.s64 	%rd2, %rd1, %rd51;
	shfl.sync.idx.b32	%r204|%p54, %r263, %r64, 31, -1;
	mov.b32 	%f25, %r204;
	setp.leu.f32 	%p55, %f25, 0f00000000;
	@%p55 bra 	$L__BB7_12;
	ld.global.nc.f32 	%f207, [%rd2];
	fma.rn.f32 	%f298, %f207, %f25, %f297;
	ld.global.nc.f32 	%f208, [%rd2+128];
	mul.f32 	%f299, %f208, %f25;
	bra.uni 	$L__BB7_13;
$L__BB7_12:
	add.f32 	%f298, %f297, 0f00000000;
	mov.f32 	%f299, 0f00000000;
$L__BB7_13:
	add.f32 	%f31, %f299, %f296;
	shfl.sync.idx.b32	%r205|%p56, %r262, %r64, 31, -1;
	mov.b32 	%f32, %r205;
	setp.leu.f32 	%p57, %f32, 0f00000000;
	mov.f32 	%f300, 0f00000000;
	@%p57 bra 	$L__BB7_15;
	ld.global.nc.f32 	%f210, [%rd2];
	mul.f32 	%f300, %f210, %f32;
$L__BB7_15:
	add.f32 	%f35, %f300, %f295;
	mov.f32 	%f301, 0f00000000;
	@%p57 bra 	$L__BB7_17;
	ld.global.nc.f32 	%f212, [%rd2+128];
	mul.f32 	%f301, %f212, %f32;
$L__BB7_17:
	add.f32 	%f38, %f301, %f294;
	shfl.sync.idx.b32	%r206|%p59, %r261, %r64, 31, -1;
	mov.b32 	%f39, %r206;
	setp.leu.f32 	%p60, %f39, 0f00000000;
	mov.f32 	%f302, 0f00000000;
	@%p60 bra 	$L__BB7_19;
	ld.global.nc.f32 	%f214, [%rd2];
	mul.f32 	%f302, %f214, %f39;
$L__BB7_19:
	add.f32 	%f42, %f302, %f293;
	mov.f32 	%f303, 0f00000000;
	@%p60 bra 	$L__BB7_21;
	ld.global.nc.f32 	%f216, [%rd2+128];
	mul.f32 	%f303, %f216, %f39;
$L__BB7_21:
	add.f32 	%f45, %f303, %f292;
	shfl.sync.idx.b32	%r207|%p62, %r260, %r64, 31, -1;
	mov.b32 	%f46, %r207;
	setp.leu.f32 	%p63, %f46, 0f00000000;
	mov.f32 	%f304, 0f00000000;
	@%p63 bra 	$L__BB7_23;
	ld.global.nc.f32 	%f218, [%rd2];
	mul.f32 	%f304, %f218, %f46;
$L__BB7_23:
	add.f32 	%f49, %f304, %f291;
	mov.f32 	%f305, 0f00000000;
	@%p63 bra 	$L__BB7_25;
	ld.global.nc.f32 	%f220, [%rd2+128];
	mul.f32 	%f305, %f220, %f46;
$L__BB7_25:
	add.f32 	%f221, %f305, %f290;
	mul.wide.s32 	%rd52, %r66, 4;
	add.s64 	%rd53, %rd1, %rd52;
	shfl.sync.idx.b32	%r208|%p65, %r263, %r65, 31, -1;
	mov.b32 	%f222, %r208;
	ld.global.nc.f32 	%f223, [%rd53];
	fma.rn.f32 	%f224, %f223, %f222, %f298;
	ld.global.nc.f32 	%f225, [%rd53+128];
	fma.rn.f32 	%f226, %f225, %f222, %f31;
	shfl.sync.idx.b32	%r209|%p66, %r262, %r65, 31, -1;
	mov.b32 	%f227, %r209;
	fma.rn.f32 	%f228, %f223, %f227, %f35;
	fma.rn.f32 	%f229, %f225, %f227, %f38;
	shfl.sync.idx.b32	%r210|%p67, %r261, %r65, 31, -1;
	mov.b32 	%f230, %r210;
	fma.rn.f32 	%f231, %f223, %f230, %f42;
	fma.rn.f32 	%f232, %f225, %f230, %f45;
	shfl.sync.idx.b32	%r211|%p68, %r260, %r65, 31, -1;
	mov.b32 	%f233, %r211;
	fma.rn.f32 	%f234, %f223, %f233, %f49;
	fma.rn.f32 	%f235, %f225, %f233, %f221;
	mul.wide.s32 	%rd54, %r68, 4;
	add.s64 	%rd55, %rd1, %rd54;
	shfl.sync.idx.b32	%r212|%p69, %r263, %r67, 31, -1;
	mov.b32 	%f236, %r212;
	ld.global.nc.f32 	%f237, [%rd55];
	fma.rn.f32 	%f238, %f237, %f236, %f224;
	ld.global.nc.f32 	%f239, [%rd55+128];
	fma.rn.f32 	%f240, %f239, %f236, %f226;
	shfl.sync.idx.b32	%r213|%p70, %r262, %r67, 31, -1;
	mov.b32 	%f241, %r213;
	fma.rn.f32 	%f242, %f237, %f241, %f228;
	fma.rn.f32 	%f243, %f239, %f241, %f229;
	shfl.sync.idx.b32	%r214|%p71, %r261, %r67, 31, -1;
	mov.b32 	%f244, %r214;
	fma.rn.f32 	%f245, %f237, %f244, %f231;
	fma.rn.f32 	%f246, %f239, %f244, %f232;
	shfl.sync.idx.b32	%r215|%p72, %r260, %r67, 31, -1;
	mov.b32 	%f247, %r215;
	fma.rn.f32 	%f248, %f237, %f247, %f234;
	fma.rn.f32 	%f249, %f239, %f247, %f235;
	mul.wide.s32 	%rd56, %r70, 4;
	add.s64 	%rd57, %rd1, %rd56;
	shfl.sync.idx.b32	%r216|%p73, %r263, %r69, 31, -1;
	mov.b32 	%f250, %r216;
	ld.global.nc.f32 	%f251, [%rd57];
	fma.rn.f32 	%f297, %f251, %f250, %f238;
	ld.global.nc.f32 	%f252, [%rd57+128];
	fma.rn.f32 	%f296, %f252, %f250, %f240;
	shfl.sync.idx.b32	%r217|%p74, %r262, %r69, 31, -1;
	mov.b32 	%f253, %r217;
	fma.rn.f32 	%f295, %f251, %f253, %f242;
	fma.rn.f32 	%f294, %f252, %f253, %f243;
	shfl.sync.idx.b32	%r218|%p75, %r261, %r69, 31, -1;
	mov.b32 	%f254, %r218;
	fma.rn.f32 	%f293, %f251, %f254, %f245;
	fma.rn.f32 	%f292, %f252, %f254, %f246;
	shfl.sync.idx.b32	%r219|%p76, %r260, %r69, 31, -1;
	mov.b32 	%f255, %r219;
	fma.rn.f32 	%f291, %f251, %f255, %f248;
	fma.rn.f32 	%f290, %f252, %f255, %f249;
$L__BB7_26:
	and.b32  	%r220, %r4, -2;
	setp.ge.s32 	%p77, %r63, %r220;
	@%p77 bra 	$L__BB7_28;
	add.s32 	%r221, %r63, %r2;
	sub.s32 	%r222, %r221, %r265;
	shfl.sync.idx.b32	%r223|%p78, %r264, %r222, 31, -1;
	add.s32 	%r224, %r222, 1;
	shfl.sync.idx.b32	%r225|%p79, %r264, %r224, 31, -1;
	mul.wide.s32 	%rd58, %r223, 4;
	add.s64 	%rd59, %rd1, %rd58;
	shfl.sync.idx.b32	%r226|%p80, %r263, %r222, 31, -1;
	mov.b32 	%f256, %r226;
	ld.global.nc.f32 	%f257, [%rd59];
	fma.rn.f32 	%f258, %f257, %f256, %f297;
	ld.global.nc.f32 	%f259, [%rd59+128];
	fma.rn.f32 	%f260, %f259, %f256, %f296;
	shfl.sync.idx.b32	%r227|%p81, %r262, %r222, 31, -1;
	mov.b32 	%f261, %r227;
	fma.rn.f32 	%f262, %f257, %f261, %f295;
	fma.rn.f32 	%f263, %f259, %f261, %f294;
	shfl.sync.idx.b32	%r228|%p82, %r261, %r222, 31, -1;
	mov.b32 	%f264, %r228;
	fma.rn.f32 	%f265, %f257, %f264, %f293;
	fma.rn.f32 	%f266, %f259, %f264, %f292;
	shfl.sync.idx.b32	%r229|%p83, %r260, %r222, 31, -1;
	mov.b32 	%f267, %r229;
	fma.rn.f32 	%f268, %f257, %f267, %f291;
	fma.rn.f32 	%f269, %f259, %f267, %f290;
	mul.wide.s32 	%rd60, %r225, 4;
	add.s64 	%rd61, %rd1, %rd60;
	shfl.sync.idx.b32	%r230|%p84, %r263, %r224, 31, -1;
	mov.b32 	%f270, %r230;
	ld.global.nc.f32 	%f271, [%rd61];
	fma.rn.f32 	%f297, %f271, %f270, %f258;
	ld.global.nc.f32 	%f272, [%rd61+128];
	fma.rn.f32 	%f296, %f272, %f270, %f260;
	shfl.sync.idx.b32	%r231|%p85, %r262, %r224, 31, -1;
	mov.b32 	%f273, %r231;
	fma.rn.f32 	%f295, %f271, %f273, %f262;
	fma.rn.f32 	%f294, %f272, %f273, %f263;
	shfl.sync.idx.b32	%r232|%p86, %r261, %r224, 31, -1;
	mov.b32 	%f274, %r232;
	fma.rn.f32 	%f293, %f271, %f274, %f265;
	fma.rn.f32 	%f292, %f272, %f274, %f266;
	shfl.sync.idx.b32	%r233|%p87, %r260, %r224, 31, -1;
	mov.b32 	%f275, %r233;
	fma.rn.f32 	%f291, %f271, %f275, %f268;
	fma.rn.f32 	%f290, %f272, %f275, %f269;
$L__BB7_28:
	setp.ge.s32 	%p88, %r6, %r4;
	@%p88 bra 	$L__BB7_30;
	sub.s32 	%r234, %r6, %r265;
	shfl.sync.idx.b32	%r235|%p89, %r264, %r234, 31, -1;
	mul.wide.s32 	%rd62, %r235, 4;
	add.s64 	%rd63, %rd1, %rd62;
	shfl.sync.idx.b32	%r236|%p90, %r263, %r234, 31, -1;
	mov.b32 	%f276, %r236;
	ld.global.nc.f32 	%f277, [%rd63];
	fma.rn.f32 	%f297, %f277, %f276, %f297;
	ld.global.nc.f32 	%f278, [%rd63+128];
	fma.rn.f32 	%f296, %f278, %f276, %f296;
	shfl.sync.idx.b32	%r237|%p91, %r262, %r234, 31, -1;
	mov.b32 	%f279, %r237;
	fma.rn.f32 	%f295, %f277, %f279, %f295;
	fma.rn.f32 	%f294, %f278, %f279, %f294;
	shfl.sync.idx.b32	%r238|%p92, %r261, %r234, 31, -1;
	mov.b32 	%f280, %r238;
	fma.rn.f32 	%f293, %f277, %f280, %f293;
	fma.rn.f32 	%f292, %f278, %f280, %f292;
	shfl.sync.idx.b32	%r239|%p93, %r260, %r234, 31, -1;
	mov.b32 	%f281, %r239;
	fma.rn.f32 	%f291, %f277, %f281, %f291;
	fma.rn.f32 	%f290, %f278, %f281, %f290;
$L__BB7_30:
	ld.param.u64 	%rd79, [_Z12_spmm_conv_7PKfPfiiPKiS3_S3_S0__param_5];
	ld.param.u32 	%r252, [_Z12_spmm_conv_7PKfPfiiPKiS3_S3_S0__param_2];
	ld.param.u64 	%rd78, [_Z12_spmm_conv_7PKfPfiiPKiS3_S3_S0__param_1];
	cvta.to.global.u64 	%rd64, %rd79;
	cvta.to.global.u64 	%rd65, %rd78;
	mul.wide.s32 	%rd66, %r252, 4;
	add.s64 	%rd67, %rd64, %rd66;
	ld.global.nc.u32 	%r240, [%rd67];
	shl.b32 	%r241, %r240, 5;
	add.s32 	%r242, %r241, %r5;
	mul.wide.s32 	%rd68, %r242, 4;
	add.s64 	%rd69, %rd65, %rd68;
	st.global.f32 	[%rd69], %f297;
	st.global.f32 	[%rd69+128], %f296;
	ld.global.nc.u32 	%r243, [%rd67+4];
	shl.b32 	%r244, %r243, 5;
	add.s32 	%r245, %r244, %r5;
	mul.wide.s32 	%rd70, %r245, 4;
	add.s64 	%rd71, %rd65, %rd70;
	st.global.f32 	[%rd71], %f295;
	st.global.f32 	[%rd71+128], %f294;
	ld.global.nc.u32 	%r246, [%rd67+8];
	shl.b32 	%r247, %r246, 5;
	add.s32 	%r248, %r247, %r5;
	mul.wide.s32 	%rd72, %r248, 4;
	add.s64 	%rd73, %rd65, %rd72;
	st.global.f32 	[%rd73], %f293;
	st.global.f32 	[%rd73+128], %f292;
	ld.global.nc.u32 	%r249, [%rd67+12];
	shl.b32 	%r250, %r249, 5;
	add.s32 	%r251, %r250, %r5;
	mul.wide.s32 	%rd74, %r251, 4;
	add.s64 	%rd75, %rd65, %rd74;
	st.global.f32 	[%rd75], %f291;
	st.global.f32 	[%rd75+128], %f290;
	ret;

}
	// .globl	_Z12_spmm_conv_8PKfPfiiPKiS3_S3_S0_
.visible .entry _Z12_spmm_conv_8PKfPfiiPKiS3_S3_S0_(
	.param .u64 .ptr .align 1 _Z12_spmm_conv_8PKfPfiiPKiS3_S3_S0__param_0,
	.param .u64 .ptr .align 1 _Z12_spmm_conv_8PKfPfiiPKiS3_S3_S0__param_1,
	.param .u32 _Z12_spmm_conv_8PKfPfiiPKiS3_S3_S0__param_2,
	.param .u32 _Z12_spmm_conv_8PKfPfiiPKiS3_S3_S0__param_3,
	.param .u64 .ptr .align 1 _Z12_spmm_conv_8PKfPfiiPKiS3_S3_S0__param_4,
	.param .u64 .ptr .align 1 _Z12_spmm_conv_8PKfPfiiPKiS3_S3_S0__param_5,
	.param .u64 .ptr .align 1 _Z12_spmm_conv_8PKfPfiiPKiS3_S3_S0__param_6,
	.param .u64 .ptr .align 1 _Z12_spmm_conv_8PKfPfiiPKiS3_S3_S0__param_7
)
{
	.reg .pred 	%p<570>;
	.reg .b32 	%r<1101>;
	.reg .b32 	%f<2430>;
	.reg .b64 	%rd<256>;

	ld.param.u32 	%r220, [_Z12_spmm_conv_8PKfPfiiPKiS3_S3_S0__param_2];
	ld.param.u64 	%rd8, [_Z12_spmm_conv_8PKfPfiiPKiS3_S3_S0__param_4];
	cvta.to.global.u64 	%rd9, %rd8;
	mov.u32 	%r223, %tid.y;
	shl.b32 	%r224, %r223, 5;
	mov.u32 	%r225, %ctaid.x;
	shl.b32 	%r226, %r225, 7;
	add.s32 	%r227, %r224, %r226;
	mov.u32 	%r1, %tid.x;
	mov.u32 	%r228, %ctaid.y;
	shl.b32 	%r229, %r228, 4;
	mul.wide.s32 	%rd10, %r220, 4;
	add.s64 	%rd11, %rd9, %rd10;
	ld.global.nc.u32 	%r2, [%rd11];
	ld.global.nc.u32 	%r3, [%rd11+4];
	sub.s32 	%r4, %r3, %r2;
	shr.s32 	%r230, %r227, 31;
	shr.u32 	%r231, %r230, 26;
	add.s32 	%r232, %r227, %r231;
	shr.s32 	%r233, %r227, 5;
	shr.u32 	%r234, %r227, 31;
	add.s32 	%r235, %r233, %r234;
	and.b32  	%r236, %r235, -2;
	sub.s32 	%r237, %r233, %r236;
	shl.b32 	%r238, %r232, 9;
	and.b32  	%r239, %r238, -32768;
	shl.b32 	%r240, %r237, 14;
	add.s32 	%r241, %r229, %r1;
	add.s32 	%r242, %r241, %r239;
	add.s32 	%r5, %r242, %r240;
	and.b32  	%r6, %r4, -8;
	and.b32  	%r243, %r4, -2;
	add.s32 	%r7, %r243, %r2;
	setp.lt.s32 	%p1, %r4, 8;
	mov.b32 	%r998, 0;
	mov.f32 	%f2110, 0f00000000;
	mov.f32 	%f2111, %f2110;
	mov.f32 	%f2112, %f2110;
	mov.f32 	%f2113, %f2110;
	mov.f32 	%f2114, %f2110;
	mov.f32 	%f2115, %f2110;
	mov.f32 	%f2116, %f2110;
	mov.f32 	%f2117, %f2110;
	mov.f32 	%f2118, %f2110;
	mov.f32 	%f2119, %f2110;
	mov.f32 	%f2120, %f2110;
	mov.f32 	%f2121, %f2110;
	mov.f32 	%f2122, %f2110;
	mov.f32 	%f2123, %f2110;
	mov.f32 	%f2124, %f2110;
	mov.f32 	%f2125, %f2110;
	mov.f32 	%f2126, %f2110;
	mov.f32 	%f2127, %f2110;
	mov.f32 	%f2128, %f2110;
	mov.f32 	%f2129, %f2110;
	mov.f32 	%f2130, %f2110;
	mov.f32 	%f2131, %f2110;
	mov.f32 	%f2132, %f2110;
	mov.f32 	%f2133, %f2110;
	mov.f32 	%f2134, %f2110;
	mov.f32 	%f2135, %f2110;
	mov.f32 	%f2136, %f2110;
	mov.f32 	%f2137, %f2110;
	mov.f32 	%f2138, %f2110;
	mov.f32 	%f2139, %f2110;
	mov.f32 	%f2140, %f2110;
	mov.f32 	%f2141, %f2110;
	mov.f32 	%f2142, %f2110;
	mov.f32 	%f2143, %f2110;
	mov.f32 	%f2144, %f2110;
	mov.f32 	%f2145, %f2110;
	mov.f32 	%f2146, %f2110;
	mov.f32 	%f2147, %f2110;
	mov.f32 	%f2148, %f2110;
	mov.f32 	%f2149, %f2110;
	mov.f32 	%f2150, %f2110;
	mov.f32 	%f2151, %f2110;
	mov.f32 	%f2152, %f2110;
	mov.f32 	%f2153, %f2110;
	mov.f32 	%f2154, %f2110;
	mov.f32 	%f2155, %f2110;
	mov.f32 	%f2156, %f2110;
	mov.f32 	%f2157, %f2110;
	mov.f32 	%f2158, %f2110;
	mov.f32 	%f2159, %f2110;
	mov.f32 	%f2160, %f2110;
	mov.f32 	%f2161, %f2110;
	mov.f32 	%f2162, %f2110;
	mov.f32 	%f2163, %f2110;
	mov.f32 	%f2164, %f2110;
	mov.f32 	%f2165, %f2110;
	mov.f32 	%f2166, %f2110;
	mov.f32 	%f2167, %f2110;
	mov.f32 	%f2168, %f2110;
	mov.f32 	%f2169, %f2110;
	mov.f32 	%f2170, %f2110;
	mov.f32 	%f2171, %f2110;
	mov.f32 	%f2172, %f2110;
	mov.f32 	%f2173, %f2110;
	@%p1 bra 	$L__BB8_6;
	mov.b32 	%r998, 0;
	mov.f32 	%f2110, 0f00000000;
	mov.u32 	%r996, %r2;
$L__BB8_2:
	sub.s32 	%r246, %r996, %r2;
	and.b32  	%r247, %r246, 31;
	setp.ne.s32 	%p2, %r247, 0;
	@%p2 bra 	$L__BB8_5;
	sub.s32 	%r248, %r3, %r996;
	setp.ge.u32 	%p3, %r1, %r248;
	mov.u32 	%r998, %r996;
	@%p3 bra 	$L__BB8_5;
	ld.param.u64 	%rd254, [_Z12_spmm_conv_8PKfPfiiPKiS3_S3_S0__param_7];
	ld.param.u64 	%rd252, [_Z12_spmm_conv_8PKfPfiiPKiS3_S3_S0__param_6];
	add.s32 	%r249, %r996, %r1;
	cvta.to.global.u64 	%rd12, %rd252;
	mul.wide.u32 	%rd13, %r249, 4;
	add.s64 	%rd14, %rd12, %rd13;
	ld.global.nc.u32 	%r250, [%rd14];
	mul.hi.s32 	%r251, %r250, 715827883;
	shr.u32 	%r252, %r251, 31;
	shr.u32 	%r253, %r251, 8;
	add.s32 	%r254, %r253, %r252;
	shl.b32 	%r255, %r254, 15;
	add.s32 	%r256, %r255, %r5;
	shr.s32 	%r257, %r250, 31;
	shr.u32 	%r258, %r257, 23;
	add.s32 	%r259, %r250, %r258;
	shr.s32 	%r260, %r259, 9;
	mul.hi.s32 	%r261, %r260, 1431655766;
	shr.u32 	%r262, %r261, 31;
	add.s32 	%r263, %r261, %r262;
	mul.lo.s32 	%r264, %r263, 3;
	sub.s32 	%r265, %r260, %r264;
	shl.b32 	%r266, %r265, 14;
	add.s32 	%r267, %r256, %r266;
	and.b32  	%r268, %r259, 134217216;
	sub.s32 	%r269, %r250, %r268;
	shl.b32 	%r270, %r269, 5;
	add.s32 	%r997, %r267, %r270;
	cvta.to.global.u64 	%rd15, %rd254;
	add.s64 	%rd16, %rd15, %rd13;
	ld.global.nc.u32 	%r995, [%rd16];
	add.s32 	%r271, %r4, %r249;
	mul.wide.u32 	%rd17, %r271, 4;
	add.s64 	%rd18, %rd15, %rd17;
	ld.global.nc.u32 	%r994, [%rd18];
	add.s32 	%r272, %r271, %r4;
	mul.wide.u32 	%rd19, %r272, 4;
	add.s64 	%rd20, %rd15, %rd19;
	ld.global.nc.u32 	%r993, [%rd20];
	add.s32 	%r273, %r272, %r4;
	mul.wide.u32 	%rd21, %r273, 4;
	add.s64 	%rd22, %rd15, %rd21;
	ld.global.nc.u32 	%r992, [%rd22];
	add.s32 	%r274, %r273, %r4;
	mul.wide.u32 	%rd23, %r274, 4;
	add.s64 	%rd24, %rd15, %rd23;
	ld.global.nc.u32 	%r991, [%rd24];
	add.s32 	%r275, %r274, %r4;
	mul.wide.u32 	%rd25, %r275, 4;
	add.s64 	%rd26, %rd15, %rd25;
	ld.global.nc.u32 	%r990, [%rd26];
	add.s32 	%r276, %r275, %r4;
	mul.wide.u32 	%rd27, %r276, 4;
	add.s64 	%rd28, %rd15, %rd27;
	ld.global.nc.u32 	%r989, [%rd28];
	add.s32 	%r277, %r276, %r4;
	mul.wide.u32 	%rd29, %r277, 4;
	add.s64 	%rd30, %rd15, %rd29;
	ld.global.nc.u32 	%r988, [%rd30];
	add.s32 	%r278, %r277, %r4;
	mul.wide.u32 	%rd31, %r278, 4;
	add.s64 	%rd32, %rd15, %rd31;
	ld.global.nc.u32 	%r987, [%rd32];
	add.s32 	%r279, %r278, %r4;
	mul.wide.u32 	%rd33, %r279, 4;
	add.s64 	%rd34, %rd15, %rd33;
	ld.global.nc.u32 	%r986, [%rd34];
	add.s32 	%r280, %r279, %r4;
	mul.wide.u32 	%rd35, %r280, 4;
	add.s64 	%rd36, %rd15, %rd35;
	ld.global.nc.u32 	%r985, [%rd36];
	add.s32 	%r281, %r280, %r4;
	mul.wide.u32 	%rd37, %r281, 4;
	add.s64 	%rd38, %rd15, %rd37;
	ld.global.nc.u32 	%r984, [%rd38];
	add.s32 	%r282, %r281, %r4;
	mul.wide.u32 	%rd39, %r282, 4;
	add.s64 	%rd40, %rd15, %rd39;
	ld.global.nc.u32 	%r983, [%rd40];
	add.s32 	%r283, %r282, %r4;
	mul.wide.u32 	%rd41, %r283, 4;
	add.s64 	%rd42, %rd15, %rd41;
	ld.global.nc.u32 	%r982, [%rd42];
	add.s32 	%r284, %r283, %r4;
	mul.wide.u32 	%rd43, %r284, 4;
	add.s64 	%rd44, %rd15, %rd43;
	ld.global.nc.u32 	%r981, [%rd44];
	add.s32 	%r285, %r284, %r4;
	mul.wide.u32 	%rd45, %r285, 4;
	add.s64 	%rd46, %rd15, %rd45;
	ld.global.nc.u32 	%r980, [%rd46];
	add.s32 	%r286, %r285, %r4;
	mul.wide.u32 	%rd47, %r286, 4;
	add.s64 	%rd48, %rd15, %rd47;
	ld.global.nc.u32 	%r979, [%rd48];
	add.s32 	%r287, %r286, %r4;
	mul.wide.u32 	%rd49, %r287, 4;
	add.s64 	%rd50, %rd15, %rd49;
	ld.global.nc.u32 	%r978, [%rd50];
	add.s32 	%r288, %r287, %r4;
	mul.wide.u32 	%rd51, %r288, 4;
	add.s64 	%rd52, %rd15, %rd51;
	ld.global.nc.u32 	%r977, [%rd52];
	add.s32 	%r289, %r288, %r4;
	mul.wide.u32 	%rd53, %r289, 4;
	add.s64 	%rd54, %rd15, %rd53;
	ld.global.nc.u32 	%r976, [%rd54];
	add.s32 	%r290, %r289, %r4;
	mul.wide.u32 	%rd55, %r290, 4;
	add.s64 	%rd56, %rd15, %rd55;
	ld.global.nc.u32 	%r975, [%rd56];
	add.s32 	%r291, %r290, %r4;
	mul.wide.u32 	%rd57, %r291, 4;
	add.s64 	%rd58, %rd15, %rd57;
	ld.global.nc.u32 	%r974, [%rd58];
	add.s32 	%r292, %r291, %r4;
	mul.wide.u32 	%rd59, %r292, 4;
	add.s64 	%rd60, %rd15, %rd59;
	ld.global.nc.u32 	%r973, [%rd60];
	add.s32 	%r293, %r292, %r4;
	mul.wide.u32 	%rd61, %r293, 4;
	add.s64 	%rd62, %rd15, %rd61;
	ld.global.nc.u32 	%r972, [%rd62];
	add.s32 	%r294, %r293, %r4;
	mul.wide.u32 	%rd63, %r294, 4;
	add.s64 	%rd64, %rd15, %rd63;
	ld.global.nc.u32 	%r971, [%rd64];
	add.s32 	%r295, %r294, %r4;
	mul.wide.u32 	%rd65, %r295, 4;
	add.s64 	%rd66, %rd15, %rd65;
	ld.global.nc.u32 	%r970, [%rd66];
	add.s32 	%r296, %r295, %r4;
	mul.wide.u32 	%rd67, %r296, 4;
	add.s64 	%rd68, %rd15, %rd67;
	ld.global.nc.u32 	%r969, [%rd68];
	add.s32 	%r297, %r296, %r4;
	mul.wide.u32 	%rd69, %r297, 4;
	add.s64 	%rd70, %rd15, %rd69;
	ld.global.nc.u32 	%r968, [%rd70];
	add.s32 	%r298, %r297, %r4;
	mul.wide.u32 	%rd71, %r298, 4;
	add.s64 	%rd72, %rd15, %rd71;
	ld.global.nc.u32 	%r967, [%rd72];
	add.s32 	%r299, %r298, %r4;
	mul.wide.u32 	%rd73, %r299, 4;
	add.s64 	%rd74, %rd15, %rd73;
	ld.global.nc.u32 	%r966, [%rd74];
	add.s32 	%r300, %r299, %r4;
	mul.wide.u32 	%rd75, %r300, 4;
	add.s64 	%rd76, %rd15, %rd75;
	ld.global.nc.u32 	%r965, [%rd76];
	add.s32 	%r301, %r300, %r4;
	mul.wide.u32 	%rd77, %r301, 4;
	add.s64 	%rd78, %rd15, %rd77;
	ld.global.nc.u32 	%r964, [%rd78];
$L__BB8_5:
	ld.param.u64 	%rd246, [_Z12_spmm_conv_8PKfPfiiPKiS3_S3_S0__param_0];
	sub.s32 	%r302, %r996, %r998;
	shfl.sync.idx.b32	%r303|%p4, %r997, %r302, 31, -1;
	add.s32 	%r304, %r302, 1;
	shfl.sync.idx.b32	%r305|%p5, %r997, %r304, 31, -1;
	add.s32 	%r306, %r302, 2;
	shfl.sync.idx.b32	%r307|%p6, %r997, %r306, 31, -1;
	add.s32 	%r308, %r302, 3;
	shfl.sync.idx.b32	%r309|%p7, %r997, %r308, 31, -1;
	add.s32 	%r310, %r302, 4;
	shfl.sync.idx.b32	%r311|%p8, %r997, %r310, 31, -1;
	add.s32 	%r312, %r302, 5;
	shfl.sync.idx.b32	%r313|%p9, %r997, %r312, 31, -1;
	add.s32 	%r314, %r302, 6;
	shfl.sync.idx.b32	%r315|%p10, %r997, %r314, 31, -1;
	add.s32 	%r316, %r302, 7;
	shfl.sync.idx.b32	%r317|%p11, %r997, %r316, 31, -1;
	cvta.to.global.u64 	%rd79, %rd246;
	mul.wide.s32 	%rd80, %r303, 4;
	add.s64 	%rd81, %rd79, %rd80;
	shfl.sync.idx.b32	%r318|%p12, %r995, %r302, 31, -1;
	mov.b32 	%f802, %r318;
	ld.global.nc.f32 	%f803, [%rd81];
	fma.rn.f32 	%f804, %f803, %f802, %f2173;
	ld.global.nc.f32 	%f805, [%rd81+128];
	fma.rn.f32 	%f806, %f805, %f802, %f2172;
	shfl.sync.idx.b32	%r319|%p13, %r994, %r302, 31, -1;
	mov.b32 	%f807, %r319;
	fma.rn.f32 	%f808, %f803, %f807, %f2171;
	fma.rn.f32 	%f809, %f805, %f807, %f2170;
	shfl.sync.idx.b32	%r320|%p14, %r993, %r302, 31, -1;
	mov.b32 	%f810, %r320;
	fma.rn.f32 	%f811, %f803, %f810, %f2169;
	fma.rn.f32 	%f812, %f805, %f810, %f2168;
	shfl.sync.idx.b32	%r321|%p15, %r992, %r302, 31, -1;
	mov.b32 	%f813, %r321;
	fma.rn.f32 	%f814, %f803, %f813, %f2167;
	fma.rn.f32 	%f815, %f805, %f813, %f2166;
	shfl.sync.idx.b32	%r322|%p16, %r991, %r302, 31, -1;
	mov.b32 	%f816, %r322;
	fma.rn.f32 	%f817, %f803, %f816, %f2165;
	fma.rn.f32 	%f818, %f805, %f816, %f2164;
	shfl.sync.idx.b32	%r323|%p17, %r990, %r302, 31, -1;
	mov.b32 	%f819, %r323;
	fma.rn.f32 	%f820, %f803, %f819, %f2163;
	fma.rn.f32 	%f821, %f805, %f819, %f2162;
	shfl.sync.idx.b32	%r324|%p18, %r989, %r302, 31, -1;
	mov.b32 	%f822, %r324;
	fma.rn.f32 	%f823, %f803, %f822, %f2161;
	fma.rn.f32 	%f824, %f805, %f822, %f2160;
	shfl.sync.idx.b32	%r325|%p19, %r988, %r302, 31, -1;
	mov.b32 	%f825, %r325;
	fma.rn.f32 	%f826, %f803, %f825, %f2159;
	fma.rn.f32 	%f827, %f805, %f825, %f2158;
	shfl.sync.idx.b32	%r326|%p20, %r987, %r302, 31, -1;
	mov.b32 	%f828, %r326;
	fma.rn.f32 	%f829, %f803, %f828, %f2157;
	fma.rn.f32 	%f830, %f805, %f828, %f2156;
	shfl.sync.idx.b32	%r327|%p21, %r986, %r302, 31, -1;
	mov.b32 	%f831, %r327;
	fma.rn.f32 	%f832, %f803, %f831, %f2155;
	fma.rn.f32 	%f833, %f805, %f831, %f2154;
	shfl.sync.idx.b32	%r328|%p22, %r985, %r302, 31, -1;
	mov.b32 	%f834, %r328;
	fma.rn.f32 	%f835, %f803, %f834, %f2153;
	fma.rn.f32 	%f836, %f805, %f834, %f2152;
	shfl.sync.idx.b32	%r329|%p23, %r984, %r302, 31, -1;
	mov.b32 	%f837, %r329;
	fma.rn.f32 	%f838, %f803, %f837, %f2151;
	fma.rn.f32 	%f839, %f805, %f837, %f2150;
	shfl.sync.idx.b32	%r330|%p24, %r983, %r302, 31, -1;
	mov.b32 	%f840, %r330;
	fma.rn.f32 	%f841, %f803, %f840, %f2149;
	fma.rn.f32 	%f842, %f805, %f840, %f2148;
	shfl.sync.idx.b32	%r331|%p25, %r982, %r302, 31, -1;
	mov.b32 	%f843, %r331;
	fma.rn.f32 	%f844, %f803, %f843, %f2147;
	fma.rn.f32 	%f845, %f805, %f843, %f2146;
	shfl.sync.idx.b32	%r332|%p26, %r981, %r302, 31, -1;
	mov.b32 	%f846, %r332;
	fma.rn.f32 	%f847, %f803, %f846, %f2145;
	fma.rn.f32 	%f848, %f805, %f846, %f2144;
	shfl.sync.idx.b32	%r333|%p27, %r980, %r302, 31, -1;
	mov.b32 	%f849, %r333;
	fma.rn.f32 	%f850, %f803, %f849, %f2143;
	fma.rn.f32 	%f851, %f805, %f849, %f2142;
	shfl.sync.idx.b32	%r334|%p28, %r979, %r302, 31, -1;
	mov.b32 	%f852, %r334;
	fma.rn.f32 	%f853, %f803, %f852, %f2141;
	fma.rn.f32 	%f854, %f805, %f852, %f2140;
	shfl.sync.idx.b32	%r335|%p29, %r978, %r302, 31, -1;
	mov.b32 	%f855, %r335;
	fma.rn.f32 	%f856, %f803, %f855, %f2139;
	fma.rn.f32 	%f857, %f805, %f855, %f2138;
	shfl.sync.idx.b32	%r336|%p30, %r977, %r302, 31, -1;
	mov.b32 	%f858, %r336;
	fma.rn.f32 	%f859, %f803, %f858, %f2137;
	fma.rn.f32 	%f860, %f805, %f858, %f2136;
	shfl.sync.idx.b32	%r337|%p31, %r976, %r302, 31, -1;
	mov.b32 	%f861, %r337;
	fma.rn.f32 	%f862, %f803, %f861, %f2135;
	fma.rn.f32 	%f863, %f805, %f861, %f2134;
	shfl.sync.idx.b32	%r338|%p32, %r975, %r302, 31, -1;
	mov.b32 	%f864, %r338;
	fma.rn.f32 	%f865, %f803, %f864, %f2133;
	fma.rn.f32 	%f866, %f805, %f864, %f2132;
	shfl.sync.idx.b32	%r339|%p33, %r974, %r302, 31, -1;
	mov.b32 	%f867, %r339;
	fma.rn.f32 	%f868, %f803, %f867, %f2131;
	fma.rn.f32 	%f869, %f805, %f867, %f2130;
	shfl.sync.idx.b32	%r340|%p34, %r973, %r302, 31, -1;
	mov.b32 	%f870, %r340;
	fma.rn.f32 	%f871, %f803, %f870, %f2129;
	fma.rn.f32 	%f872, %f805, %f870, %f2128;
	shfl.sync.idx.b32	%r341|%p35, %r972, %r302, 31, -1;
	mov.b32 	%f873, %r341;
	fma.rn.f32 	%f874, %f803, %f873, %f2127;
	fma.rn.f32 	%f875, %f805, %f873, %f2126;
	shfl.sync.idx.b32	%r342|%p36, %r971, %r302, 31, -1;
	mov.b32 	%f876, %r342;
	fma.rn.f32 	%f877, %f803, %f876, %f2125;
	fma.rn.f32 	%f878, %f805, %f876, %f2124;
	shfl.sync.idx.b32	%r343|%p37, %r970, %r302, 31, -1;
	mov.b32 	%f879, %r343;
	fma.rn.f32 	%f880, %f803, %f879, %f2123;
	fma.rn.f32 	%f881, %f805, %f879, %f2122;
	shfl.sync.idx.b32	%r344|%p38, %r969, %r302, 31, -1;
	mov.b32 	%f882, %r344;
	fma.rn.f32 	%f883, %f803, %f882, %f2121;
	fma.rn.f32 	%f884, %f805, %f882, %f2120;
	shfl.sync.idx.b32	%r345|%p39, %r968, %r302, 31, -1;
	mov.b32 	%f885, %r345;
	fma.rn.f32 	%f886, %f803, %f885, %f2119;
	fma.rn.f32 	%f887, %f805, %f885, %f2118;
	shfl.sync.idx.b32	%r346|%p40, %r967, %r302, 31, -1;
	mov.b32 	%f888, %r346;
	fma.rn.f32 	%f889, %f803, %f888, %f2117;
	fma.rn.f32 	%f890, %f805, %f888, %f2116;
	shfl.sync.idx.b32	%r347|%p41, %r966, %r302, 31, -1;
	mov.b32 	%f891, %r347;
	fma.rn.f32 	%f892, %f803, %f891, %f2115;
	fma.rn.f32 	%f893, %f805, %f891, %f2114;
	shfl.sync.idx.b32	%r348|%p42, %r965, %r302, 31, -1;
	mov.b32 	%f894, %r348;
	fma.rn.f32 	%f895, %f803, %f894, %f2113;
	fma.rn.f32 	%f896, %f805, %f894, %f2112;
	shfl.sync.idx.b32	%r349|%p43, %r964, %r302, 31, -1;
	mov.b32 	%f897, %r349;
	fma.rn.f32 	%f898, %f803, %f897, %f2111;
	fma.rn.f32 	%f899, %f805, %f897, %f2110;
	mul.wide.s32 	%rd82, %r305, 4;
	add.s64 	%rd83, %rd79, %rd82;
	shfl.sync.idx.b32	%r350|%p44, %r995, %r304, 31, -1;
	mov.b32 	%f900, %r350;
	ld.global.nc.f32 	%f901, [%rd83];
	fma.rn.f32 	%f902, %f901, %f900, %f804;
	ld.global.nc.f32 	%f903, [%rd83+128];
	fma.rn.f32 	%f904, %f903, %f900, %f806;
	shfl.sync.idx.b32	%r351|%p45, %r994, %r304, 31, -1;
	mov.b32 	%f905, %r351;
	fma.rn.f32 	%f906, %f901, %f905, %f808;
	fma.rn.f32 	%f907, %f903, %f905, %f809;
	shfl.sync.idx.b32	%r352|%p46, %r993, %r304, 31, -1;
	mov.b32 	%f908, %r352;
	fma.rn.f32 	%f909, %f901, %f908, %f811;
	fma.rn.f32 	%f910, %f903, %f908, %f812;
	shfl.sync.idx.b32	%r353|%p47, %r992, %r304, 31, -1;
	mov.b32 	%f911, %r353;
	fma.rn.f32 	%f912, %f901, %f911, %f814;
	fma.rn.f32 	%f913, %f903, %f911, %f815;
	shfl.sync.idx.b32	%r354|%p48, %r991, %r304, 31, -1;
	mov.b32 	%f914, %r354;
	fma.rn.f32 	%f915, %f901, %f914, %f817;
	fma.rn.f32 	%f916, %f903, %f914, %f818;
	shfl.sync.idx.b32	%r355|%p49, %r990, %r304, 31, -1;
	mov.b32 	%f917, %r355;
	fma.rn.f32 	%f918, %f901, %f917, %f820;
	fma.rn.f32 	%f919, %f903, %f917, %f821;
	shfl.sync.idx.b32	%r356|%p50, %r989, %r304, 31, -1;
	mov.b32 	%f920, %r356;
	fma.rn.f32 	%f921, %f901, %f920, %f823;
	fma.rn.f32 	%f922, %f903, %f920, %f824;
	shfl.sync.idx.b32	%r357|%p51, %r988, %r304, 31, -1;
	mov.b32 	%f923, %r357;
	fma.rn.f32 	%f924, %f901, %f923, %f826;
	fma.rn.f32 	%f925, %f903, %f923, %f827;
	shfl.sync.idx.b32	%r358|%p52, %r987, %r304, 31, -1;
	mov.b32 	%f926, %r358;
	fma.rn.f32 	%f927, %f901, %f926, %f829;
	fma.rn.f32 	%f928, %f903, %f926, %f830;
	shfl.sync.idx.b32	%r359|%p53, %r986, %r304, 31, -1;
	mov.b32 	%f929, %r359;
	fma.rn.f32 	%f930, %f901, %f929, %f832;
	fma.rn.f32 	%f931, %f903, %f929, %f833;
	shfl.sync.idx.b32	%r360|%p54, %r985, %r304, 31, -1;
	mov.b32 	%f932, %r360;
	fma.rn.f32 	%f933, %f901, %f932, %f835;
	fma.rn.f32 	%f934, %f903, %f932, %f836;
	shfl.sync.idx.b32	%r361|%p55, %r984, %r304, 31, -1;
	mov.b32 	%f935, %r361;
	fma.rn.f32 	%f936, %f901, %f935, %f838;
	fma.rn.f32 	%f937, %f903, %f935, %f839;
	shfl.sync.idx.b32	%r362|%p56, %r983, %r304, 31, -1;
	mov.b32 	%f938, %r362;
	fma.rn.f32 	%f939, %f901, %f938, %f841;
	fma.rn.f32 	%f940, %f903, %f938, %f842;
	shfl.sync.idx.b32	%r363|%p57, %r982, %r304, 31, -1;
	mov.b32 	%f941, %r363;
	fma.rn.f32 	%f942, %f901, %f941, %f844;
	fma.rn.f32 	%f943, %f903, %f941, %f845;
	shfl.sync.idx.b32	%r364|%p58, %r981, %r304, 31, -1;
	mov.b32 	%f944, %r364;
	fma.rn.f32 	%f945, %f901, %f944, %f847;
	fma.rn.f32 	%f946, %f903, %f944, %f848;
	shfl.sync.idx.b32	%r365|%p59, %r980, %r304, 31, -1;
	mov.b32 	%f947, %r365;
	fma.rn.f32 	%f948, %f901, %f947, %f850;
	fma.rn.f32 	%f949, %f903, %f947, %f851;
	shfl.sync.idx.b32	%r366|%p60, %r979, %r304, 31, -1;
	mov.b32 	%f950, %r366;
	fma.rn.f32 	%f951, %f901, %f950, %f853;
	fma.rn.f32 	%f952, %f903, %f950, %f854;
	shfl.sync.idx.b32	%r367|%p61, %r978, %r304, 31, -1;
	mov.b32 	%f953, %r367;
	fma.rn.f32 	%f954, %f901, %f953, %f856;
	fma.rn.f32 	%f955, %f903, %f953, %f857;
	shfl.sync.idx.b32	%r368|%p62, %r977, %r304, 31, -1;
	mov.b32 	%f956, %r368;
	fma.rn.f32 	%f957, %f901, %f956, %f859;
	fma.rn.f32 	%f958, %f903, %f956, %f860;
	shfl.sync.idx.b32	%r369|%p63, %r976, %r304, 31, -1;
	mov.b32 	%f959, %r369;
	fma.rn.f32 	%f960, %f901, %f959, %f862;
	fma.rn.f32 	%f961, %f903, %f959, %f863;
	shfl.sync.idx.b32	%r370|%p64, %r975, %r304, 31, -1;
	mov.b32 	%f962, %r370;
	fma.rn.f32 	%f963, %f901, %f962, %f865;
	fma.rn.f32 	%f964, %f903, %f962, %f866;
	shfl.sync.idx.b32	%r371|%p65, %r974, %r304, 31, -1;
	mov.b32 	%f965, %r371;
	fma.rn.f32 	%f966, %f901, %f965, %f868;
	fma.rn.f32 	%f967, %f903, %f965, %f869;
	shfl.sync.idx.b32	%r372|%p66, %r973, %r304, 31, -1;
	mov.b32 	%f968, %r372;
	fma.rn.f32 	%f969, %f901, %f968, %f871;
	fma.rn.f32 	%f970, %f903, %f968, %f872;
	shfl.sync.idx.b32	%r373|%p67, %r972, %r304, 31, -1;
	mov.b32 	%f971, %r373;
	fma.rn.f32 	%f972, %f901, %f971, %f874;
	fma.rn.f32 	%f973, %f903, %f971, %f875;
	shfl.sync.idx.b32	%r374|%p68, %r971, %r304, 31, -1;
	mov.b32 	%f974, %r374;
	fma.rn.f32 	%f975, %f901, %f974, %f877;
	fma.rn.f32 	%f976, %f903, %f974, %f878;
	shfl.sync.idx.b32	%r375|%p69, %r970, %r304, 31, -1;
	mov.b32 	%f977, %r375;
	fma.rn.f32 	%f978, %f901, %f977, %f880;
	fma.rn.f32 	%f979, %f903, %f977, %f881;
	shfl.sync.idx.b32	%r376|%p70, %r969, %r304, 31, -1;
	mov.b32 	%f980, %r376;
	fma.rn.f32 	%f981, %f901, %f980, %f883;
	fma.rn.f32 	%f982, %f903, %f980, %f884;
	shfl.sync.idx.b32	%r377|%p71, %r968, %r304, 31, -1;
	mov.b32 	%f983, %r377;
	fma.rn.f32 	%f984, %f901, %f983, %f886;
	fma.rn.f32 	%f985, %f903, %f983, %f887;
	shfl.sync.idx.b32	%r378|%p72, %r967, %r304, 31, -1;
	mov.b32 	%f986, %r378;
	fma.rn.f32 	%f987, %f901, %f986, %f889;
	fma.rn.f32 	%f988, %f903, %f986, %f890;
	shfl.sync.idx.b32	%r379|%p73, %r966, %r304, 31, -1;
	mov.b32 	%f989, %r379;
	fma.rn.f32 	%f990, %f901, %f989, %f892;
	fma.rn.f32 	%f991, %f903, %f989, %f893;
	shfl.sync.idx.b32	%r380|%p74, %r965, %r304, 31, -1;
	mov.b32 	%f992, %r380;
	fma.rn.f32 	%f993, %f901, %f992, %f895;
	fma.rn.f32 	%f994, %f903, %f992, %f896;
	shfl.sync.idx.b32	%r381|%p75, %r964, %r304, 31, -1;
	mov.b32 	%f995, %r381;
	fma.rn.f32 	%f996, %f901, %f995, %f898;
	fma.rn.f32 	%f997, %f903, %f995, %f899;
	mul.wide.s32 	%rd84, %r307, 4;
	add.s64 	%rd85, %rd79, %rd84;
	shfl.sync.idx.b32	%r382|%p76, %r995, %r306, 31, -1;
	mov.b32 	%f998, %r382;
	ld.global.nc.f32 	%f999, [%rd85];
	fma.rn.f32 	%f1000, %f999, %f998, %f902;
	ld.global.nc.f32 	%f1001, [%rd85+128];
	fma.rn.f32 	%f1002, %f1001, %f998, %f904;
	shfl.sync.idx.b32	%r383|%p77, %r994, %r306, 31, -1;
	mov.b32 	%f1003, %r383;
	fma.rn.f32 	%f1004, %f999, %f1003, %f906;
	fma.rn.f32 	%f1005, %f1001, %f1003, %f907;
	shfl.sync.idx.b32	%r384|%p78, %r993, %r306, 31, -1;
	mov.b32 	%f1006, %r384;
	fma.rn.f32 	%f1007, %f999, %f1006, %f909;
	fma.rn.f32 	%f1008, %f1001, %f1006, %f910;
	shfl.sync.idx.b32	%r385|%p79, %r992, %r306, 31, -1;
	mov.b32 	%f1009, %r385;
	fma.rn.f32 	%f1010, %f999, %f1009, %f912;
	fma.rn.f32 	%f1011, %f1001, %f1009, %f913;
	shfl.sync.idx.b32	%r386|%p80, %r991, %r306, 31, -1;
	mov.b32 	%f1012, %r386;
	fma.rn.f32 	%f1013, %f999, %f1012, %f915;
	fma.rn.f32 	%f1014, %f1001, %f1012, %f916;
	shfl.sync.idx.b32	%r387|%p81, %r990, %r306, 31, -1;
	mov.b32 	%f1015, %r387;
	fma.rn.f32 	%f1016, %f999, %f1015, %f918;
	fma.rn.f32 	%f1017, %f1001, %f1015, %f919;
	shfl.sync.idx.b32	%r388|%p82, %r989, %r306, 31, -1;
	mov.b32 	%f1018, %r388;
	fma.rn.f32 	%f1019, %f999, %f1018, %f921;
	fma.rn.f32 	%f1020, %f1001, %f1018, %f922;
	shfl.sync.idx.b32	%r389|%p83, %r988, %r306, 31, -1;
	mov.b32 	%f1021, %r389;
	fma.rn.f32 	%f1022, %f999, %f1021, %f924;
	fma.rn.f32 	%f1023, %f1001, %f1021, %f925;
	shfl.sync.idx.b32	%r390|%p84, %r987, %r306, 31, -1;
	mov.b32 	%f1024, %r390;
	fma.rn.f32 	%f1025, %f999, %f1024, %f927;
	fma.rn.f32 	%f1026, %f1001, %f1024, %f928;
	shfl.sync.idx.b32	%r391|%p85, %r986, %r306, 31, -1;
	mov.b32 	%f1027, %r391;
	fma.rn.f32 	%f1028, %f999, %f1027, %f930;
	fma.rn.f32 	%f1029, %f1001, %f1027, %f931;
	shfl.sync.idx.b32	%r392|%p86, %r985, %r306, 31, -1;
	mov.b32 	%f1030, %r392;
	fma.rn.f32 	%f1031, %f999, %f1030, %f933;
	fma.rn.f32 	%f1032, %f1001, %f1030, %f934;
	shfl.sync.idx.b32	%r393|%p87, %r984, %r306, 31, -1;
	mov.b32 	%f1033, %r393;
	fma.rn.f32 	%f1034, %f999, %f1033, %f936;
	fma.rn.f32 	%f1035, %f1001, %f1033, %f937;
	shfl.sync.idx.b32	%r394|%p88, %r983, %r306, 31, -1;
	mov.b32 	%f1036, %r394;
	fma.rn.f32 	%f1037, %f999, %f1036, %f939;
	fma.rn.f32 	%f1038, %f1001, %f1036, %f940;
	shfl.sync.idx.b32	%r395|%p89, %r982, %r306, 31, -1;
	mov.b32 	%f1039, %r395;
	fma.rn.f32 	%f1040, %f999, %f1039, %f942;
	fma.rn.f32 	%f1041, %f1001, %f1039, %f943;
	shfl.sync.idx.b32	%r396|%p90, %r981, %r306, 31, -1;
	mov.b32 	%f1042, %r396;
	fma.rn.f32 	%f1043, %f999, %f1042, %f945;
	fma.rn.f32 	%f1044, %f1001, %f1042, %f946;
	shfl.sync.idx.b32	%r397|%p91, %r980, %r306, 31, -1;
	mov.b32 	%f1045, %r397;
	fma.rn.f32 	%f1046, %f999, %f1045, %f948;
	fma.rn.f32 	%f1047, %f1001, %f1045, %f949;
	shfl.sync.idx.b32	%r398|%p92, %r979, %r306, 31, -1;
	mov.b32 	%f1048, %r398;
	fma.rn.f32 	%f1049, %f999, %f1048, %f951;
	fma.rn.f32 	%f1050, %f1001, %f1048, %f952;
	shfl.sync.idx.b32	%r399|%p93, %r978, %r306, 31, -1;
	mov.b32 	%f1051, %r399;
	fma.rn.f32 	%f1052, %f999, %f1051, %f954;
	fma.rn.f32 	%f1053, %f1001, %f1051, %f955;
	shfl.sync.idx.b32	%r400|%p94, %r977, %r306, 31, -1;
	mov.b32 	%f1054, %r400;
	fma.rn.f32 	%f1055, %f999, %f1054, %f957;
	fma.rn.f32 	%f1056, %f1001, %f1054, %f958;
	shfl.sync.idx.b32	%r401|%p95, %r976, %r306, 31, -1;
	mov.b32 	%f1057, %r401;
	fma.rn.f32 	%f1058, %f999, %f1057, %f960;
	fma.rn.f32 	%f1059, %f1001, %f1057, %f961;
	shfl.sync.idx.b32	%r402|%p96, %r975, %r306, 31, -1;
	mov.b32 	%f1060, %r402;
	fma.rn.f32 	%f1061, %f999, %f1060, %f963;
	fma.rn.f32 	%f1062, %f1001, %f1060, %f964;
	shfl.sync.idx.b32	%r403|%p97, %r974, %r306, 31, -1;
	mov.b32 	%f1063, %r403;
	fma.rn.f32 	%f1064, %f999, %f1063, %f966;
	fma.rn.f32 	%f1065, %f1001, %f1063, %f967;
	shfl.sync.idx.b32	%r404|%p98, %r973, %r306, 31, -1;
	mov.b32 	%f1066, %r404;
	fma.rn.f32 	%f1067, %f999, %f1066, %f969;
	fma.rn.f32 	%f1068, %f1001, %f1066, %f970;
	shfl.sync.idx.b32	%r405|%p99, %r972, %r306, 31, -1;
	mov.b32 	%f1069, %r405;
	fma.rn.f32 	%f1070, %f999, %f1069, %f972;
	fma.rn.f32 	%f1071, %f1001, %f1069, %f973;
	shfl.sync.idx.b32	%r406|%p100, %r971, %r306, 31, -1;
	mov.b32 	%f1072, %r406;
	fma.rn.f32 	%f1073, %f999, %f1072, %f975;
	fma.rn.f32 	%f1074, %f1001, %f1072, %f976;
	shfl.sync.idx.b32	%r407|%p101, %r970, %r306, 31, -1;
	mov.b32 	%f1075, %r407;
	fma.rn.f32 	%f1076, %f999, %f1075, %f978;
	fma.rn.f32 	%f1077, %f1001, %f1075, %f979;
	shfl.sync.idx.b32	%r408|%p102, %r969, %r306, 31, -1;
	mov.b32 	%f1078, %r408;
	fma.rn.f32 	%f1079, %f999, %f1078, %f981;
	fma.rn.f32 	%f1080, %f1001, %f1078, %f982;
	shfl.sync.idx.b32	%r409|%p103, %r968, %r306, 31, -1;
	mov.b32 	%f1081, %r409;
	fma.rn.f32 	%f1082, %f999, %f1081, %f984;
	fma.rn.f32 	%f1083, %f1001, %f1081, %f985;
	shfl.sync.idx.b32	%r410|%p104, %r967, %r306, 31, -1;
	mov.b32 	%f1084, %r410;
	fma.rn.f32 	%f1085, %f999, %f1084, %f987;
	fma.rn.f32 	%f1086, %f1001, %f1084, %f988;
	shfl.sync.idx.b32	%r411|%p105, %r966, %r306, 31, -1;
	mov.b32 	%f1087, %r411;
	fma.rn.f32 	%f1088, %f999, %f1087, %f990;
	fma.rn.f32 	%f1089, %f1001, %f1087, %f991;
	shfl.sync.idx.b32	%r412|%p106, %r965, %r306, 31, -1;
	mov.b32 	%f1090, %r412;
	fma.rn.f32 	%f1091, %f999, %f1090, %f993;
	fma.rn.f32 	%f1092, %f1001, %f1090, %f994;
	shfl.sync.idx.b32	%r413|%p107, %r964, %r306, 31, -1;
	mov.b32 	%f1093, %r413;
	fma.rn.f32 	%f1094, %f999, %f1093, %f996;
	fma.rn.f32 	%f1095, %f1001, %f1093, %f997;
	mul.wide.s32 	%rd86, %r309, 4;
	add.s64 	%rd87, %rd79, %rd86;
	shfl.sync.idx.b32	%r414|%p108, %r995, %r308, 31, -1;
	mov.b32 	%f1096, %r414;
	ld.global.nc.f32 	%f1097, [%rd87];
	fma.rn.f32 	%f1098, %f1097, %f1096, %f1000;
	ld.global.nc.f32 	%f1099, [%rd87+128];
	fma.rn.f32 	%f1100, %f1099, %f1096, %f1002;
	shfl.sync.idx.b32	%r415|%p109, %r994, %r308, 31, -1;
	mov.b32 	%f1101, %r415;
	fma.rn.f32 	%f1102, %f1097, %f1101, %f1004;
	fma.rn.f32 	%f1103, %f1099, %f1101, %f1005;
	shfl.sync.idx.b32	%r416|%p110, %r993, %r308, 31, -1;
	mov.b32 	%f1104, %r416;
	fma.rn.f32 	%f1105, %f1097, %f1104, %f1007;
	fma.rn.f32 	%f1106, %f1099, %f1104, %f1008;
	shfl.sync.idx.b32	%r417|%p111, %r992, %r308, 31, -1;
	mov.b32 	%f1107, %r417;
	fma.rn.f32 	%f1108, %f1097, %f1107, %f1010;
	fma.rn.f32 	%f1109, %f1099, %f1107, %f1011;
	shfl.sync.idx.b32	%r418|%p112, %r991, %r308, 31, -1;
	mov.b32 	%f1110, %r418;
	fma.rn.f32 	%f1111, %f1097, %f1110, %f1013;
	fma.rn.f32 	%f1112, %f1099, %f1110, %f1014;
	shfl.sync.idx.b32	%r419|%p113, %r990, %r308, 31, -1;
	mov.b32 	%f1113, %r419;
	fma.rn.f32 	%f1114, %f1097, %f1113, %f1016;
	fma.rn.f32 	%f1115, %f1099, %f1113, %f1017;
	shfl.sync.idx.b32	%r420|%p114, %r989, %r308, 31, -1;
	mov.b32 	%f1116, %r420;
	fma.rn.f32 	%f1117, %f1097, %f1116, %f1019;
	fma.rn.f32 	%f1118, %f1099, %f1116, %f1020;
	shfl.sync.idx.b32	%r421|%p115, %r988, %r308, 31, -1;
	mov.b32 	%f1119, %r421;
	fma.rn.f32 	%f1120, %f1097, %f1119, %f1022;
	fma.rn.f32 	%f1121, %f1099, %f1119, %f1023;
	shfl.sync.idx.b32	%r422|%p116, %r987, %r308, 31, -1;
	mov.b32 	%f1122, %r422;
	fma.rn.f32 	%f1123, %f1097, %f1122, %f1025;
	fma.rn.f32 	%f1124, %f1099, %f1122, %f1026;
	shfl.sync.idx.b32	%r423|%p117, %r986, %r308, 31, -1;
	mov.b32 	%f1125, %r423;
	fma.rn.f32 	%f1126, %f1097, %f1125, %f1028;
	fma.rn.f32 	%f1127, %f1099, %f1125, %f1029;
	shfl.sync.idx.b32	%r424|%p118, %r985, %r308, 31, -1;
	mov.b32 	%f1128, %r424;
	fma.rn.f32 	%f1129, %f1097, %f1128, %f1031;
	fma.rn.f32 	%f1130, %f1099, %f1128, %f1032;
	shfl.sync.idx.b32	%r425|%p119, %r984, %r308, 31, -1;
	mov.b32 	%f1131, %r425;
	fma.rn.f32 	%f1132, %f1097, %f1131, %f1034;
	fma.rn.f32 	%f1133, %f1099, %f1131, %f1035;
	shfl.sync.idx.b32	%r426|%p120, %r983, %r308, 31, -1;
	mov.b32 	%f1134, %r426;
	fma.rn.f32 	%f1135, %f1097, %f1134, %f1037;
	fma.rn.f32 	%f1136, %f1099, %f1134, %f1038;
	shfl.sync.idx.b32	%r427|%p121, %r982, %r308, 31, -1;
	mov.b32 	%f1137, %r427;
	fma.rn.f32 	%f1138, %f1097, %f1137, %f1040;
	fma.rn.f32 	%f1139, %f1099, %f1137, %f1041;
	shfl.sync.idx.b32	%r428|%p122, %r981, %r308, 31, -1;
	mov.b32 	%f1140, %r428;
	fma.rn.f32 	%f1141, %f1097, %f1140, %f1043;
	fma.rn.f32 	%f1142, %f1099, %f1140, %f1044;
	shfl.sync.idx.b32	%r429|%p123, %r980, %r308, 31, -1;
	mov.b32 	%f1143, %r429;
	fma.rn.f32 	%f1144, %f1097, %f1143, %f1046;
	fma.rn.f32 	%f1145, %f1099, %f1143, %f1047;
	shfl.sync.idx.b32	%r430|%p124, %r979, %r308, 31, -1;
	mov.b32 	%f1146, %r430;
	fma.rn.f32 	%f1147, %f1097, %f1146, %f1049;
	fma.rn.f32 	%f1148, %f1099, %f1146, %f1050;
	shfl.sync.idx.b32	%r431|%p125, %r978, %r308, 31, -1;
	mov.b32 	%f1149, %r431;
	fma.rn.f32 	%f1150, %f1097, %f1149, %f1052;
	fma.rn.f32 	%f1151, %f1099, %f1149, %f1053;
	shfl.sync.idx.b32	%r432|%p126, %r977, %r308, 31, -1;
	mov.b32 	%f1152, %r432;
	fma.rn.f32 	%f1153, %f1097, %f1152, %f1055;
	fma.rn.f32 	%f1154, %f1099, %f1152, %f1056;
	shfl.sync.idx.b32	%r433|%p127, %r976, %r308, 31, -1;
	mov.b32 	%f1155, %r433;
	fma.rn.f32 	%f1156, %f1097, %f1155, %f1058;
	fma.rn.f32 	%f1157, %f1099, %f1155, %f1059;
	shfl.sync.idx.b32	%r434|%p128, %r975, %r308, 31, -1;
	mov.b32 	%f1158, %r434;
	fma.rn.f32 	%f1159, %f1097, %f1158, %f1061;
	fma.rn.f32 	%f1160, %f1099, %f1158, %f1062;
	shfl.sync.idx.b32	%r435|%p129, %r974, %r308, 31, -1;
	mov.b32 	%f1161, %r435;
	fma.rn.f32 	%f1162, %f1097, %f1161, %f1064;
	fma.rn.f32 	%f1163, %f1099, %f1161, %f1065;
	shfl.sync.idx.b32	%r436|%p130, %r973, %r308, 31, -1;
	mov.b32 	%f1164, %r436;
	fma.rn.f32 	%f1165, %f1097, %f1164, %f1067;
	fma.rn.f32 	%f1166, %f1099, %f1164, %f1068;
	shfl.sync.idx.b32	%r437|%p131, %r972, %r308, 31, -1;
	mov.b32 	%f1167, %r437;
	fma.rn.f32 	%f1168, %f1097, %f1167, %f1070;
	fma.rn.f32 	%f1169, %f1099, %f1167, %f1071;
	shfl.sync.idx.b32	%r438|%p132, %r971, %r308, 31, -1;
	mov.b32 	%f1170, %r438;
	fma.rn.f32 	%f1171, %f1097, %f1170, %f1073;
	fma.rn.f32 	%f1172, %f1099, %f1170, %f1074;
	shfl.sync.idx.b32	%r439|%p133, %r970, %r308, 31, -1;
	mov.b32 	%f1173, %r439;
	fma.rn.f32 	%f1174, %f1097, %f1173, %f1076;
	fma.rn.f32 	%f1175, %f1099, %f1173, %f1077;
	shfl.sync.idx.b32	%r440|%p134, %r969, %r308, 31, -1;
	mov.b32 	%f1176, %r440;
	fma.rn.f32 	%f1177, %f1097, %f1176, %f1079;
	fma.rn.f32 	%f1178, %f1099, %f1176, %f1080;
	shfl.sync.idx.b32	%r441|%p135, %r968, %r308, 31, -1;
	mov.b32 	%f1179, %r441;
	fma.rn.f32 	%f1180, %f1097, %f1179, %f1082;
	fma.rn.f32 	%f1181, %f1099, %f1179, %f1083;
	shfl.sync.idx.b32	%r442|%p136, %r967, %r308, 31, -1;
	mov.b32 	%f1182, %r442;
	fma.rn.f32 	%f1183, %f1097, %f1182, %f1085;
	fma.rn.f32 	%f1184, %f1099, %f1182, %f1086;
	shfl.sync.idx.b32	%r443|%p137, %r966, %r308, 31, -1;
	mov.b32 	%f1185, %r443;
	fma.rn.f32 	%f1186, %f1097, %f1185, %f1088;
	fma.rn.f32 	%f1187, %f1099, %f1185, %f1089;
	shfl.sync.idx.b32	%r444|%p138, %r965, %r308, 31, -1;
	mov.b32 	%f1188, %r444;
	fma.rn.f32 	%f1189, %f1097, %f1188, %f1091;
	fma.rn.f32 	%f1190, %f1099, %f1188, %f1092;
	shfl.sync.idx.b32	%r445|%p139, %r964, %r308, 31, -1;
	mov.b32 	%f1191, %r445;
	fma.rn.f32 	%f1192, %f1097, %f1191, %f1094;
	fma.rn.f32 	%f1193, %f1099, %f1191, %f1095;
	mul.wide.s32 	%rd88, %r311, 4;
	add.s64 	%rd89, %rd79, %rd88;
	shfl.sync.idx.b32	%r446|%p140, %r995, %r310, 31, -1;
	mov.b32 	%f1194, %r446;
	ld.global.nc.f32 	%f1195, [%rd89];
	fma.rn.f32 	%f1196, %f1195, %f1194, %f1098;
	ld.global.nc.f32 	%f1197, [%rd89+128];
	fma.rn.f32 	%f1198, %f1197, %f1194, %f1100;
	shfl.sync.idx.b32	%r447|%p141, %r994, %r310, 31, -1;
	mov.b32 	%f1199, %r447;
	fma.rn.f32 	%f1200, %f1195, %f1199, %f1102;
	fma.rn.f32 	%f1201, %f1197, %f1199, %f1103;
	shfl.sync.idx.b32	%r448|%p142, %r993, %r310, 31, -1;
	mov.b32 	%f1202, %r448;
	fma.rn.f32 	%f1203, %f1195, %f1202, %f1105;
	fma.rn.f32 	%f1204, %f1197, %f1202, %f1106;
	shfl.sync.idx.b32	%r449|%p143, %r992, %r310, 31, -1;
	mov.b32 	%f1205, %r449;
	fma.rn.f32 	%f1206, %f1195, %f1205, %f1108;
	fma.rn.f32 	%f1207, %f1197, %f1205, %f1109;
	shfl.sync.idx.b32	%r450|%p144, %r991, %r310, 31, -1;
	mov.b32 	%f1208, %r450;
	fma.rn.f32 	%f1209, %f1195, %f1208, %f1111;
	fma.rn.f32 	%f1210, %f1197, %f1208, %f1112;
	shfl.sync.idx.b32	%r451|%p145, %r990, %r310, 31, -1;
	mov.b32 	%f1211, %r451;
	fma.rn.f32 	%f1212, %f1195, %f1211, %f1114;
	fma.rn.f32 	%f1213, %f1197, %f1211, %f1115;
	shfl.sync.idx.b32	%r452|%p146, %r989, %r310, 31, -1;
	mov.b32 	%f1214, %r452;
	fma.rn.f32 	%f1215, %f1195, %f1214, %f1117;
	fma.rn.f32 	%f1216, %f1197, %f1214, %f1118;
	shfl.sync.idx.b32	%r453|%p147, %r988, %r310, 31, -1;
	mov.b32 	%f1217, %r453;
	fma.rn.f32 	%f1218, %f1195, %f1217, %f1120;
	fma.rn.f32 	%f1219, %f1197, %f1217, %f1121;
	shfl.sync.idx.b32	%r454|%p148, %r987, %r310, 31, -1;
	mov.b32 	%f1220, %r454;
	fma.rn.f32 	%f1221, %f1195, %f1220, %f1123;
	fma.rn.f32 	%f1222, %f1197, %f1220, %f1124;
	shfl.sync.idx.b32	%r455|%p149, %r986, %r310, 31, -1;
	mov.b32 	%f1223, %r455;
	fma.rn.f32 	%f1224, %f1195, %f1223, %f1126;
	fma.rn.f32 	%f1225, %f1197, %f1223, %f1127;
	shfl.sync.idx.b32	%r456|%p150, %r985, %r310, 31, -1;
	mov.b32 	%f1226, %r456;
	fma.rn.f32 	%f1227, %f1195, %f1226, %f1129;
	fma.rn.f32 	%f1228, %f1197, %f1226, %f1130;
	shfl.sync.idx.b32	%r457|%p151, %r984, %r310, 31, -1;
	mov.b32 	%f1229, %r457;
	fma.rn.f32 	%f1230, %f1195, %f1229, %f1132;
	fma.rn.f32 	%f1231, %f1197, %f1229, %f1133;
	shfl.sync.idx.b32	%r458|%p152, %r983, %r310, 31, -1;
	mov.b32 	%f1232, %r458;
	fma.rn.f32 	%f1233, %f1195, %f1232, %f1135;
	fma.rn.f32 	%f1234, %f1197, %f1232, %f1136;
	shfl.sync.idx.b32	%r459|%p153, %r982, %r310, 31, -1;
	mov.b32 	%f1235, %r459;
	fma.rn.f32 	%f1236, %f1195, %f1235, %f1138;
	fma.rn.f32 	%f1237, %f1197, %f1235, %f1139;
	shfl.sync.idx.b32	%r460|%p154, %r981, %r310, 31, -1;
	mov.b32 	%f1238, %r460;
	fma.rn.f32 	%f1239, %f1195, %f1238, %f1141;
	fma.rn.f32 	%f1240, %f1197, %f1238, %f1142;
	shfl.sync.idx.b32	%r461|%p155, %r980, %r310, 31, -1;
	mov.b32 	%f1241, %r461;
	fma.rn.f32 	%f1242, %f1195, %f1241, %f1144;
	fma.rn.f32 	%f1243, %f1197, %f1241, %f1145;
	shfl.sync.idx.b32	%r462|%p156, %r979, %r310, 31, -1;
	mov.b32 	%f1244, %r462;
	fma.rn.f32 	%f1245, %f1195, %f1244, %f1147;
	fma.rn.f32 	%f1246, %f1197, %f1244, %f1148;
	shfl.sync.idx.b32	%r463|%p157, %r978, %r310, 31, -1;
	mov.b32 	%f1247, %r463;
	fma.rn.f32 	%f1248, %f1195, %f1247, %f1150;
	fma.rn.f32 	%f1249, %f1197, %f1247, %f1151;
	shfl.sync.idx.b32	%r464|%p158, %r977, %r310, 31, -1;
	mov.b32 	%f1250, %r464;
	fma.rn.f32 	%f1251, %f1195, %f1250, %f1153;
	fma.rn.f32 	%f1252, %f1197, %f1250, %f1154;
	shfl.sync.idx.b32	%r465|%p159, %r976, %r310, 31, -1;
	mov.b32 	%f1253, %r465;
	fma.rn.f32 	%f1254, %f1195, %f1253, %f1156;
	fma.rn.f32 	%f1255, %f1197, %f1253, %f1157;
	shfl.sync.idx.b32	%r466|%p160, %r975, %r310, 31, -1;
	mov.b32 	%f1256, %r466;
	fma.rn.f32 	%f1257, %f1195, %f1256, %f1159;
	fma.rn.f32 	%f1258, %f1197, %f1256, %f1160;
	shfl.sync.idx.b32	%r467|%p161, %r974, %r310, 31, -1;
	mov.b32 	%f1259, %r467;
	fma.rn.f32 	%f1260, %f1195, %f1259, %f1162;
	fma.rn.f32 	%f1261, %f1197, %f1259, %f1163;
	shfl.sync.idx.b32	%r468|%p162, %r973, %r310, 31, -1;
	mov.b32 	%f1262, %r468;
	fma.rn.f32 	%f1263, %f1195, %f1262, %f1165;
	fma.rn.f32 	%f1264, %f1197, %f1262, %f1166;
	shfl.sync.idx.b32	%r469|%p163, %r972, %r310, 31, -1;
	mov.b32 	%f1265, %r469;
	fma.rn.f32 	%f1266, %f1195, %f1265, %f1168;
	fma.rn.f32 	%f1267, %f1197, %f1265, %f1169;
	shfl.sync.idx.b32	%r470|%p164, %r971, %r310, 31, -1;
	mov.b32 	%f1268, %r470;
	fma.rn.f32 	%f1269, %f1195, %f1268, %f1171;
	fma.rn.f32 	%f1270, %f1197, %f1268, %f1172;
	shfl.sync.idx.b32	%r471|%p165, %r970, %r310, 31, -1;
	mov.b32 	%f1271, %r471;
	fma.rn.f32 	%f1272, %f1195, %f1271, %f1174;
	fma.rn.f32 	%f1273, %f1197, %f1271, %f1175;
	shfl.sync.idx.b32	%r472|%p166, %r969, %r310, 31, -1;
	mov.b32 	%f1274, %r472;
	fma.rn.f32 	%f1275, %f1195, %f1274, %f1177;
	fma.rn.f32 	%f1276, %f1197, %f1274, %f1178;
	shfl.sync.idx.b32	%r473|%p167, %r968, %r310, 31, -1;
	mov.b32 	%f1277, %r473;
	fma.rn.f32 	%f1278, %f1195, %f1277, %f1180;
	fma.rn.f32 	%f1279, %f1197, %f1277, %f1181;
	shfl.sync.idx.b32	%r474|%p168, %r967, %r310, 31, -1;
	mov.b32 	%f1280, %r474;
	fma.rn.f32 	%f1281, %f1195, %f1280, %f1183;
	fma.rn.f32 	%f1282, %f1197, %f1280, %f1184;
	shfl.sync.idx.b32	%r475|%p169, %r966, %r310, 31, -1;
	mov.b32 	%f1283, %r475;
	fma.rn.f32 	%f1284, %f1195, %f1283, %f1186;
	fma.rn.f32 	%f1285, %f1197, %f1283, %f1187;
	shfl.sync.idx.b32	%r476|%p170, %r965, %r310, 31, -1;
	mov.b32 	%f1286, %r476;
	fma.rn.f32 	%f1287, %f1195, %f1286, %f1189;
	fma.rn.f32 	%f1288, %f1197, %f1286, %f1190;
	shfl.sync.idx.b32	%r477|%p171, %r964, %r310, 31, -1;
	mov.b32 	%f1289, %r477;
	fma.rn.f32 	%f1290, %f1195, %f1289, %f1192;
	fma.rn.f32 	%f1291, %f1197, %f1289, %f1193;
	mul.wide.s32 	%rd90, %r313, 4;
	add.s64 	%rd91, %rd79, %rd90;
	shfl.sync.idx.b32	%r478|%p172, %r995, %r312, 31, -1;
	mov.b32 	%f1292, %r478;
	ld.global.nc.f32 	%f1293, [%rd91];
	fma.rn.f32 	%f1294, %f1293, %f1292, %f1196;
	ld.global.nc.f32 	%f1295, [%rd91+128];
	fma.rn.f32 	%f1296, %f1295, %f1292, %f1198;
	shfl.sync.idx.b32	%r479|%p173, %r994, %r312, 31, -1;
	mov.b32 	%f1297, %r479;
	fma.rn.f32 	%f1298, %f1293, %f1297, %f1200;
	fma.rn.f32 	%f1299, %f1295, %f1297, %f1201;
	shfl.sync.idx.b32	%r480|%p174, %r993, %r312, 31, -1;
	mov.b32 	%f1300, %r480;
	fma.rn.f32 	%f1301, %f1293, %f1300, %f1203;
	fma.rn.f32 	%f1302, %f1295, %f1300, %f1204;
	shfl.sync.idx.b32	%r481|%p175, %r992, %r312, 31, -1;
	mov.b32 	%f1303, %r481;
	fma.rn.f32 	%f1304, %f1293, %f1303, %f1206;
	fma.rn.f32 	%f1305, %f1295, %f1303, %f1207;
	shfl.sync.idx.b32	%r482|%p176, %r991, %r312, 31, -1;
	mov.b32 	%f1306, %r482;
	fma.rn.f32 	%f1307, %f1293, %f1306, %f1209;
	fma.rn.f32 	%f1308, %f1295, %f1306, %f1210;
	shfl.sync.idx.b32	%r483|%p177, %r990, %r312, 31, -1;
	mov.b32 	%f1309, %r483;
	fma.rn.f32 	%f1310, %f1293, %f1309, %f1212;
	fma.rn.f32 	%f1311, %f1295, %f1309, %f1213;
	shfl.sync.idx.b32	%r484|%p178, %r989, %r312, 31, -1;
	mov.b32 	%f1312, %r484;
	fma.rn.f32 	%f1313, %f1293, %f1312, %f1215;
	fma.rn.f32 	%f1314, %f1295, %f1312, %f1216;
	shfl.sync.idx.b32	%r485|%p179, %r988, %r312, 31, -1;
	mov.b32 	%f1315, %r485;
	fma.rn.f32 	%f1316, %f1293, %f1315, %f1218;
	fma.rn.f32 	%f1317, %f1295, %f1315, %f1219;
	shfl.sync.idx.b32	%r486|%p180, %r987, %r312, 31, -1;
	mov.b32 	%f1318, %r486;
	fma.rn.f32 	%f1319, %f1293, %f1318, %f1221;
	fma.rn.f32 	%f1320, %f1295, %f1318, %f1222;
	shfl.sync.idx.b32	%r487|%p181, %r986, %r312, 31, -1;
	mov.b32 	%f1321, %r487;
	fma.rn.f32 	%f1322, %f1293, %f1321, %f1224;
	fma.rn.f32 	%f1323, %f1295, %f1321, %f1225;
	shfl.sync.idx.b32	%r488|%p182, %r985, %r312, 31, -1;
	mov.b32 	%f1324, %r488;
	fma.rn.f32 	%f1325, %f1293, %f1324, %f1227;
	fma.rn.f32 	%f1326, %f1295, %f1324, %f1228;
	shfl.sync.idx.b32	%r489|%p183, %r984, %r312, 31, -1;
	mov.b32 	%f1327, %r489;
	fma.rn.f32 	%f1328, %f1293, %f1327, %f1230;
	fma.rn.f32 	%f1329, %f1295, %f1327, %f1231;
	shfl.sync.idx.b32	%r490|%p184, %r983, %r312, 31, -1;
	mov.b32 	%f1330, %r490;
	fma.rn.f32 	%f1331, %f1293, %f1330, %f1233;
	fma.rn.f32 	%f1332, %f1295, %f1330, %f1234;
	shfl.sync.idx.b32	%r491|%p185, %r982, %r312, 31, -1;
	mov.b32 	%f1333, %r491;
	fma.rn.f32 	%f1334, %f1293, %f1333, %f1236;
	fma.rn.f32 	%f1335, %f1295, %f1333, %f1237;
	shfl.sync.idx.b32	%r492|%p186, %r981, %r312, 31, -1;
	mov.b32 	%f1336, %r492;
	fma.rn.f32 	%f1337, %f1293, %f1336, %f1239;
	fma.rn.f32 	%f1338, %f1295, %f1336, %f1240;
	shfl.sync.idx.b32	%r493|%p187, %r980, %r312, 31, -1;
	mov.b32 	%f1339, %r493;
	fma.rn.f32 	%f1340, %f1293, %f1339, %f1242;
	fma.rn.f32 	%f1341, %f1295, %f1339, %f1243;
	shfl.sync.idx.b32	%r494|%p188, %r979, %r312, 31, -1;
	mov.b32 	%f1342, %r494;
	fma.rn.f32 	%f1343, %f1293, %f1342, %f1245;
	fma.rn.f32 	%f1344, %f1295, %f1342, %f1246;
	shfl.sync.idx.b32	%r495|%p189, %r978, %r312, 31, -1;
	mov.b32 	%f1345, %r495;
	fma.rn.f32 	%f1346, %f1293, %f1345, %f1248;
	fma.rn.f32 	%f1347, %f1295, %f1345, %f1249;
	shfl.sync.idx.b32	%r496|%p190, %r977, %r312, 31, -1;
	mov.b32 	%f1348, %r496;
	fma.rn.f32 	%f1349, %f1293, %f1348, %f1251;
	fma.rn.f32 	%f1350, %f1295, %f1348, %f1252;
	shfl.sync.idx.b32	%r497|%p191, %r976, %r312, 31, -1;
	mov.b32 	%f1351, %r497;
	fma.rn.f32 	%f1352, %f1293, %f1351, %f1254;
	fma.rn.f32 	%f1353, %f1295, %f1351, %f1255;
	shfl.sync.idx.b32	%r498|%p192, %r975, %r312, 31, -1;
	mov.b32 	%f1354, %r498;
	fma.rn.f32 	%f1355, %f1293, %f1354, %f1257;
	fma.rn.f32 	%f1356, %f1295, %f1354, %f1258;
	shfl.sync.idx.b32	%r499|%p193, %r974, %r312, 31, -1;
	mov.b32 	%f1357, %r499;
	fma.rn.f32 	%f1358, %f1293, %f1357, %f1260;
	fma.rn.f32 	%f1359, %f1295, %f1357, %f1261;
	shfl.sync.idx.b32	%r500|%p194, %r973, %r312, 31, -1;
	mov.b32 	%f1360, %r500;
	fma.rn.f32 	%f1361, %f1293, %f1360, %f1263;
	fma.rn.f32 	%f1362, %f1295, %f1360, %f1264;
	shfl.sync.idx.b32	%r501|%p195, %r972, %r312, 31, -1;
	mov.b32 	%f1363, %r501;
	fma.rn.f32 	%f1364, %f1293, %f1363, %f1266;
	fma.rn.f32 	%f1365, %f1295, %f1363, %f1267;
	shfl.sync.idx.b32	%r502|%p196, %r971, %r312, 31, -1;
	mov.b32 	%f1366, %r502;
	fma.rn.f32 	%f1367, %f1293, %f1366, %f1269;
	fma.rn.f32 	%f1368, %f1295, %f1366, %f1270;
	shfl.sync.idx.b32	%r503|%p197, %r970, %r312, 31, -1;
	mov.b32 	%f1369, %r503;
	fma.rn.f32 	%f1370, %f1293, %f1369, %f1272;
	fma.rn.f32 	%f1371, %f1295, %f1369, %f1273;
	shfl.sync.idx.b32	%r504|%p198, %r969, %r312, 31, -1;
	mov.b32 	%f1372, %r504;
	fma.rn.f32 	%f1373, %f1293, %f1372, %f1275;
	fma.rn.f32 	%f1374, %f1295, %f1372, %f1276;
	shfl.sync.idx.b32	%r505|%p199, %r968, %r312, 31, -1;
	mov.b32 	%f1375, %r505;
	fma.rn.f32 	%f1376, %f1293, %f1375, %f1278;
	fma.rn.f32 	%f1377, %f1295, %f1375, %f1279;
	shfl.sync.idx.b32	%r506|%p200, %r967, %r312, 31, -1;
	mov.b32 	%f1378, %r506;
	fma.rn.f32 	%f1379, %f1293, %f1378, %f1281;
	fma.rn.f32 	%f1380, %f1295, %f1378, %f1282;
	shfl.sync.idx.b32	%r507|%p201, %r966, %r312, 31, -1;
	mov.b32 	%f1381, %r507;
	fma.rn.f32 	%f1382, %f1293, %f1381, %f1284;
	fma.rn.f32 	%f1383, %f1295, %f1381, %f1285;
	shfl.sync.idx.b32	%r508|%p202, %r965, %r312, 31, -1;
	mov.b32 	%f1384, %r508;
	fma.rn.f32 	%f1385, %f1293, %f1384, %f1287;
	fma.rn.f32 	%f1386, %f1295, %f1384, %f1288;
	shfl.sync.idx.b32	%r509|%p203, %r964, %r312, 31, -1;
	mov.b32 	%f1387, %r509;
	fma.rn.f32 	%f1388, %f1293, %f1387, %f1290;
	fma.rn.f32 	%f1389, %f1295, %f1387, %f1291;
	mul.wide.s32 	%rd92, %r315, 4;
	add.s64 	%rd93, %rd79, %rd92;
	shfl.sync.idx.b32	%r510|%p204, %r995, %r314, 31, -1;
	mov.b32 	%f1390, %r510;
	ld.global.nc.f32 	%f1391, [%rd93];
	fma.rn.f32 	%f1392, %f1391, %f1390, %f1294;
	ld.global.nc.f32 	%f1393, [%rd93+128];
	fma.rn.f32 	%f1394, %f1393, %f1390, %f1296;
	shfl.sync.idx.b32	%r511|%p205, %r994, %r314, 31, -1;
	mov.b32 	%f1395, %r511;
	fma.rn.f32 	%f1396, %f1391, %f1395, %f1298;
	fma.rn.f32 	%f1397, %f1393, %f1395, %f1299;
	shfl.sync.idx.b32	%r512|%p206, %r993, %r314, 31, -1;
	mov.b32 	%f1398, %r512;
	fma.rn.f32 	%f1399, %f1391, %f1398, %f1301;
	fma.rn.f32 	%f1400, %f1393, %f1398, %f1302;
	shfl.sync.idx.b32	%r513|%p207, %r992, %r314, 31, -1;
	mov.b32 	%f1401, %r513;
	fma.rn.f32 	%f1402, %f1391, %f1401, %f1304;
	fma.rn.f32 	%f1403, %f1393, %f1401, %f1305;
	shfl.sync.idx.b32	%r514|%p208, %r991, %r314, 31, -1;
	mov.b32 	%f1404, %r514;
	fma.rn.f32 	%f1405, %f1391, %f1404, %f1307;
	fma.rn.f32 	%f1406, %f1393, %f1404, %f1308;
	shfl.sync.idx.b32	%r515|%p209, %r990, %r314, 31, -1;
	mov.b32 	%f1407, %r515;
	fma.rn.f32 	%f1408, %f1391, %f1407, %f1310;
	fma.rn.f32 	%f1409, %f1393, %f1407, %f1311;
	shfl.sync.idx.b32	%r516|%p210, %r989, %r314, 31, -1;
	mov.b32 	%f1410, %r516;
	fma.rn.f32 	%f1411, %f1391, %f1410, %f1313;
	fma.rn.f32 	%f1412, %f1393, %f1410, %f1314;
	shfl.sync.idx.b32	%r517|%p211, %r988, %r314, 31, -1;
	mov.b32 	%f1413, %r517;
	fma.rn.f32 	%f1414, %f1391, %f1413, %f1316;
	fma.rn.f32 	%f1415, %f1393, %f1413, %f1317;
	shfl.sync.idx.b32	%r518|%p212, %r987, %r314, 31, -1;
	mov.b32 	%f1416, %r518;
	fma.rn.f32 	%f1417, %f1391, %f1416, %f1319;
	fma.rn.f32 	%f1418, %f1393, %f1416, %f1320;
	shfl.sync.idx.b32	%r519|%p213, %r986, %r314, 31, -1;
	mov.b32 	%f1419, %r519;
	fma.rn.f32 	%f1420, %f1391, %f1419, %f1322;
	fma.rn.f32 	%f1421, %f1393, %f1419, %f1323;
	shfl.sync.idx.b32	%r520|%p214, %r985, %r314, 31, -1;
	mov.b32 	%f1422, %r520;
	fma.rn.f32 	%f1423, %f1391, %f1422, %f1325;
	fma.rn.f32 	%f1424, %f1393, %f1422, %f1326;
	shfl.sync.idx.b32	%r521|%p215, %r984, %r314, 31, -1;
	mov.b32 	%f1425, %r521;
	fma.rn.f32 	%f1426, %f1391, %f1425, %f1328;
	fma.rn.f32 	%f1427, %f1393, %f1425, %f1329;
	shfl.sync.idx.b32	%r522|%p216, %r983, %r314, 31, -1;
	mov.b32 	%f1428, %r522;
	fma.rn.f32 	%f1429, %f1391, %f1428, %f1331;
	fma.rn.f32 	%f1430, %f1393, %f1428, %f1332;
	shfl.sync.idx.b32	%r523|%p217, %r982, %r314, 31, -1;
	mov.b32 	%f1431, %r523;
	fma.rn.f32 	%f1432, %f1391, %f1431, %f1334;
	fma.rn.f32 	%f1433, %f1393, %f1431, %f1335;
	shfl.sync.idx.b32	%r524|%p218, %r981, %r314, 31, -1;
	mov.b32 	%f1434, %r524;
	fma.rn.f32 	%f1435, %f1391, %f1434, %f1337;
	fma.rn.f32 	%f1436, %f1393, %f1434, %f1338;
	shfl.sync.idx.b32	%r525|%p219, %r980, %r314, 31, -1;
	mov.b32 	%f1437, %r525;
	fma.rn.f32 	%f1438, %f1391, %f1437, %f1340;
	fma.rn.f32 	%f1439, %f1393, %f1437, %f1341;
	shfl.sync.idx.b32	%r526|%p220, %r979, %r314, 31, -1;
	mov.b32 	%f1440, %r526;
	fma.rn.f32 	%f1441, %f1391, %f1440, %f1343;
	fma.rn.f32 	%f1442, %f1393, %f1440, %f1344;
	shfl.sync.idx.b32	%r527|%p221, %r978, %r314, 31, -1;
	mov.b32 	%f1443, %r527;
	fma.rn.f32 	%f1444, %f1391, %f1443, %f1346;
	fma.rn.f32 	%f1445, %f1393, %f1443, %f1347;
	shfl.sync.idx.b32	%r528|%p222, %r977, %r314, 31, -1;
	mov.b32 	%f1446, %r528;
	fma.rn.f32 	%f1447, %f1391, %f1446, %f1349;
	fma.rn.f32 	%f1448, %f1393, %f1446, %f1350;
	shfl.sync.idx.b32	%r529|%p223, %r976, %r314, 31, -1;
	mov.b32 	%f1449, %r529;
	fma.rn.f32 	%f1450, %f1391, %f1449, %f1352;
	fma.rn.f32 	%f1451, %f1393, %f1449, %f1353;
	shfl.sync.idx.b32	%r530|%p224, %r975, %r314, 31, -1;
	mov.b32 	%f1452, %r530;
	fma.rn.f32 	%f1453, %f1391, %f1452, %f1355;
	fma.rn.f32 	%f1454, %f1393, %f1452, %f1356;
	shfl.sync.idx.b32	%r531|%p225, %r974, %r314, 31, -1;
	mov.b32 	%f1455, %r531;
	fma.rn.f32 	%f1456, %f1391, %f1455, %f1358;
	fma.rn.f32 	%f1457, %f1393, %f1455, %f1359;
	shfl.sync.idx.b32	%r532|%p226, %r973, %r314, 31, -1;
	mov.b32 	%f1458, %r532;
	fma.rn.f32 	%f1459, %f1391, %f1458, %f1361;
	fma.rn.f32 	%f1460, %f1393, %f1458, %f1362;
	shfl.sync.idx.b32	%r533|%p227, %r972, %r314, 31, -1;
	mov.b32 	%f1461, %r533;
	fma.rn.f32 	%f1462, %f1391, %f1461, %f1364;
	fma.rn.f32 	%f1463, %f1393, %f1461, %f1365;
	shfl.sync.idx.b32	%r534|%p228, %r971, %r314, 31, -1;
	mov.b32 	%f1464, %r534;
	fma.rn.f32 	%f1465, %f1391, %f1464, %f1367;
	fma.rn.f32 	%f1466, %f1393, %f1464, %f1368;
	shfl.sync.idx.b32	%r535|%p229, %r970, %r314, 31, -1;
	mov.b32 	%f1467, %r535;
	fma.rn.f32 	%f1468, %f1391, %f1467, %f1370;
	fma.rn.f32 	%f1469, %f1393, %f1467, %f1371;
	shfl.sync.idx.b32	%r536|%p230, %r969, %r314, 31, -1;
	mov.b32 	%f1470, %r536;
	fma.rn.f32 	%f1471, %f1391, %f1470, %f1373;
	fma.rn.f32 	%f1472, %f1393, %f1470, %f1374;
	shfl.sync.idx.b32	%r537|%p231, %r968, %r314, 31, -1;
	mov.b32 	%f1473, %r537;
	fma.rn.f32 	%f1474, %f1391, %f1473, %f1376;
	fma.rn.f32 	%f1475, %f1393, %f1473, %f1377;
	shfl.sync.idx.b32	%r538|%p232, %r967, %r314, 31, -1;
	mov.b32 	%f1476, %r538;
	fma.rn.f32 	%f1477, %f1391, %f1476, %f1379;
	fma.rn.f32 	%f1478, %f1393, %f1476, %f1380;
	shfl.sync.idx.b32	%r539|%p233, %r966, %r314, 31, -1;
	mov.b32 	%f1479, %r539;
	fma.rn.f32 	%f1480, %f1391, %f1479, %f1382;
	fma.rn.f32 	%f1481, %f1393, %f1479, %f1383;
	shfl.sync.idx.b32	%r540|%p234, %r965, %r314, 31, -1;
	mov.b32 	%f1482, %r540;
	fma.rn.f32 	%f1483, %f1391, %f1482, %f1385;
	fma.rn.f32 	%f1484, %f1393, %f1482, %f1386;
	shfl.sync.idx.b32	%r541|%p235, %r964, %r314, 31, -1;
	mov.b32 	%f1485, %r541;
	fma.rn.f32 	%f1486, %f1391, %f1485, %f1388;
	fma.rn.f32 	%f1487, %f1393, %f1485, %f1389;
	mul.wide.s32 	%rd94, %r317, 4;
	add.s64 	%rd95, %rd79, %rd94;
	shfl.sync.idx.b32	%r542|%p236, %r995, %r316, 31, -1;
	mov.b32 	%f1488, %r542;
	ld.global.nc.f32 	%f1489, [%rd95];
	fma.rn.f32 	%f2173, %f1489, %f1488, %f1392;
	ld.global.nc.f32 	%f1490, [%rd95+128];
	fma.rn.f32 	%f2172, %f1490, %f1488, %f1394;
	shfl.sync.idx.b32	%r543|%p237, %r994, %r316, 31, -1;
	mov.b32 	%f1491, %r543;
	fma.rn.f32 	%f2171, %f1489, %f1491, %f1396;
	fma.rn.f32 	%f2170, %f1490, %f1491, %f1397;
	shfl.sync.idx.b32	%r544|%p238, %r993, %r316, 31, -1;
	mov.b32 	%f1492, %r544;
	fma.rn.f32 	%f2169, %f1489, %f1492, %f1399;
	fma.rn.f32 	%f2168, %f1490, %f1492, %f1400;
	shfl.sync.idx.b32	%r545|%p239, %r992, %r316, 31, -1;
	mov.b32 	%f1493, %r545;
	fma.rn.f32 	%f2167, %f1489, %f1493, %f1402;
	fma.rn.f32 	%f2166, %f1490, %f1493, %f1403;
	shfl.sync.idx.b32	%r546|%p240, %r991, %r316, 31, -1;
	mov.b32 	%f1494, %r546;
	fma.rn.f32 	%f2165, %f1489, %f1494, %f1405;
	fma.rn.f32 	%f2164, %f1490, %f1494, %f1406;
	shfl.sync.idx.b32	%r547|%p241, %r990, %r316, 31, -1;
	mov.b32 	%f1495, %r547;
	fma.rn.f32 	%f2163, %f1489, %f1495, %f1408;
	fma.rn.f32 	%f2162, %f1490, %f1495, %f1409;
	shfl.sync.idx.b32	%r548|%p242, %r989, %r316, 31, -1;
	mov.b32 	%f1496, %r548;
	fma.rn.f32 	%f2161, %f1489, %f1496, %f1411;
	fma.rn.f32 	%f2160, %f1490, %f1496, %f1412;
	shfl.sync.idx.b32	%r549|%p243, %r988, %r316, 31, -1;
	mov.b32 	%f1497, %r549;
	fma.rn.f32 	%f2159, %f1489, %f1497, %f1414;
	fma.rn.f32 	%f2158, %f1490, %f1497, %f1415;
	shfl.sync.idx.b32	%r550|%p244, %r987, %r316, 31, -1;
	mov.b32 	%f1498, %r550;
	fma.rn.f32 	%f2157, %f1489, %f1498, %f1417;
	fma.rn.f32 	%f2156, %f1490, %f1498, %f1418;
	shfl.sync.idx.b32	%r551|%p245, %r986, %r316, 31, -1;
	mov.b32 	%f1499, %r551;
	fma.rn.f32 	%f2155, %f1489, %f1499, %f1420;
	fma.rn.f32 	%f2154, %f1490, %f1499, %f1421;
	shfl.sync.idx.b32	%r552|%p246, %r985, %r316, 31, -1;
	mov.b32 	%f1500, %r552;
	fma.rn.f32 	%f2153, %f1489, %f1500, %f1423;
	fma.rn.f32 	%f2152, %f1490, %f1500, %f1424;
	shfl.sync.idx.b32	%r553|%p247, %r984, %r316, 31, -1;
	mov.b32 	%f1501, %r553;
	fma.rn.f32 	%f2151, %f1489, %f1501, %f1426;
	fma.rn.f32 	%f2150, %f1490, %f1501, %f1427;
	shfl.sync.idx.b32	%r554|%p248, %r983, %r316, 31, -1;
	mov.b32 	%f1502, %r554;
	fma.rn.f32 	%f2149, %f1489, %f1502, %f1429;
	fma.rn.f32 	%f2148, %f1490, %f1502, %f1430;
	shfl.sync.idx.b32	%r555|%p249, %r982, %r316, 31, -1;
	mov.b32 	%f1503, %r555;
	fma.rn.f32 	%f2147, %f1489, %f1503, %f1432;
	fma.rn.f32 	%f2146, %f1490, %f1503, %f1433;
	shfl.sync.idx.b32	%r556|%p250, %r981, %r316, 31, -1;
	mov.b32 	%f1504, %r556;
	fma.rn.f32 	%f2145, %f1489, %f1504, %f1435;
	fma.rn.f32 	%f2144, %f1490, %f1504, %f1436;
	shfl.sync.idx.b32	%r557|%p251, %r980, %r316, 31, -1;
	mov.b32 	%f1505, %r557;
	fma.rn.f32 	%f2143, %f1489, %f1505, %f1438;
	fma.rn.f32 	%f2142, %f1490, %f1505, %f1439;
	shfl.sync.idx.b32	%r558|%p252, %r979, %r316, 31, -1;
	mov.b32 	%f1506, %r558;
	fma.rn.f32 	%f2141, %f1489, %f1506, %f1441;
	fma.rn.f32 	%f2140, %f1490, %f1506, %f1442;
	shfl.sync.idx.b32	%r559|%p253, %r978, %r316, 31, -1;
	mov.b32 	%f1507, %r559;
	fma.rn.f32 	%f2139, %f1489, %f1507, %f1444;
	fma.rn.f32 	%f2138, %f1490, %f1507, %f1445;
	shfl.sync.idx.b32	%r560|%p254, %r977, %r316, 31, -1;
	mov.b32 	%f1508, %r560;
	fma.rn.f32 	%f2137, %f1489, %f1508, %f1447;
	fma.rn.f32 	%f2136, %f1490, %f1508, %f1448;
	shfl.sync.idx.b32	%r561|%p255, %r976, %r316, 31, -1;
	mov.b32 	%f1509, %r561;
	fma.rn.f32 	%f2135, %f1489, %f1509, %f1450;
	fma.rn.f32 	%f2134, %f1490, %f1509, %f1451;
	shfl.sync.idx.b32	%r562|%p256, %r975, %r316, 31, -1;
	mov.b32 	%f1510, %r562;
	fma.rn.f32 	%f2133, %f1489, %f1510, %f1453;
	fma.rn.f32 	%f2132, %f1490, %f1510, %f1454;
	shfl.sync.idx.b32	%r563|%p257, %r974, %r316, 31, -1;
	mov.b32 	%f1511, %r563;
	fma.rn.f32 	%f2131, %f1489, %f1511, %f1456;
	fma.rn.f32 	%f2130, %f1490, %f1511, %f1457;
	shfl.sync.idx.b32	%r564|%p258, %r973, %r316, 31, -1;
	mov.b32 	%f1512, %r564;
	fma.rn.f32 	%f2129, %f1489, %f1512, %f1459;
	fma.rn.f32 	%f2128, %f1490, %f1512, %f1460;
	shfl.sync.idx.b32	%r565|%p259, %r972, %r316, 31, -1;
	mov.b32 	%f1513, %r565;
	fma.rn.f32 	%f2127, %f1489, %f1513, %f1462;
	fma.rn.f32 	%f2126, %f1490, %f1513, %f1463;
	shfl.sync.idx.b32	%r566|%p260, %r971, %r316, 31, -1;
	mov.b32 	%f1514, %r566;
	fma.rn.f32 	%f2125, %f1489, %f1514, %f1465;
	fma.rn.f32 	%f2124, %f1490, %f1514, %f1466;
	shfl.sync.idx.b32	%r567|%p261, %r970, %r316, 31, -1;
	mov.b32 	%f1515, %r567;
	fma.rn.f32 	%f2123, %f1489, %f1515, %f1468;
	fma.rn.f32 	%f2122, %f1490, %f1515, %f1469;
	shfl.sync.idx.b32	%r568|%p262, %r969, %r316, 31, -1;
	mov.b32 	%f1516, %r568;
	fma.rn.f32 	%f2121, %f1489, %f1516, %f1471;
	fma.rn.f32 	%f2120, %f1490, %f1516, %f1472;
	shfl.sync.idx.b32	%r569|%p263, %r968, %r316, 31, -1;
	mov.b32 	%f1517, %r569;
	fma.rn.f32 	%f2119, %f1489, %f1517, %f1474;
	fma.rn.f32 	%f2118, %f1490, %f1517, %f1475;
	shfl.sync.idx.b32	%r570|%p264, %r967, %r316, 31, -1;
	mov.b32 	%f1518, %r570;
	fma.rn.f32 	%f2117, %f1489, %f1518, %f1477;
	fma.rn.f32 	%f2116, %f1490, %f1518, %f1478;
	shfl.sync.idx.b32	%r571|%p265, %r966, %r316, 31, -1;
	mov.b32 	%f1519, %r571;
	fma.rn.f32 	%f2115, %f1489, %f1519, %f1480;
	fma.rn.f32 	%f2114, %f1490, %f1519, %f1481;
	shfl.sync.idx.b32	%r572|%p266, %r965, %r316, 31, -1;
	mov.b32 	%f1520, %r572;
	fma.rn.f32 	%f2113, %f1489, %f1520, %f1483;
	fma.rn.f32 	%f2112, %f1490, %f1520, %f1484;
	shfl.sync.idx.b32	%r573|%p267, %r964, %r316, 31, -1;
	mov.b32 	%f1521, %r573;
	fma.rn.f32 	%f2111, %f1489, %f1521, %f1486;
	fma.rn.f32 	%f2110, %f1490, %f1521, %f1487;
	add.s32 	%r996, %r996, 8;
	add.s32 	%r574, %r6, %r2;
	setp.lt.s32 	%p268, %r996, %r574;
	@%p268 bra 	$L__BB8_2;
$L__BB8_6:
	add.s32 	%r145, %r6, %r2;
	setp.le.s32 	%p269, %r3, %r145;
	and.b32  	%r575, %r4, 24;
	setp.ne.s32 	%p270, %r575, 0;
	or.pred  	%p271, %p270, %p269;
	@%p271 bra 	$L__BB8_9;
	sub.s32 	%r576, %r3, %r145;
	setp.ge.u32 	%p272, %r1, %r576;
	mov.u32 	%r998, %r145;
	@%p272 bra 	$L__BB8_9;
	ld.param.u64 	%rd255, [_Z12_spmm_conv_8PKfPfiiPKiS3_S3_S0__param_7];
	ld.param.u64 	%rd253, [_Z12_spmm_conv_8PKfPfiiPKiS3_S3_S0__param_6];
	add.s32 	%r577, %r145, %r1;
	cvta.to.global.u64 	%rd96, %rd253;
	mul.wide.u32 	%rd97, %r577, 4;
	add.s64 	%rd98, %rd96, %rd97;
	ld.global.nc.u32 	%r578, [%rd98];
	mul.hi.s32 	%r579, %r578, 715827883;
	shr.u32 	%r580, %r579, 31;
	shr.u32 	%r581, %r579, 8;
	add.s32 	%r582, %r581, %r580;
	shl.b32 	%r583, %r582, 15;
	add.s32 	%r584, %r583, %r5;
	shr.s32 	%r585, %r578, 31;
	shr.u32 	%r586, %r585, 23;
	add.s32 	%r587, %r578, %r586;
	shr.s32 	%r588, %r587, 9;
	mul.hi.s32 	%r589, %r588, 1431655766;
	shr.u32 	%r590, %r589, 31;
	add.s32 	%r591, %r589, %r590;
	mul.lo.s32 	%r592, %r591, 3;
	sub.s32 	%r593, %r588, %r592;
	shl.b32 	%r594, %r593, 14;
	add.s32 	%r595, %r584, %r594;
	and.b32  	%r596, %r587, 134217216;
	sub.s32 	%r597, %r578, %r596;
	shl.b32 	%r598, %r597, 5;
	add.s32 	%r997, %r595, %r598;
	cvta.to.global.u64 	%rd99, %rd255;
	add.s64 	%rd100, %rd99, %rd97;
	ld.global.nc.u32 	%r995, [%rd100];
	add.s32 	%r599, %r4, %r577;
	mul.wide.u32 	%rd101, %r599, 4;
	add.s64 	%rd102, %rd99, %rd101;
	ld.global.nc.u32 	%r994, [%rd102];
	add.s32 	%r600, %r599, %r4;
	mul.wide.u32 	%rd103, %r600, 4;
	add.s64 	%rd104, %rd99, %rd103;
	ld.global.nc.u32 	%r993, [%rd104];
	add.s32 	%r601, %r600, %r4;
	mul.wide.u32 	%rd105, %r601, 4;
	add.s64 	%rd106, %rd99, %rd105;
	ld.global.nc.u32 	%r992, [%rd106];
	add.s32 	%r602, %r601, %r4;
	mul.wide.u32 	%rd107, %r602, 4;
	add.s64 	%rd108, %rd99, %rd107;
	ld.global.nc.u32 	%r991, [%rd108];
	add.s32 	%r603, %r602, %r4;
	mul.wide.u32 	%rd109, %r603, 4;
	add.s64 	%rd110, %rd99, %rd109;
	ld.global.nc.u32 	%r990, [%rd110];
	add.s32 	%r604, %r603, %r4;
	mul.wide.u32 	%rd111, %r604, 4;
	add.s64 	%rd112, %rd99, %rd111;
	ld.global.nc.u32 	%r989, [%rd112];
	add.s32 	%r605, %r604, %r4;
	mul.wide.u32 	%rd113, %r605, 4;
	add.s64 	%rd114, %rd99, %rd113;
	ld.global.nc.u32 	%r988, [%rd114];
	add.s32 	%r606, %r605, %r4;
	mul.wide.u32 	%rd115, %r606, 4;
	add.s64 	%rd116, %rd99, %rd115;
	ld.global.nc.u32 	%r987, [%rd116];
	add.s32 	%r607, %r606, %r4;
	mul.wide.u32 	%rd117, %r607, 4;
	add.s64 	%rd118, %rd99, %rd117;
	ld.global.nc.u32 	%r986, [%rd118];
	add.s32 	%r608, %r607, %r4;
	mul.wide.u32 	%rd119, %r608, 4;
	add.s64 	%rd120, %rd99, %rd119;
	ld.global.nc.u32 	%r985, [%rd120];
	add.s32 	%r609, %r608, %r4;
	mul.wide.u32 	%rd121, %r609, 4;
	add.s64 	%rd122, %rd99, %rd121;
	ld.global.nc.u32 	%r984, [%rd122];
	add.s32 	%r610, %r609, %r4;
	mul.wide.u32 	%rd123, %r610, 4;
	add.s64 	%rd124, %rd99, %rd123;
	ld.global.nc.u32 	%r983, [%rd124];
	add.s32 	%r611, %r610, %r4;
	mul.wide.u32 	%rd125, %r611, 4;
	add.s64 	%rd126, %rd99, %rd125;
	ld.global.nc.u32 	%r982, [%rd126];
	add.s32 	%r612, %r611, %r4;
	mul.wide.u32 	%rd127, %r612, 4;
	add.s64 	%rd128, %rd99, %rd127;
	ld.global.nc.u32 	%r981, [%rd128];
	add.s32 	%r613, %r612, %r4;
	mul.wide.u32 	%rd129, %r613, 4;
	add.s64 	%rd130, %rd99, %rd129;
	ld.global.nc.u32 	%r980, [%rd130];
	add.s32 	%r614, %r613, %r4;
	mul.wide.u32 	%rd131, %r614, 4;
	add.s64 	%rd132, %rd99, %rd131;
	ld.global.nc.u32 	%r979, [%rd132];
	add.s32 	%r615, %r614, %r4;
	mul.wide.u32 	%rd133, %r615, 4;
	add.s64 	%rd134, %rd99, %rd133;
	ld.global.nc.u32 	%r978, [%rd134];
	add.s32 	%r616, %r615, %r4;
	mul.wide.u32 	%rd135, %r616, 4;
	add.s64 	%rd136, %rd99, %rd135;
	ld.global.nc.u32 	%r977, [%rd136];
	add.s32 	%r617, %r616, %r4;
	mul.wide.u32 	%rd137, %r617, 4;
	add.s64 	%rd138, %rd99, %rd137;
	ld.global.nc.u32 	%r976, [%rd138];
	add.s32 	%r618, %r617, %r4;
	mul.wide.u32 	%rd139, %r618, 4;
	add.s64 	%rd140, %rd99, %rd139;
	ld.global.nc.u32 	%r975, [%rd140];
	add.s32 	%r619, %r618, %r4;
	mul.wide.u32 	%rd141, %r619, 4;
	add.s64 	%rd142, %rd99, %rd141;
	ld.global.nc.u32 	%r974, [%rd142];
	add.s32 	%r620, %r619, %r4;
	mul.wide.u32 	%rd143, %r620, 4;
	add.s64 	%rd144, %rd99, %rd143;
	ld.global.nc.u32 	%r973, [%rd144];
	add.s32 	%r621, %r620, %r4;
	mul.wide.u32 	%rd145, %r621, 4;
	add.s64 	%rd146, %rd99, %rd145;
	ld.global.nc.u32 	%r972, [%rd146];
	add.s32 	%r622, %r621, %r4;
	mul.wide.u32 	%rd147, %r622, 4;
	add.s64 	%rd148, %rd99, %rd147;
	ld.global.nc.u32 	%r971, [%rd148];
	add.s32 	%r623, %r622, %r4;
	mul.wide.u32 	%rd149, %r623, 4;
	add.s64 	%rd150, %rd99, %rd149;
	ld.global.nc.u32 	%r970, [%rd150];
	add.s32 	%r624, %r623, %r4;
	mul.wide.u32 	%rd151, %r624, 4;
	add.s64 	%rd152, %rd99, %rd151;
	ld.global.nc.u32 	%r969, [%rd152];
	add.s32 	%r625, %r624, %r4;
	mul.wide.u32 	%rd153, %r625, 4;
	add.s64 	%rd154, %rd99, %rd153;
	ld.global.nc.u32 	%r968, [%rd154];
	add.s32 	%r626, %r625, %r4;
	mul.wide.u32 	%rd155, %r626, 4;
	add.s64 	%rd156, %rd99, %rd155;
	ld.global.nc.u32 	%r967, [%rd156];
	add.s32 	%r627, %r626, %r4;
	mul.wide.u32 	%rd157, %r627, 4;
	add.s64 	%rd158, %rd99, %rd157;
	ld.global.nc.u32 	%r966, [%rd158];
	add.s32 	%r628, %r627, %r4;
	mul.wide.u32 	%rd159, %r628, 4;
	add.s64 	%rd160, %rd99, %rd159;
	ld.global.nc.u32 	%r965, [%rd160];
	add.s32 	%r629, %r628, %r4;
	mul.wide.u32 	%rd161, %r629, 4;
	add.s64 	%rd162, %rd99, %rd161;
	ld.global.nc.u32 	%r964, [%rd162];
$L__BB8_9:
	and.b32  	%r630, %r4, -4;
	setp.ge.s32 	%p273, %r6, %r630;
	@%p273 bra 	$L__BB8_138;
	ld.param.u64 	%rd247, [_Z12_spmm_conv_8PKfPfiiPKiS3_S3_S0__param_0];
	and.b32  	%r631, %r4, -8;
	add.s32 	%r632, %r631, %r2;
	sub.s32 	%r213, %r632, %r998;
	shfl.sync.idx.b32	%r633|%p274, %r997, %r213, 31, -1;
	add.s32 	%r214, %r213, 1;
	shfl.sync.idx.b32	%r215|%p275, %r997, %r214, 31, -1;
	add.s32 	%r216, %r213, 2;
	shfl.sync.idx.b32	%r217|%p276, %r997, %r216, 31, -1;
	add.s32 	%r218, %r213, 3;
	shfl.sync.idx.b32	%r219|%p277, %r997, %r218, 31, -1;
	cvta.to.global.u64 	%rd163, %rd247;
	mul.wide.s32 	%rd164, %r633, 4;
	add.s64 	%rd1, %rd163, %rd164;
	shfl.sync.idx.b32	%r634|%p278, %r995, %r213, 31, -1;
	mov.b32 	%f193, %r634;
	setp.leu.f32 	%p279, %f193, 0f00000000;
	@%p279 bra 	$L__BB8_12;
	ld.global.nc.f32 	%f1523, [%rd1];
	fma.rn.f32 	%f2174, %f1523, %f193, %f2173;
	ld.global.nc.f32 	%f1524, [%rd1+128];
	mul.f32 	%f2175, %f1524, %f193;
	bra.uni 	$L__BB8_13;
$L__BB8_12:
	add.f32 	%f2174, %f2173, 0f00000000;
	mov.f32 	%f2175, 0f00000000;
$L__BB8_13:
	add.f32 	%f199, %f2175, %f2172;
	shfl.sync.idx.b32	%r635|%p280, %r994, %r213, 31, -1;
	mov.b32 	%f200, %r635;
	setp.leu.f32 	%p281, %f200, 0f00000000;
	mov.f32 	%f2176, 0f00000000;
	@%p281 bra 	$L__BB8_15;
	ld.global.nc.f32 	%f1526, [%rd1];
	mul.f32 	%f2176, %f1526, %f200;
$L__BB8_15:
	add.f32 	%f203, %f2176, %f2171;
	mov.f32 	%f2177, 0f00000000;
	@%p281 bra 	$L__BB8_17;
	ld.global.nc.f32 	%f1528, [%rd1+128];
	mul.f32 	%f2177, %f1528, %f200;
$L__BB8_17:
	add.f32 	%f206, %f2177, %f2170;
	shfl.sync.idx.b32	%r636|%p283, %r993, %r213, 31, -1;
	mov.b32 	%f207, %r636;
	setp.leu.f32 	%p284, %f207, 0f00000000;
	mov.f32 	%f2178, 0f00000000;
	@%p284 bra 	$L__BB8_19;
	ld.global.nc.f32 	%f1530, [%rd1];
	mul.f32 	%f2178, %f1530, %f207;
$L__BB8_19:
	add.f32 	%f210, %f2178, %f2169;
	mov.f32 	%f2179, 0f00000000;
	@%p284 bra 	$L__BB8_21;
	ld.global.nc.f32 	%f1532, [%rd1+128];
	mul.f32 	%f2179, %f1532, %f207;
$L__BB8_21:
	add.f32 	%f213, %f2179, %f2168;
	shfl.sync.idx.b32	%r637|%p286, %r992, %r213, 31, -1;
	mov.b32 	%f214, %r637;
	setp.leu.f32 	%p287, %f214, 0f00000000;
	mov.f32 	%f2180, 0f00000000;
	@%p287 bra 	$L__BB8_23;
	ld.global.nc.f32 	%f1534, [%rd1];
	mul.f32 	%f2180, %f1534, %f214;
$L__BB8_23:
	add.f32 	%f217, %f2180, %f2167;
	mov.f32 	%f2181, 0f00000000;
	@%p287 bra 	$L__BB8_25;
	ld.global.nc.f32 	%f1536, [%rd1+128];
	mul.f32 	%f2181, %f1536, %f214;
$L__BB8_25:
	add.f32 	%f220, %f2181, %f2166;
	shfl.sync.idx.b32	%r638|%p289, %r991, %r213, 31, -1;
	mov.b32 	%f221, %r638;
	setp.leu.f32 	%p290, %f221, 0f00000000;
	mov.f32 	%f2182, 0f00000000;
	@%p290 bra 	$L__BB8_27;
	ld.global.nc.f32 	%f1538, [%rd1];
	mul.f32 	%f2182, %f1538, %f221;
$L__BB8_27:
	add.f32 	%f224, %f2182, %f2165;
	mov.f32 	%f2183, 0f00000000;
	@%p290 bra 	$L__BB8_29;
	ld.global.nc.f32 	%f1540, [%rd1+128];
	mul.f32 	%f2183, %f1540, %f221;
$L__BB8_29:
	add.f32 	%f227, %f2183, %f2164;
	shfl.sync.idx.b32	%r639|%p292, %r990, %r213, 31, -1;
	mov.b32 	%f228, %r639;
	setp.leu.f32 	%p293, %f228, 0f00000000;
	mov.f32 	%f2184, 0f00000000;
	@%p293 bra 	$L__BB8_31;
	ld.global.nc.f32 	%f1542, [%rd1];
	mul.f32 	%f2184, %f1542, %f228;
$L__BB8_31:
	add.f32 	%f231, %f2184, %f2163;
	mov.f32 	%f2185, 0f00000000;
	@%p293 bra 	$L__BB8_33;
	ld.global.nc.f32 	%f1544, [%rd1+128];
	mul.f32 	%f2185, %f1544, %f228;
$L__BB8_33:
	add.f32 	%f234, %f2185, %f2162;
	shfl.sync.idx.b32	%r640|%p295, %r989, %r213, 31, -1;
	mov.b32 	%f235, %r640;
	setp.leu.f32 	%p296, %f235, 0f00000000;
	mov.f32 	%f2186, 0f00000000;
	@%p296 bra 	$L__BB8_35;
	ld.global.nc.f32 	%f1546, [%rd1];
	mul.f32 	%f2186, %f1546, %f235;
$L__BB8_35:
	add.f32 	%f238, %f2186, %f2161;
	mov.f32 	%f2187, 0f00000000;
	@%p296 bra 	$L__BB8_37;
	ld.global.nc.f32 	%f1548, [%rd1+128];
	mul.f32 	%f2187, %f1548, %f235;
$L__BB8_37:
	add.f32 	%f241, %f2187, %f2160;
	shfl.sync.idx.b32	%r641|%p298, %r988, %r213, 31, -1;
	mov.b32 	%f242, %r641;
	setp.leu.f32 	%p299, %f242, 0f00000000;
	mov.f32 	%f2188, 0f00000000;
	@%p299 bra 	$L__BB8_39;
	ld.global.nc.f32 	%f1550, [%rd1];
	mul.f32 	%f2188, %f1550, %f242;
$L__BB8_39:
	add.f32 	%f245, %f2188, %f2159;
	mov.f32 	%f2189, 0f00000000;
	@%p299 bra 	$L__BB8_41;
	ld.global.nc.f32 	%f1552, [%rd1+128];
	mul.f32 	%f2189, %f1552, %f242;
$L__BB8_41:
	add.f32 	%f248, %f2189, %f2158;
	shfl.sync.idx.b32	%r642|%p301, %r987, %r213, 31, -1;
	mov.b32 	%f249, %r642;
	setp.leu.f32 	%p302, %f249, 0f00000000;
	mov.f32 	%f2190, 0f00000000;
	@%p302 bra 	$L__BB8_43;
	ld.global.nc.f32 	%f1554, [%rd1];
	mul.f32 	%f2190, %f1554, %f249;
$L__BB8_43:
	add.f32 	%f252, %f2190, %f2157;
	mov.f32 	%f2191, 0f00000000;
	@%p302 bra 	$L__BB8_45;
	ld.global.nc.f32 	%f1556, [%rd1+128];
	mul.f32 	%f2191, %f1556, %f249;
$L__BB8_45:
	add.f32 	%f255, %f2191, %f2156;
	shfl.sync.idx.b32	%r643|%p304, %r986, %r213, 31, -1;
	mov.b32 	%f256, %r643;
	setp.leu.f32 	%p305, %f256, 0f00000000;
	mov.f32 	%f2192, 0f00000000;
	@%p305 bra 	$L__BB8_47;
	ld.global.nc.f32 	%f1558, [%rd1];
	mul.f32 	%f2192, %f1558, %f256;
$L__BB8_47:
	add.f32 	%f259, %f2192, %f2155;
	mov.f32 	%f2193, 0f00000000;
	@%p305 bra 	$L__BB8_49;
	ld.global.nc.f32 	%f1560, [%rd1+128];
	mul.f32 	%f2193, %f1560, %f256;
$L__BB8_49:
	add.f32 	%f262, %f2193, %f2154;
	shfl.sync.idx.b32	%r644|%p307, %r985, %r213, 31, -1;
	mov.b32 	%f263, %r644;
	setp.leu.f32 	%p308, %f263, 0f00000000;
	mov.f32 	%f2194, 0f00000000;
	@%p308 bra 	$L__BB8_51;
	ld.global.nc.f32 	%f1562, [%rd1];
	mul.f32 	%f2194, %f1562, %f263;
$L__BB8_51:
	add.f32 	%f266, %f2194, %f2153;
	mov.f32 	%f2195, 0f00000000;
	@%p308 bra 	$L__BB8_53;
	ld.global.nc.f32 	%f1564, [%rd1+128];
	mul.f32 	%f2195, %f1564, %f263;
$L__BB8_53:
	add.f32 	%f269, %f2195, %f2152;
	shfl.sync.idx.b32	%r645|%p310, %r984, %r213, 31, -1;
	mov.b32 	%f270, %r645;
	setp.leu.f32 	%p311, %f270, 0f00000000;
	mov.f32 	%f2196, 0f00000000;
	@%p311 bra 	$L__BB8_55;
	ld.global.nc.f32 	%f1566, [%rd1];
	mul.f32 	%f2196, %f1566, %f270;
$L__BB8_55:
	add.f32 	%f273, %f2196, %f2151;
	mov.f32 	%f2197, 0f00000000;
	@%p311 bra 	$L__BB8_57;
	ld.global.nc.f32 	%f1568, [%rd1+128];
	mul.f32 	%f2197, %f1568, %f270;
$L__BB8_57:
	add.f32 	%f276, %f2197, %f2150;
	shfl.sync.idx.b32	%r646|%p313, %r983, %r213, 31, -1;
	mov.b32 	%f277, %r646;
	setp.leu.f32 	%p314, %f277, 0f00000000;
	mov.f32 	%f2198, 0f00000000;
	@%p314 bra 	$L__BB8_59;
	ld.global.nc.f32 	%f1570, [%rd1];
	mul.f32 	%f2198, %f1570, %f277;
$L__BB8_59:
	add.f32 	%f280, %f2198, %f2149;
	mov.f32 	%f2199, 0f00000000;
	@%p314 bra 	$L__BB8_61;
	ld.global.nc.f32 	%f1572, [%rd1+128];
	mul.f32 	%f2199, %f1572, %f277;
$L__BB8_61:
	add.f32 	%f283, %f2199, %f2148;
	shfl.sync.idx.b32	%r647|%p316, %r982, %r213, 31, -1;
	mov.b32 	%f284, %r647;
	setp.leu.f32 	%p317, %f284, 0f00000000;
	mov.f32 	%f2200, 0f00000000;
	@%p317 bra 	$L__BB8_63;
	ld.global.nc.f32 	%f1574, [%rd1];
	mul.f32 	%f2200, %f1574, %f284;
$L__BB8_63:
	add.f32 	%f287, %f2200, %f2147;
	mov.f32 	%f2201, 0f00000000;
	@%p317 bra 	$L__BB8_65;
	ld.global.nc.f32 	%f1576, [%rd1+128];
	mul.f32 	%f2201, %f1576, %f284;
$L__BB8_65:
	add.f32 	%f290, %f2201, %f2146;
	shfl.sync.idx.b32	%r648|%p319, %r981, %r213, 31, -1;
	mov.b32 	%f291, %r648;
	setp.leu.f32 	%p320, %f291, 0f00000000;
	mov.f32 	%f2202, 0f00000000;
	@%p320 bra 	$L__BB8_67;
	ld.global.nc.f32 	%f1578, [%rd1];
	mul.f32 	%f2202, %f1578, %f291;
$L__BB8_67:
	add.f32 	%f294, %f2202, %f2145;
	mov.f32 	%f2203, 0f00000000;
	@%p320 bra 	$L__BB8_69;
	ld.global.nc.f32 	%f1580, [%rd1+128];
	mul.f32 	%f2203, %f1580, %f291;
$L__BB8_69:
	add.f32 	%f297, %f2203, %f2144;
	shfl.sync.idx.b32	%r649|%p322, %r980, %r213, 31, -1;
	mov.b32 	%f298, %r649;
	setp.leu.f32 	%p323, %f298, 0f00000000;
	mov.f32 	%f2204, 0f00000000;
	@%p323 bra 	$L__BB8_71;
	ld.global.nc.f32 	%f1582, [%rd1];
	mul.f32 	%f2204, %f1582, %f298;
$L__BB8_71:
	add.f32 	%f301, %f2204, %f2143;
	mov.f32 	%f2205, 0f00000000;
	@%p323 bra 	$L__BB8_73;
	ld.global.nc.f32 	%f1584, [%rd1+128];
	mul.f32 	%f2205, %f1584, %f298;
$L__BB8_73:
	add.f32 	%f304, %f2205, %f2142;
	shfl.sync.idx.b32	%r650|%p325, %r979, %r213, 31, -1;
	mov.b32 	%f305, %r650;
	setp.leu.f32 	%p326, %f305, 0f00000000;
	mov.f32 	%f2206, 0f00000000;
	@%p326 bra 	$L__BB8_75;
	ld.global.nc.f32 	%f1586, [%rd1];
	mul.f32 	%f2206, %f1586, %f305;
$L__BB8_75:
	add.f32 	%f308, %f2206, %f2141;
	mov.f32 	%f2207, 0f00000000;
	@%p326 bra 	$L__BB8_77;
	ld.global.nc.f32 	%f1588, [%rd1+128];
	mul.f32 	%f2207, %f1588, %f305;
$L__BB8_77:
	add.f32 	%f311, %f2207, %f2140;
	shfl.sync.idx.b32	%r651|%p328, %r978, %r213, 31, -1;
	mov.b32 	%f312, %r651;
	setp.leu.f32 	%p329, %f312, 0f00000000;
	mov.f32 	%f2208, 0f00000000;
	@%p329 bra 	$L__BB8_79;
	ld.global.nc.f32 	%f1590, [%rd1];
	mul.f32 	%f2208, %f1590, %f312;
$L__BB8_79:
	add.f32 	%f315, %f2208, %f2139;
	mov.f32 	%f2209, 0f00000000;
	@%p329 bra 	$L__BB8_81;
	ld.global.nc.f32 	%f1592, [%rd1+128];
	mul.f32 	%f2209, %f1592, %f312;
$L__BB8_81:
	add.f32 	%f318, %f2209, %f2138;
	shfl.sync.idx.b32	%r652|%p331, %r977, %r213, 31, -1;
	mov.b32 	%f319, %r652;
	setp.leu.f32 	%p332, %f319, 0f00000000;
	mov.f32 	%f2210, 0f00000000;
	@%p332 bra 	$L__BB8_83;
	ld.global.nc.f32 	%f1594, [%rd1];
	mul.f32 	%f2210, %f1594, %f319;
$L__BB8_83:
	add.f32 	%f322, %f2210, %f2137;
	mov.f32 	%f2211, 0f00000000;
	@%p332 bra 	$L__BB8_85;
	ld.global.nc.f32 	%f1596, [%rd1+128];
	mul.f32 	%f2211, %f1596, %f319;
$L__BB8_85:
	add.f32 	%f325, %f2211, %f2136;
	shfl.sync.idx.b32	%r653|%p334, %r976, %r213, 31, -1;
	mov.b32 	%f326, %r653;
	setp.leu.f32 	%p335, %f326, 0f00000000;
	mov.f32 	%f2212, 0f00000000;
	@%p335 bra 	$L__BB8_87;
	ld.global.nc.f32 	%f1598, [%rd1];
	mul.f32 	%f2212, %f1598, %f326;
$L__BB8_87:
	add.f32 	%f329, %f2212, %f2135;
	mov.f32 	%f2213, 0f00000000;
	@%p335 bra 	$L__BB8_89;
	ld.global.nc.f32 	%f1600, [%rd1+128];
	mul.f32 	%f2213, %f1600, %f326;
$L__BB8_89:
	add.f32 	%f332, %f2213, %f2134;
	shfl.sync.idx.b32	%r654|%p337, %r975, %r213, 31, -1;
	mov.b32 	%f333, %r654;
	setp.leu.f32 	%p338, %f333, 0f00000000;
	mov.f32 	%f2214, 0f00000000;
	@%p338 bra 	$L__BB8_91;
	ld.global.nc.f32 	%f1602, [%rd1];
	mul.f32 	%f2214, %f1602, %f333;
$L__BB8_91:
	add.f32 	%f336, %f2214, %f2133;
	mov.f32 	%f2215, 0f00000000;
	@%p338 bra 	$L__BB8_93;
	ld.global.nc.f32 	%f1604, [%rd1+128];
	mul.f32 	%f2215, %f1604, %f333;
$L__BB8_93:
	add.f32 	%f339, %f2215, %f2132;
	shfl.sync.idx.b32	%r655|%p340, %r974, %r213, 31, -1;
	mov.b32 	%f340, %r655;
	setp.leu.f32 	%p341, %f340, 0f00000000;
	mov.f32 	%f2216, 0f00000000;
	@%p341 bra 	$L__BB8_95;
	ld.global.nc.f32 	%f1606, [%rd1];
	mul.f32 	%f2216, %f1606, %f340;
$L__BB8_95:
	add.f32 	%f343, %f2216, %f2131;
	mov.f32 	%f2217, 0f00000000;
	@%p341 bra 	$L__BB8_97;
	ld.global.nc.f32 	%f1608, [%rd1+128];
	mul.f32 	%f2217, %f1608, %f340;
$L__BB8_97:
	add.f32 	%f346, %f2217, %f2130;
	shfl.sync.idx.b32	%r656|%p343, %r973, %r213, 31, -1;
	mov.b32 	%f347, %r656;
	setp.leu.f32 	%p344, %f347, 0f00000000;
	mov.f32 	%f2218, 0f00000000;
	@%p344 bra 	$L__BB8_99;
	ld.global.nc.f32 	%f1610, [%rd1];
	mul.f32 	%f2218, %f1610, %f347;
$L__BB8_99:
	add.f32 	%f350, %f2218, %f2129;
	mov.f32 	%f2219, 0f00000000;
	@%p344 bra 	$L__BB8_101;
	ld.global.nc.f32 	%f1612, [%rd1+128];
	mul.f32 	%f2219, %f1612, %f347;
$L__BB8_101:
	add.f32 	%f353, %f2219, %f2128;
	shfl.sync.idx.b32	%r657|%p346, %r972, %r213, 31, -1;
	mov.b32 	%f354, %r657;
	setp.leu.f32 	%p347, %f354, 0f00000000;
	mov.f32 	%f2220, 0f00000000;
	@%p347 bra 	$L__BB8_103;
	ld.global.nc.f32 	%f1614, [%rd1];
	mul.f32 	%f2220, %f1614, %f354;
$L__BB8_103:
	add.f32 	%f357, %f2220, %f2127;
	mov.f32 	%f2221, 0f00000000;
	@%p347 bra 	$L__BB8_105;
	ld.global.nc.f32 	%f1616, [%rd1+128];
	mul.f32 	%f2221, %f1616, %f354;
$L__BB8_105:
	add.f32 	%f360, %f2221, %f2126;
	shfl.sync.idx.b32	%r658|%p349, %r971, %r213, 31, -1;
	mov.b32 	%f361, %r658;
	setp.leu.f32 	%p350, %f361, 0f00000000;
	mov.f32 	%f2222, 0f00000000;
	@%p350 bra 	$L__BB8_107;
	ld.global.nc.f32 	%f1618, [%rd1];
	mul.f32 	%f2222, %f1618, %f361;
$L__BB8_107:
	add.f32 	%f364, %f2222, %f2125;
	mov.f32 	%f2223, 0f00000000;
	@%p350 bra 	$L__BB8_109;
	ld.global.nc.f32 	%f1620, [%rd1+128];
	mul.f32 	%f2223, %f1620, %f361;
$L__BB8_109:
	add.f32 	%f367, %f2223, %f2124;
	shfl.sync.idx.b32	%r659|%p352, %r970, %r213, 31, -1;
	mov.b32 	%f368, %r659;
	setp.leu.f32 	%p353, %f368, 0f00000000;
	mov.f32 	%f2224, 0f00000000;
	@%p353 bra 	$L__BB8_111;
	ld.global.nc.f32 	%f1622, [%rd1];
	mul.f32 	%f2224, %f1622, %f368;
$L__BB8_111:
	add.f32 	%f371, %f2224, %f2123;
	mov.f32 	%f2225, 0f00000000;
	@%p353 bra 	$L__BB8_113;
	ld.global.nc.f32 	%f1624, [%rd1+128];
	mul.f32 	%f2225, %f1624, %f368;
$L__BB8_113:
	add.f32 	%f374, %f2225, %f2122;
	shfl.sync.idx.b32	%r660|%p355, %r969, %r213, 31, -1;
	mov.b32 	%f375, %r660;
	setp.leu.f32 	%p356, %f375, 0f00000000;
	mov.f32 	%f2226, 0f00000000;
	@%p356 bra 	$L__BB8_115;
	ld.global.nc.f32 	%f1626, [%rd1];
	mul.f32 	%f2226, %f1626, %f375;
$L__BB8_115:
	add.f32 	%f378, %f2226, %f2121;
	mov.f32 	%f2227, 0f00000000;
	@%p356 bra 	$L__BB8_117;
	ld.global.nc.f32 	%f1628, [%rd1+128];
	mul.f32 	%f2227, %f1628, %f375;
$L__BB8_117:
	add.f32 	%f381, %f2227, %f2120;
	shfl.sync.idx.b32	%r661|%p358, %r968, %r213, 31, -1;
	mov.b32 	%f382, %r661;
	setp.leu.f32 	%p359, %f382, 0f00000000;
	mov.f32 	%f2228, 0f00000000;
	@%p359 bra 	$L__BB8_119;
	ld.global.nc.f32 	%f1630, [%rd1];
	mul.f32 	%f2228, %f1630, %f382;
$L__BB8_119:
	add.f32 	%f385, %f2228, %f2119;
	mov.f32 	%f2229, 0f00000000;
	@%p359 bra 	$L__BB8_121;
	ld.global.nc.f32 	%f1632, [%rd1+128];
	mul.f32 	%f2229, %f1632, %f382;
$L__BB8_121:
	add.f32 	%f388, %f2229, %f2118;
	shfl.sync.idx.b32	%r662|%p361, %r967, %r213, 31, -1;
	mov.b32 	%f389, %r662;
	setp.leu.f32 	%p362, %f389, 0f00000000;
	mov.f32 	%f2230, 0f00000000;
	@%p362 bra 	$L__BB8_123;
	ld.global.nc.f32 	%f1634, [%rd1];
	mul.f32 	%f2230, %f1634, %f389;
$L__BB8_123:
	add.f32 	%f392, %f2230, %f2117;
	mov.f32 	%f2231, 0f00000000;
	@%p362 bra 	$L__BB8_125;
	ld.global.nc.f32 	%f1636, [%rd1+128];
	mul.f32 	%f2231, %f1636, %f389;
$L__BB8_125:
	add.f32 	%f395, %f2231, %f2116;
	shfl.sync.idx.b32	%r663|%p364, %r966, %r213, 31, -1;
	mov.b32 	%f396, %r663;
	setp.leu.f32 	%p365, %f396, 0f00000000;
	mov.f32 	%f2232, 0f00000000;
	@%p365 bra 	$L__BB8_127;
	ld.global.nc.f32 	%f1638, [%rd1];
	mul.f32 	%f2232, %f1638, %f396;
$L__BB8_127:
	add.f32 	%f399, %f2232, %f2115;
	mov.f32 	%f2233, 0f00000000;
	@%p365 bra 	$L__BB8_129;
	ld.global.nc.f32 	%f1640, [%rd1+128];
	mul.f32 	%f2233, %f1640, %f396;
$L__BB8_129:
	add.f32 	%f402, %f2233, %f2114;
	shfl.sync.idx.b32	%r664|%p367, %r965, %r213, 31, -1;
	mov.b32 	%f403, %r664;
	setp.leu.f32 	%p368, %f403, 0f00000000;
	mov.f32 	%f2234, 0f00000000;
	@%p368 bra 	$L__BB8_131;
	ld.global.nc.f32 	%f1642, [%rd1];
	mul.f32 	%f2234, %f1642, %f403;
$L__BB8_131:
	add.f32 	%f406, %f2234, %f2113;
	mov.f32 	%f2235, 0f00000000;
	@%p368 bra 	$L__BB8_133;
	ld.global.nc.f32 	%f1644, [%rd1+128];
	mul.f32 	%f2235, %f1644, %f403;
$L__BB8_133:
	add.f32 	%f409, %f2235, %f2112;
	shfl.sync.idx.b32	%r665|%p370, %r964, %r213, 31, -1;
	mov.b32 	%f410, %r665;
	setp.leu.f32 	%p371, %f410, 0f00000000;
	mov.f32 	%f2236, 0f00000000;
	@%p371 bra 	$L__BB8_135;
	ld.global.nc.f32 	%f1646, [%rd1];
	mul.f32 	%f2236, %f1646, %f410;
$L__BB8_135:
	add.f32 	%f413, %f2236, %f2111;
	mov.f32 	%f2237, 0f00000000;
	@%p371 bra 	$L__BB8_137;
	ld.global.nc.f32 	%f1648, [%rd1+128];
	mul.f32 	%f2237, %f1648, %f410;
$L__BB8_137:
	ld.param.u64 	%rd248, [_Z12_spmm_conv_8PKfPfiiPKiS3_S3_S0__param_0];
	add.f32 	%f1649, %f2237, %f2110;
	cvta.to.global.u64 	%rd165, %rd248;
	mul.wide.s32 	%rd166, %r215, 4;
	add.s64 	%rd167, %rd165, %rd166;
	shfl.sync.idx.b32	%r666|%p373, %r995, %r214, 31, -1;
	mov.b32 	%f1650, %r666;
	ld.global.nc.f32 	%f1651, [%rd167];
	fma.rn.f32 	%f1652, %f1651, %f1650, %f2174;
	ld.global.nc.f32 	%f1653, [%rd167+128];
	fma.rn.f32 	%f1654, %f1653, %f1650, %f199;
	shfl.sync.idx.b32	%r667|%p374, %r994, %r214, 31, -1;
	mov.b32 	%f1655, %r667;
	fma.rn.f32 	%f1656, %f1651, %f1655, %f203;
	fma.rn.f32 	%f1657, %f1653, %f1655, %f206;
	shfl.sync.idx.b32	%r668|%p375, %r993, %r214, 31, -1;
	mov.b32 	%f1658, %r668;
	fma.rn.f32 	%f1659, %f1651, %f1658, %f210;
	fma.rn.f32 	%f1660, %f1653, %f1658, %f213;
	shfl.sync.idx.b32	%r669|%p376, %r992, %r214, 31, -1;
	mov.b32 	%f1661, %r669;
	fma.rn.f32 	%f1662, %f1651, %f1661, %f217;
	fma.rn.f32 	%f1663, %f1653, %f1661, %f220;
	shfl.sync.idx.b32	%r670|%p377, %r991, %r214, 31, -1;
	mov.b32 	%f1664, %r670;
	fma.rn.f32 	%f1665, %f1651, %f1664, %f224;
	fma.rn.f32 	%f1666, %f1653, %f1664, %f227;
	shfl.sync.idx.b32	%r671|%p378, %r990, %r214, 31, -1;
	mov.b32 	%f1667, %r671;
	fma.rn.f32 	%f1668, %f1651, %f1667, %f231;
	fma.rn.f32 	%f1669, %f1653, %f1667, %f234;
	shfl.sync.idx.b32	%r672|%p379, %r989, %r214, 31, -1;
	mov.b32 	%f1670, %r672;
	fma.rn.f32 	%f1671, %f1651, %f1670, %f238;
	fma.rn.f32 	%f1672, %f1653, %f1670, %f241;
	shfl.sync.idx.b32	%r673|%p380, %r988, %r214, 31, -1;
	mov.b32 	%f1673, %r673;
	fma.rn.f32 	%f1674, %f1651, %f1673, %f245;
	fma.rn.f32 	%f1675, %f1653, %f1673, %f248;
	shfl.sync.idx.b32	%r674|%p381, %r987, %r214, 31, -1;
	mov.b32 	%f1676, %r674;
	fma.rn.f32 	%f1677, %f1651, %f1676, %f252;
	fma.rn.f32 	%f1678, %f1653, %f1676, %f255;
	shfl.sync.idx.b32	%r675|%p382, %r986, %r214, 31, -1;
	mov.b32 	%f1679, %r675;
	fma.rn.f32 	%f1680, %f1651, %f1679, %f259;
	fma.rn.f32 	%f1681, %f1653, %f1679, %f262;
	shfl.sync.idx.b32	%r676|%p383, %r985, %r214, 31, -1;
	mov.b32 	%f1682, %r676;
	fma.rn.f32 	%f1683, %f1651, %f1682, %f266;
	fma.rn.f32 	%f1684, %f1653, %f1682, %f269;
	shfl.sync.idx.b32	%r677|%p384, %r984, %r214, 31, -1;
	mov.b32 	%f1685, %r677;
	fma.rn.f32 	%f1686, %f1651, %f1685, %f273;
	fma.rn.f32 	%f1687, %f1653, %f1685, %f276;
	shfl.sync.idx.b32	%r678|%p385, %r983, %r214, 31, -1;
	mov.b32 	%f1688, %r678;
	fma.rn.f32 	%f1689, %f1651, %f1688, %f280;
	fma.rn.f32 	%f1690, %f1653, %f1688, %f283;
	shfl.sync.idx.b32	%r679|%p386, %r982, %r214, 31, -1;
	mov.b32 	%f1691, %r679;
	fma.rn.f32 	%f1692, %f1651, %f1691, %f287;
	fma.rn.f32 	%f1693, %f1653, %f1691, %f290;
	shfl.sync.idx.b32	%r680|%p387, %r981, %r214, 31, -1;
	mov.b32 	%f1694, %r680;
	fma.rn.f32 	%f1695, %f1651, %f1694, %f294;
	fma.rn.f32 	%f1696, %f1653, %f1694, %f297;
	shfl.sync.idx.b32	%r681|%p388, %r980, %r214, 31, -1;
	mov.b32 	%f1697, %r681;
	fma.rn.f32 	%f1698, %f1651, %f1697, %f301;
	fma.rn.f32 	%f1699, %f1653, %f1697, %f304;
	shfl.sync.idx.b32	%r682|%p389, %r979, %r214, 31, -1;
	mov.b32 	%f1700, %r682;
	fma.rn.f32 	%f1701, %f1651, %f1700, %f308;
	fma.rn.f32 	%f1702, %f1653, %f1700, %f311;
	shfl.sync.idx.b32	%r683|%p390, %r978, %r214, 31, -1;
	mov.b32 	%f1703, %r683;
	fma.rn.f32 	%f1704, %f1651, %f1703, %f315;
	fma.rn.f32 	%f1705, %f1653, %f1703, %f318;
	shfl.sync.idx.b32	%r684|%p391, %r977, %r214, 31, -1;
	mov.b32 	%f1706, %r684;
	fma.rn.f32 	%f1707, %f1651, %f1706, %f322;
	fma.rn.f32 	%f1708, %f1653, %f1706, %f325;
	shfl.sync.idx.b32	%r685|%p392, %r976, %r214, 31, -1;
	mov.b32 	%f1709, %r685;
	fma.rn.f32 	%f1710, %f1651, %f1709, %f329;
	fma.rn.f32 	%f1711, %f1653, %f1709, %f332;
	shfl.sync.idx.b32	%r686|%p393, %r975, %r214, 31, -1;
	mov.b32 	%f1712, %r686;
	fma.rn.f32 	%f1713, %f1651, %f1712, %f336;
	fma.rn.f32 	%f1714, %f1653, %f1712, %f339;
	shfl.sync.idx.b32	%r687|%p394, %r974, %r214, 31, -1;
	mov.b32 	%f1715, %r687;
	fma.rn.f32 	%f1716, %f1651, %f1715, %f343;
	fma.rn.f32 	%f1717, %f1653, %f1715, %f346;
	shfl.sync.idx.b32	%r688|%p395, %r973, %r214, 31, -1;
	mov.b32 	%f1718, %r688;
	fma.rn.f32 	%f1719, %f1651, %f1718, %f350;
	fma.rn.f32 	%f1720, %f1653, %f1718, %f353;
	shfl.sync.idx.b32	%r689|%p396, %r972, %r214, 31, -1;
	mov.b32 	%f1721, %r689;
	fma.rn.f32 	%f1722, %f1651, %f1721, %f357;
	fma.rn.f32 	%f1723, %f1653, %f1721, %f360;
	shfl.sync.idx.b32	%r690|%p397, %r971, %r214, 31, -1;
	mov.b32 	%f1724, %r690;
	fma.rn.f32 	%f1725, %f1651, %f1724, %f364;
	fma.rn.f32 	%f1726, %f1653, %f1724, %f367;
	shfl.sync.idx.b32	%r691|%p398, %r970, %r214, 31, -1;
	mov.b32 	%f1727, %r691;
	fma.rn.f32 	%f1728, %f1651, %f1727, %f371;
	fma.rn.f32 	%f1729, %f1653, %f1727, %f374;
	shfl.sync.idx.b32	%r692|%p399, %r969, %r214, 31, -1;
	mov.b32 	%f1730, %r692;
	fma.rn.f32 	%f1731, %f1651, %f1730, %f378;
	fma.rn.f32 	%f1732, %f1653, %f1730, %f381;
	shfl.sync.idx.b32	%r693|%p400, %r968, %r214, 31, -1;
	mov.b32 	%f1733, %r693;
	fma.rn.f32 	%f1734, %f1651, %f1733, %f385;
	fma.rn.f32 	%f1735, %f1653, %f1733, %f388;
	shfl.sync.idx.b32	%r694|%p401, %r967, %r214, 31, -1;
	mov.b32 	%f1736, %r694;
	fma.rn.f32 	%f1737, %f1651, %f1736, %f392;
	fma.rn.f32 	%f1738, %f1653, %f1736, %f395;
	shfl.sync.idx.b32	%r695|%p402, %r966, %r214, 31, -1;
	mov.b32 	%f1739, %r695;
	fma.rn.f32 	%f1740, %f1651, %f1739, %f399;
	fma.rn.f32 	%f1741, %f1653, %f1739, %f402;
	shfl.sync.idx.b32	%r696|%p403, %r965, %r214, 31, -1;
	mov.b32 	%f1742, %r696;
	fma.rn.f32 	%f1743, %f1651, %f1742, %f406;
	fma.rn.f32 	%f1744, %f1653, %f1742, %f409;
	shfl.sync.idx.b32	%r697|%p404, %r964, %r214, 31, -1;
	mov.b32 	%f1745, %r697;
	fma.rn.f32 	%f1746, %f1651, %f1745, %f413;
	fma.rn.f32 	%f1747, %f1653, %f1745, %f1649;
	mul.wide.s32 	%rd168, %r217, 4;
	add.s64 	%rd169, %rd165, %rd168;
	shfl.sync.idx.b32	%r698|%p405, %r995, %r216, 31, -1;
	mov.b32 	%f1748, %r698;
	ld.global.nc.f32 	%f1749, [%rd169];
	fma.rn.f32 	%f1750, %f1749, %f1748, %f1652;
	ld.global.nc.f32 	%f1751, [%rd169+128];
	fma.rn.f32 	%f1752, %f1751, %f1748, %f1654;
	shfl.sync.idx.b32	%r699|%p406, %r994, %r216, 31, -1;
	mov.b32 	%f1753, %r699;
	fma.rn.f32 	%f1754, %f1749, %f1753, %f1656;
	fma.rn.f32 	%f1755, %f1751, %f1753, %f1657;
	shfl.sync.idx.b32	%r700|%p407, %r993, %r216, 31, -1;
	mov.b32 	%f1756, %r700;
	fma.rn.f32 	%f1757, %f1749, %f1756, %f1659;
	fma.rn.f32 	%f1758, %f1751, %f1756, %f1660;
	shfl.sync.idx.b32	%r701|%p408, %r992, %r216, 31, -1;
	mov.b32 	%f1759, %r701;
	fma.rn.f32 	%f1760, %f1749, %f1759, %f1662;
	fma.rn.f32 	%f1761, %f1751, %f1759, %f1663;
	shfl.sync.idx.b32	%r702|%p409, %r991, %r216, 31, -1;
	mov.b32 	%f1762, %r702;
	fma.rn.f32 	%f1763, %f1749, %f1762, %f1665;
	fma.rn.f32 	%f1764, %f1751, %f1762, %f1666;
	shfl.sync.idx.b32	%r703|%p410, %r990, %r216, 31, -1;
	mov.b32 	%f1765, %r703;
	fma.rn.f32 	%f1766, %f1749, %f1765, %f1668;
	fma.rn.f32 	%f1767, %f1751, %f1765, %f1669;
	shfl.sync.idx.b32	%r704|%p411, %r989, %r216, 31, -1;
	mov.b32 	%f1768, %r704;
	fma.rn.f32 	%f1769, %f1749, %f1768, %f1671;
	fma.rn.f32 	%f1770, %f1751, %f1768, %f1672;
	shfl.sync.idx.b32	%r705|%p412, %r988, %r216, 31, -1;
	mov.b32 	%f1771, %r705;
	fma.rn.f32 	%f1772, %f1749, %f1771, %f1674;
	fma.rn.f32 	%f1773, %f1751, %f1771, %f1675;
	shfl.sync.idx.b32	%r706|%p413, %r987, %r216, 31, -1;
	mov.b32 	%f1774, %r706;
	fma.rn.f32 	%f1775, %f1749, %f1774, %f1677;
	fma.rn.f32 	%f1776, %f1751, %f1774, %f1678;
	shfl.sync.idx.b32	%r707|%p414, %r986, %r216, 31, -1;
	mov.b32 	%f1777, %r707;
	fma.rn.f32 	%f1778, %f1749, %f1777, %f1680;
	fma.rn.f32 	%f1779, %f1751, %f1777, %f1681;
	shfl.sync.idx.b32	%r708|%p415, %r985, %r216, 31, -1;
	mov.b32 	%f1780, %r708;
	fma.rn.f32 	%f1781, %f1749, %f1780, %f1683;
	fma.rn.f32 	%f1782, %f1751, %f1780, %f1684;
	shfl.sync.idx.b32	%r709|%p416, %r984, %r216, 31, -1;
	mov.b32 	%f1783, %r709;
	fma.rn.f32 	%f1784, %f1749, %f1783, %f1686;
	fma.rn.f32 	%f1785, %f1751, %f1783, %f1687;
	shfl.sync.idx.b32	%r710|%p417, %r983, %r216, 31, -1;
	mov.b32 	%f1786, %r710;
	fma.rn.f32 	%f1787, %f1749, %f1786, %f1689;
	fma.rn.f32 	%f1788, %f1751, %f1786, %f1690;
	shfl.sync.idx.b32	%r711|%p418, %r982, %r216, 31, -1;
	mov.b32 	%f1789, %r711;
	fma.rn.f32 	%f1790, %f1749, %f1789, %f1692;
	fma.rn.f32 	%f1791, %f1751, %f1789, %f1693;
	shfl.sync.idx.b32	%r712|%p419, %r981, %r216, 31, -1;
	mov.b32 	%f1792, %r712;
	fma.rn.f32 	%f1793, %f1749, %f1792, %f1695;
	fma.rn.f32 	%f1794, %f1751, %f1792, %f1696;
	shfl.sync.idx.b32	%r713|%p420, %r980, %r216, 31, -1;
	mov.b32 	%f1795, %r713;
	fma.rn.f32 	%f1796, %f1749, %f1795, %f1698;
	fma.rn.f32 	%f1797, %f1751, %f1795, %f1699;
	shfl.sync.idx.b32	%r714|%p421, %r979, %r216, 31, -1;
	mov.b32 	%f1798, %r714;
	fma.rn.f32 	%f1799, %f1749, %f1798, %f1701;
	fma.rn.f32 	%f1800, %f1751, %f1798, %f1702;
	shfl.sync.idx.b32	%r715|%p422, %r978, %r216, 31, -1;
	mov.b32 	%f1801, %r715;
	fma.rn.f32 	%f1802, %f1749, %f1801, %f1704;
	fma.rn.f32 	%f1803, %f1751, %f1801, %f1705;
	shfl.sync.idx.b32	%r716|%p423, %r977, %r216, 31, -1;
	mov.b32 	%f1804, %r716;
	fma.rn.f32 	%f1805, %f1749, %f1804, %f1707;
	fma.rn.f32 	%f1806, %f1751, %f1804, %f1708;
	shfl.sync.idx.b32	%r717|%p424, %r976, %r216, 31, -1;
	mov.b32 	%f1807, %r717;
	fma.rn.f32 	%f1808, %f1749, %f1807, %f1710;
	fma.rn.f32 	%f1809, %f1751, %f1807, %f1711;
	shfl.sync.idx.b32	%r718|%p425, %r975, %r216, 31, -1;
	mov.b32 	%f1810, %r718;
	fma.rn.f32 	%f1811, %f1749, %f1810, %f1713;
	fma.rn.f32 	%f1812, %f1751, %f1810, %f1714;
	shfl.sync.idx.b32	%r719|%p426, %r974, %r216, 31, -1;
	mov.b32 	%f1813, %r719;
	fma.rn.f32 	%f1814, %f1749, %f1813, %f1716;
	fma.rn.f32 	%f1815, %f1751, %f1813, %f1717;
	shfl.sync.idx.b32	%r720|%p427, %r973, %r216, 31, -1;
	mov.b32 	%f1816, %r720;
	fma.rn.f32 	%f1817, %f1749, %f1816, %f1719;
	fma.rn.f32 	%f1818, %f1751, %f1816, %f1720;
	shfl.sync.idx.b32	%r721|%p428, %r972, %r216, 31, -1;
	mov.b32 	%f1819, %r721;
	fma.rn.f32 	%f1820, %f1749, %f1819, %f1722;
	fma.rn.f32 	%f1821, %f1751, %f1819, %f1723;
	shfl.sync.idx.b32	%r722|%p429, %r971, %r216, 31, -1;
	mov.b32 	%f1822, %r722;
	fma.rn.f32 	%f1823, %f1749, %f1822, %f1725;
	fma.rn.f32 	%f1824, %f1751, %f1822, %f1726;
	shfl.sync.idx.b32	%r723|%p430, %r970, %r216, 31, -1;
	mov.b32 	%f1825, %r723;
	fma.rn.f32 	%f1826, %f1749, %f1825, %f1728;
	fma.rn.f32 	%f1827, %f1751, %f1825, %f1729;
	shfl.sync.idx.b32	%r724|%p431, %r969, %r216, 31, -1;
	mov.b32 	%f1828, %r724;
	fma.rn.f32 	%f1829, %f1749, %f1828, %f1731;
	fma.rn.f32 	%f1830, %f1751, %f1828, %f1732;
	shfl.sync.idx.b32	%r725|%p432, %r968, %r216, 31, -1;
	mov.b32 	%f1831, %r725;
	fma.rn.f32 	%f1832, %f1749, %f1831, %f1734;
	fma.rn.f32 	%f1833, %f1751, %f1831, %f1735;
	shfl.sync.idx.b32	%r726|%p433, %r967, %r216, 31, -1;
	mov.b32 	%f1834, %r726;
	fma.rn.f32 	%f1835, %f1749, %f1834, %f1737;
	fma.rn.f32 	%f1836, %f1751, %f1834, %f1738;
	shfl.sync.idx.b32	%r727|%p434, %r966, %r216, 31, -1;
	mov.b32 	%f1837, %r727;
	fma.rn.f32 	%f1838, %f1749, %f1837, %f1740;
	fma.rn.f32 	%f1839, %f1751, %f1837, %f1741;
	shfl.sync.idx.b32	%r728|%p435, %r965, %r216, 31, -1;
	mov.b32 	%f1840, %r728;
	fma.rn.f32 	%f1841, %f1749, %f1840, %f1743;
	fma.rn.f32 	%f1842, %f1751, %f1840, %f1744;
	shfl.sync.idx.b32	%r729|%p436, %r964, %r216, 31, -1;
	mov.b32 	%f1843, %r729;
	fma.rn.f32 	%f1844, %f1749, %f1843, %f1746;
	fma.rn.f32 	%f1845, %f1751, %f1843, %f1747;
	mul.wide.s32 	%rd170, %r219, 4;
	add.s64 	%rd171, %rd165, %rd170;
	shfl.sync.idx.b32	%r730|%p437, %r995, %r218, 31, -1;
	mov.b32 	%f1846, %r730;
	ld.global.nc.f32 	%f1847, [%rd171];
	fma.rn.f32 	%f2173, %f1847, %f1846, %f1750;
	ld.global.nc.f32 	%f1848, [%rd171+128];
	fma.rn.f32 	%f2172, %f1848, %f1846, %f1752;
	shfl.sync.idx.b32	%r731|%p438, %r994, %r218, 31, -1;
	mov.b32 	%f1849, %r731;
	fma.rn.f32 	%f2171, %f1847, %f1849, %f1754;
	fma.rn.f32 	%f2170, %f1848, %f1849, %f1755;
	shfl.sync.idx.b32	%r732|%p439, %r993, %r218, 31, -1;
	mov.b32 	%f1850, %r732;
	fma.rn.f32 	%f2169, %f1847, %f1850, %f1757;
	fma.rn.f32 	%f2168, %f1848, %f1850, %f1758;
	shfl.sync.idx.b32	%r733|%p440, %r992, %r218, 31, -1;
	mov.b32 	%f1851, %r733;
	fma.rn.f32 	%f2167, %f1847, %f1851, %f1760;
	fma.rn.f32 	%f2166, %f1848, %f1851, %f1761;
	shfl.sync.idx.b32	%r734|%p441, %r991, %r218, 31, -1;
	mov.b32 	%f1852, %r734;
	fma.rn.f32 	%f2165, %f1847, %f1852, %f1763;
	fma.rn.f32 	%f2164, %f1848, %f1852, %f1764;
	shfl.sync.idx.b32	%r735|%p442, %r990, %r218, 31, -1;
	mov.b32 	%f1853, %r735;
	fma.rn.f32 	%f2163, %f1847, %f1853, %f1766;
	fma.rn.f32 	%f2162, %f1848, %f1853, %f1767;
	shfl.sync.idx.b32	%r736|%p443, %r989, %r218, 31, -1;
	mov.b32 	%f1854, %r736;
	fma.rn.f32 	%f2161, %f1847, %f1854, %f1769;
	fma.rn.f32 	%f2160, %f1848, %f1854, %f1770;
	shfl.sync.idx.b32	%r737|%p444, %r988, %r218, 31, -1;
	mov.b32 	%f1855, %r737;
	fma.rn.f32 	%f2159, %f1847, %f1855, %f1772;
	fma.rn.f32 	%f2158, %f1848, %f1855, %f1773;
	shfl.sync.idx.b32	%r738|%p445, %r987, %r218, 31, -1;
	mov.b32 	%f1856, %r738;
	fma.rn.f32 	%f2157, %f1847, %f1856, %f1775;
	fma.rn.f32 	%f2156, %f1848, %f1856, %f1776;
	shfl.sync.idx.b32	%r739|%p446, %r986, %r218, 31, -1;
	mov.b32 	%f1857, %r739;
	fma.rn.f32 	%f2155, %f1847, %f1857, %f1778;
	fma.rn.f32 	%f2154, %f1848, %f1857, %f1779;
	shfl.sync.idx.b32	%r740|%p447, %r985, %r218, 31, -1;
	mov.b32 	%f1858, %r740;
	fma.rn.f32 	%f2153, %f1847, %f1858, %f1781;
	fma.rn.f32 	%f2152, %f1848, %f1858, %f1782;
	shfl.sync.idx.b32	%r741|%p448, %r984, %r218, 31, -1;
	mov.b32 	%f1859, %r741;
	fma.rn.f32 	%f2151, %f1847, %f1859, %f1784;
	fma.rn.f32 	%f2150, %f1848, %f1859, %f1785;
	shfl.sync.idx.b32	%r742|%p449, %r983, %r218, 31, -1;
	mov.b32 	%f1860, %r742;
	fma.rn.f32 	%f2149, %f1847, %f1860, %f1787;
	fma.rn.f32 	%f2148, %f1848, %f1860, %f1788;
	shfl.sync.idx.b32	%r743|%p450, %r982, %r218, 31, -1;
	mov.b32 	%f1861, %r743;
	fma.rn.f32 	%f2147, %f1847, %f1861, %f1790;
	fma.rn.f32 	%f2146, %f1848, %f1861, %f1791;
	shfl.sync.idx.b32	%r744|%p451, %r981, %r218, 31, -1;
	mov.b32 	%f1862, %r744;
	fma.rn.f32 	%f2145, %f1847, %f1862, %f1793;
	fma.rn.f32 	%f2144, %f1848, %f1862, %f1794;
	shfl.sync.idx.b32	%r745|%p452, %r980, %r218, 31, -1;
	mov.b32 	%f1863, %r745;
	fma.rn.f32 	%f2143, %f1847, %f1863, %f1796;
	fma.rn.f32 	%f2142, %f1848, %f1863, %f1797;
	shfl.sync.idx.b32	%r746|%p453, %r979, %r218, 31, -1;
	mov.b32 	%f1864, %r746;
	fma.rn.f32 	%f2141, %f1847, %f1864, %f1799;
	fma.rn.f32 	%f2140, %f1848, %f1864, %f1800;
	shfl.sync.idx.b32	%r747|%p454, %r978, %r218, 31, -1;
	mov.b32 	%f1865, %r747;
	fma.rn.f32 	%f2139, %f1847, %f1865, %f1802;
	fma.rn.f32 	%f2138, %f1848, %f1865, %f1803;
	shfl.sync.idx.b32	%r748|%p455, %r977, %r218, 31, -1;
	mov.b32 	%f1866, %r748;
	fma.rn.f32 	%f2137, %f1847, %f1866, %f1805;
	fma.rn.f32 	%f2136, %f1848, %f1866, %f1806;
	shfl.sync.idx.b32	%r749|%p456, %r976, %r218, 31, -1;
	mov.b32 	%f1867, %r749;
	fma.rn.f32 	%f2135, %f1847, %f1867, %f1808;
	fma.rn.f32 	%f2134, %f1848, %f1867, %f1809;
	shfl.sync.idx.b32	%r750|%p457, %r975, %r218, 31, -1;
	mov.b32 	%f1868, %r750;
	fma.rn.f32 	%f2133, %f1847, %f1868, %f1811;
	fma.rn.f32 	%f2132, %f1848, %f1868, %f1812;
	shfl.sync.idx.b32	%r751|%p458, %r974, %r218, 31, -1;
	mov.b32 	%f1869, %r751;
	fma.rn.f32 	%f2131, %f1847, %f1869, %f1814;
	fma.rn.f32 	%f2130, %f1848, %f1869, %f1815;
	shfl.sync.idx.b32	%r752|%p459, %r973, %r218, 31, -1;
	mov.b32 	%f1870, %r752;
	fma.rn.f32 	%f2129, %f1847, %f1870, %f1817;
	fma.rn.f32 	%f2128, %f1848, %f1870, %f1818;
	shfl.sync.idx.b32	%r753|%p460, %r972, %r218, 31, -1;
	mov.b32 	%f1871, %r753;
	fma.rn.f32 	%f2127, %f1847, %f1871, %f1820;
	fma.rn.f32 	%f2126, %f1848, %f1871, %f1821;
	shfl.sync.idx.b32	%r754|%p461, %r971, %r218, 31, -1;
	mov.b32 	%f1872, %r754;
	fma.rn.f32 	%f2125, %f1847, %f1872, %f1823;
	fma.rn.f32 	%f2124, %f1848, %f1872, %f1824;
	shfl.sync.idx.b32	%r755|%p462, %r970, %r218, 31, -1;
	mov.b32 	%f1873, %r755;
	fma.rn.f32 	%f2123, %f1847, %f1873, %f1826;
	fma.rn.f32 	%f2122, %f1848, %f1873, %f1827;
	shfl.sync.idx.b32	%r756|%p463, %r969, %r218, 31, -1;
	mov.b32 	%f1874, %r756;
	fma.rn.f32 	%f2121, %f1847, %f1874, %f1829;
	fma.rn.f32 	%f2120, %f1848, %f1874, %f1830;
	shfl.sync.idx.b32	%r757|%p464, %r968, %r218, 31, -1;
	mov.b32 	%f1875, %r757;
	fma.rn.f32 	%f2119, %f1847, %f1875, %f1832;
	fma.rn.f32 	%f2118, %f1848, %f1875, %f1833;
	shfl.sync.idx.b32	%r758|%p465, %r967, %r218, 31, -1;
	mov.b32 	%f1876, %r758;
	fma.rn.f32 	%f2117, %f1847, %f1876, %f1835;
	fma.rn.f32 	%f2116, %f1848, %f1876, %f1836;
	shfl.sync.idx.b32	%r759|%p466, %r966, %r218, 31, -1;
	mov.b32 	%f1877, %r759;
	fma.rn.f32 	%f2115, %f1847, %f1877, %f1838;
	fma.rn.f32 	%f2114, %f1848, %f1877, %f1839;
	shfl.sync.idx.b32	%r760|%p467, %r965, %r218, 31, -1;
	mov.b32 	%f1878, %r760;
	fma.rn.f32 	%f2113, %f1847, %f1878, %f1841;
	fma.rn.f32 	%f2112, %f1848, %f1878, %f1842;
	shfl.sync.idx.b32	%r761|%p468, %r964, %r218, 31, -1;
	mov.b32 	%f1879, %r761;
	fma.rn.f32 	%f2111, %f1847, %f1879, %f1844;
	fma.rn.f32 	%f2110, %f1848, %f1879, %f1845;
$L__BB8_138:
	ld.param.u64 	%rd249, [_Z12_spmm_conv_8PKfPfiiPKiS3_S3_S0__param_0];
	cvta.to.global.u64 	%rd2, %rd249;
	and.b32  	%r762, %r4, -4;
	and.b32  	%r763, %r4, -2;
	setp.ge.s32 	%p469, %r762, %r763;
	@%p469 bra 	$L__BB8_140;
	and.b32  	%r764, %r4, -4;
	add.s32 	%r765, %r764, %r2;
	sub.s32 	%r766, %r765, %r998;
	shfl.sync.idx.b32	%r767|%p470, %r997, %r766, 31, -1;
	add.s32 	%r768, %r766, 1;
	shfl.sync.idx.b32	%r769|%p471, %r997, %r768, 31, -1;
	mul.wide.s32 	%rd172, %r767, 4;
	add.s64 	%rd173, %rd2, %rd172;
	shfl.sync.idx.b32	%r770|%p472, %r995, %r766, 31, -1;
	mov.b32 	%f1880, %r770;
	ld.global.nc.f32 	%f1881, [%rd173];
	fma.rn.f32 	%f1882, %f1881, %f1880, %f2173;
	ld.global.nc.f32 	%f1883, [%rd173+128];
	fma.rn.f32 	%f1884, %f1883, %f1880, %f2172;
	shfl.sync.idx.b32	%r771|%p473, %r994, %r766, 31, -1;
	mov.b32 	%f1885, %r771;
	fma.rn.f32 	%f1886, %f1881, %f1885, %f2171;
	fma.rn.f32 	%f1887, %f1883, %f1885, %f2170;
	shfl.sync.idx.b32	%r772|%p474, %r993, %r766, 31, -1;
	mov.b32 	%f1888, %r772;
	fma.rn.f32 	%f1889, %f1881, %f1888, %f2169;
	fma.rn.f32 	%f1890, %f1883, %f1888, %f2168;
	shfl.sync.idx.b32	%r773|%p475, %r992, %r766, 31, -1;
	mov.b32 	%f1891, %r773;
	fma.rn.f32 	%f1892, %f1881, %f1891, %f2167;
	fma.rn.f32 	%f1893, %f1883, %f1891, %f2166;
	shfl.sync.idx.b32	%r774|%p476, %r991, %r766, 31, -1;
	mov.b32 	%f1894, %r774;
	fma.rn.f32 	%f1895, %f1881, %f1894, %f2165;
	fma.rn.f32 	%f1896, %f1883, %f1894, %f2164;
	shfl.sync.idx.b32	%r775|%p477, %r990, %r766, 31, -1;
	mov.b32 	%f1897, %r775;
	fma.rn.f32 	%f1898, %f1881, %f1897, %f2163;
	fma.rn.f32 	%f1899, %f1883, %f1897, %f2162;
	shfl.sync.idx.b32	%r776|%p478, %r989, %r766, 31, -1;
	mov.b32 	%f1900, %r776;
	fma.rn.f32 	%f1901, %f1881, %f1900, %f2161;
	fma.rn.f32 	%f1902, %f1883, %f1900, %f2160;
	shfl.sync.idx.b32	%r777|%p479, %r988, %r766, 31, -1;
	mov.b32 	%f1903, %r777;
	fma.rn.f32 	%f1904, %f1881, %f1903, %f2159;
	fma.rn.f32 	%f1905, %f1883, %f1903, %f2158;
	shfl.sync.idx.b32	%r778|%p480, %r987, %r766, 31, -1;
	mov.b32 	%f1906, %r778;
	fma.rn.f32 	%f1907, %f1881, %f1906, %f2157;
	fma.rn.f32 	%f1908, %f1883, %f1906, %f2156;
	shfl.sync.idx.b32	%r779|%p481, %r986, %r766, 31, -1;
	mov.b32 	%f1909, %r779;
	fma.rn.f32 	%f1910, %f1881, %f1909, %f2155;
	fma.rn.f32 	%f1911, %f1883, %f1909, %f2154;
	shfl.sync.idx.b32	%r780|%p482, %r985, %r766, 31, -1;
	mov.b32 	%f1912, %r780;
	fma.rn.f32 	%f1913, %f1881, %f1912, %f2153;
	fma.rn.f32 	%f1914, %f1883, %f1912, %f2152;
	shfl.sync.idx.b32	%r781|%p483, %r984, %r766, 31, -1;
	mov.b32 	%f1915, %r781;
	fma.rn.f32 	%f1916, %f1881, %f1915, %f2151;
	fma.rn.f32 	%f1917, %f1883, %f1915, %f2150;
	shfl.sync.idx.b32	%r782|%p484, %r983, %r766, 31, -1;
	mov.b32 	%f1918, %r782;
	fma.rn.f32 	%f1919, %f1881, %f1918, %f2149;
	fma.rn.f32 	%f1920, %f1883, %f1918, %f2148;
	shfl.sync.idx.b32	%r783|%p485, %r982, %r766, 31, -1;
	mov.b32 	%f1921, %r783;
	fma.rn.f32 	%f1922, %f1881, %f1921, %f2147;
	fma.rn.f32 	%f1923, %f1883, %f1921, %f2146;
	shfl.sync.idx.b32	%r784|%p486, %r981, %r766, 31, -1;
	mov.b32 	%f1924, %r784;
	fma.rn.f32 	%f1925, %f1881, %f1924, %f2145;
	fma.rn.f32 	%f1926, %f1883, %f1924, %f2144;
	shfl.sync.idx.b32	%r785|%p487, %r980, %r766, 31, -1;
	mov.b32 	%f1927, %r785;
	fma.rn.f32 	%f1928, %f1881, %f1927, %f2143;
	fma.rn.f32 	%f1929, %f1883, %f1927, %f2142;
	shfl.sync.idx.b32	%r786|%p488, %r979, %r766, 31, -1;
	mov.b32 	%f1930, %r786;
	fma.rn.f32 	%f1931, %f1881, %f1930, %f2141;
	fma.rn.f32 	%f1932, %f1883, %f1930, %f2140;
	shfl.sync.idx.b32	%r787|%p489, %r978, %r766, 31, -1;
	mov.b32 	%f1933, %r787;
	fma.rn.f32 	%f1934, %f1881, %f1933, %f2139;
	fma.rn.f32 	%f1935, %f1883, %f1933, %f2138;
	shfl.sync.idx.b32	%r788|%p490, %r977, %r766, 31, -1;
	mov.b32 	%f1936, %r788;
	fma.rn.f32 	%f1937, %f1881, %f1936, %f2137;
	fma.rn.f32 	%f1938, %f1883, %f1936, %f2136;
	shfl.sync.idx.b32	%r789|%p491, %r976, %r766, 31, -1;
	mov.b32 	%f1939, %r789;
	fma.rn.f32 	%f1940, %f1881, %f1939, %f2135;
	fma.rn.f32 	%f1941, %f1883, %f1939, %f2134;
	shfl.sync.idx.b32	%r790|%p492, %r975, %r766, 31, -1;
	mov.b32 	%f1942, %r790;
	fma.rn.f32 	%f1943, %f1881, %f1942, %f2133;
	fma.rn.f32 	%f1944, %f1883, %f1942, %f2132;
	shfl.sync.idx.b32	%r791|%p493, %r974, %r766, 31, -1;
	mov.b32 	%f1945, %r791;
	fma.rn.f32 	%f1946, %f1881, %f1945, %f2131;
	fma.rn.f32 	%f1947, %f1883, %f1945, %f2130;
	shfl.sync.idx.b32	%r792|%p494, %r973, %r766, 31, -1;
	mov.b32 	%f1948, %r792;
	fma.rn.f32 	%f1949, %f1881, %f1948, %f2129;
	fma.rn.f32 	%f1950, %f1883, %f1948, %f2128;
	shfl.sync.idx.b32	%r793|%p495, %r972, %r766, 31, -1;
	mov.b32 	%f1951, %r793;
	fma.rn.f32 	%f1952, %f1881, %f1951, %f2127;
	fma.rn.f32 	%f1953, %f1883, %f1951, %f2126;
	shfl.sync.idx.b32	%r794|%p496, %r971, %r766, 31, -1;
	mov.b32 	%f1954, %r794;
	fma.rn.f32 	%f1955, %f1881, %f1954, %f2125;
	fma.rn.f32 	%f1956, %f1883, %f1954, %f2124;
	shfl.sync.idx.b32	%r795|%p497, %r970, %r766, 31, -1;
	mov.b32 	%f1957, %r795;
	fma.rn.f32 	%f1958, %f1881, %f1957, %f2123;
	fma.rn.f32 	%f1959, %f1883, %f1957, %f2122;
	shfl.sync.idx.b32	%r796|%p498, %r969, %r766, 31, -1;
	mov.b32 	%f1960, %r796;
	fma.rn.f32 	%f1961, %f1881, %f1960, %f2121;
	fma.rn.f32 	%f1962, %f1883, %f1960, %f2120;
	shfl.sync.idx.b32	%r797|%p499, %r968, %r766, 31, -1;
	mov.b32 	%f1963, %r797;
	fma.rn.f32 	%f1964, %f1881, %f1963, %f2119;
	fma.rn.f32 	%f1965, %f1883, %f1963, %f2118;
	shfl.sync.idx.b32	%r798|%p500, %r967, %r766, 31, -1;
	mov.b32 	%f1966, %r798;
	fma.rn.f32 	%f1967, %f1881, %f1966, %f2117;
	fma.rn.f32 	%f1968, %f1883, %f1966, %f2116;
	shfl.sync.idx.b32	%r799|%p501, %r966, %r766, 31, -1;
	mov.b32 	%f1969, %r799;
	fma.rn.f32 	%f1970, %f1881, %f1969, %f2115;
	fma.rn.f32 	%f1971, %f1883, %f1969, %f2114;
	shfl.sync.idx.b32	%r800|%p502, %r965, %r766, 31, -1;
	mov.b32 	%f1972, %r800;
	fma.rn.f32 	%f1973, %f1881, %f1972, %f2113;
	fma.rn.f32 	%f1974, %f1883, %f1972, %f2112;
	shfl.sync.idx.b32	%r801|%p503, %r964, %r766, 31, -1;
	mov.b32 	%f1975, %r801;
	fma.rn.f32 	%f1976, %f1881, %f1975, %f2111;
	fma.rn.f32 	%f1977, %f1883, %f1975, %f2110;
	mul.wide.s32 	%rd174, %r769, 4;
	add.s64 	%rd175, %rd2, %rd174;
	shfl.sync.idx.b32	%r802|%p504, %r995, %r768, 31, -1;
	mov.b32 	%f1978, %r802;
	ld.global.nc.f32 	%f1979, [%rd175];
	fma.rn.f32 	%f2173, %f1979, %f1978, %f1882;
	ld.global.nc.f32 	%f1980, [%rd175+128];
	fma.rn.f32 	%f2172, %f1980, %f1978, %f1884;
	shfl.sync.idx.b32	%r803|%p505, %r994, %r768, 31, -1;
	mov.b32 	%f1981, %r803;
	fma.rn.f32 	%f2171, %f1979, %f1981, %f1886;
	fma.rn.f32 	%f2170, %f1980, %f1981, %f1887;
	shfl.sync.idx.b32	%r804|%p506, %r993, %r768, 31, -1;
	mov.b32 	%f1982, %r804;
	fma.rn.f32 	%f2169, %f1979, %f1982, %f1889;
	fma.rn.f32 	%f2168, %f1980, %f1982, %f1890;
	shfl.sync.idx.b32	%r805|%p507, %r992, %r768, 31, -1;
	mov.b32 	%f1983, %r805;
	fma.rn.f32 	%f2167, %f1979, %f1983, %f1892;
	fma.rn.f32 	%f2166, %f1980, %f1983, %f1893;
	shfl.sync.idx.b32	%r806|%p508, %r991, %r768, 31, -1;
	mov.b32 	%f1984, %r806;
	fma.rn.f32 	%f2165, %f1979, %f1984, %f1895;
	fma.rn.f32 	%f2164, %f1980, %f1984, %f1896;
	shfl.sync.idx.b32	%r807|%p509, %r990, %r768, 31, -1;
	mov.b32 	%f1985, %r807;
	fma.rn.f32 	%f2163, %f1979, %f1985, %f1898;
	fma.rn.f32 	%f2162, %f1980, %f1985, %f1899;
	shfl.sync.idx.b32	%r808|%p510, %r989, %r768, 31, -1;
	mov.b32 	%f1986, %r808;
	fma.rn.f32 	%f2161, %f1979, %f1986, %f1901;
	fma.rn.f32 	%f2160, %f1980, %f1986, %f1902;
	shfl.sync.idx.b32	%r809|%p511, %r988, %r768, 31, -1;
	mov.b32 	%f1987, %r809;
	fma.rn.f32 	%f2159, %f1979, %f1987, %f1904;
	fma.rn.f32 	%f2158, %f1980, %f1987, %f1905;
	shfl.sync.idx.b32	%r810|%p512, %r987, %r768, 31, -1;
	mov.b32 	%f1988, %r810;
	fma.rn.f32 	%f2157, %f1979, %f1988, %f1907;
	fma.rn.f32 	%f2156, %f1980, %f1988, %f1908;
	shfl.sync.idx.b32	%r811|%p513, %r986, %r768, 31, -1;
	mov.b32 	%f1989, %r811;
	fma.rn.f32 	%f2155, %f1979, %f1989, %f1910;
	fma.rn.f32 	%f2154, %f1980, %f1989, %f1911;
	shfl.sync.idx.b32	%r812|%p514, %r985, %r768, 31, -1;
	mov.b32 	%f1990, %r812;
	fma.rn.f32 	%f2153, %f1979, %f1990, %f1913;
	fma.rn.f32 	%f2152, %f1980, %f1990, %f1914;
	shfl.sync.idx.b32	%r813|%p515, %r984, %r768, 31, -1;
	mov.b32 	%f1991, %r813;
	fma.rn.f32 	%f2151, %f1979, %f1991, %f1916;
	fma.rn.f32 	%f2150, %f1980, %f1991, %f1917;
	shfl.sync.idx.b32	%r814|%p516, %r983, %r768, 31, -1;
	mov.b32 	%f1992, %r814;
	fma.rn.f32 	%f2149, %f1979, %f1992, %f1919;
	fma.rn.f32 	%f2148, %f1980, %f1992, %f1920;
	shfl.sync.idx.b32	%r815|%p517, %r982, %r768, 31, -1;
	mov.b32 	%f1993, %r815;
	fma.rn.f32 	%f2147, %f1979, %f1993, %f1922;
	fma.rn.f32 	%f2146, %f1980, %f1993, %f1923;
	shfl.sync.idx.b32	%r816|%p518, %r981, %r768, 31, -1;
	mov.b32 	%f1994, %r816;
	fma.rn.f32 	%f2145, %f1979, %f1994, %f1925;
	fma.rn.f32 	%f2144, %f1980, %f1994, %f1926;
	shfl.sync.idx.b32	%r817|%p519, %r980, %r768, 31, -1;
	mov.b32 	%f1995, %r817;
	fma.rn.f32 	%f2143, %f1979, %f1995, %f1928;
	fma.rn.f32 	%f2142, %f1980, %f1995, %f1929;
	shfl.sync.idx.b32	%r818|%p520, %r979, %r768, 31, -1;
	mov.b32 	%f1996, %r818;
	fma.rn.f32 	%f2141, %f1979, %f1996, %f1931;
	fma.rn.f32 	%f2140, %f1980, %f1996, %f1932;
	shfl.sync.idx.b32	%r819|%p521, %r978, %r768, 31, -1;
	mov.b32 	%f1997, %r819;
	fma.rn.f32 	%f2139, %f1979, %f1997, %f1934;
	fma.rn.f32 	%f2138, %f1980, %f1997, %f1935;
	shfl.sync.idx.b32	%r820|%p522, %r977, %r768, 31, -1;
	mov.b32 	%f1998, %r820;
	fma.rn.f32 	%f2137, %f1979, %f1998, %f1937;
	fma.rn.f32 	%f2136, %f1980, %f1998, %f1938;
	shfl.sync.idx.b32	%r821|%p523, %r976, %r768, 31, -1;
	mov.b32 	%f1999, %r821;
	fma.rn.f32 	%f2135, %f1979, %f1999, %f1940;
	fma.rn.f32 	%f2134, %f1980, %f1999, %f1941;
	shfl.sync.idx.b32	%r822|%p524, %r975, %r768, 31, -1;
	mov.b32 	%f2000, %r822;
	fma.rn.f32 	%f2133, %f1979, %f2000, %f1943;
	fma.rn.f32 	%f2132, %f1980, %f2000, %f1944;
	shfl.sync.idx.b32	%r823|%p525, %r974, %r768, 31, -1;
	mov.b32 	%f2001, %r823;
	fma.rn.f32 	%f2131, %f1979, %f2001, %f1946;
	fma.rn.f32 	%f2130, %f1980, %f2001, %f1947;
	shfl.sync.idx.b32	%r824|%p526, %r973, %r768, 31, -1;
	mov.b32 	%f2002, %r824;
	fma.rn.f32 	%f2129, %f1979, %f2002, %f1949;
	fma.rn.f32 	%f2128, %f1980, %f2002, %f1950;
	shfl.sync.idx.b32	%r825|%p527, %r972, %r768, 31, -1;
	mov.b32 	%f2003, %r825;
	fma.rn.f32 	%f2127, %f1979, %f2003, %f1952;
	fma.rn.f32 	%f2126, %f1980, %f2003, %f1953;
	shfl.sync.idx.b32	%r826|%p528, %r971, %r768, 31, -1;
	mov.b32 	%f2004, %r826;
	fma.rn.f32 	%f2125, %f1979, %f2004, %f1955;
	fma.rn.f32 	%f2124, %f1980, %f2004, %f1956;
	shfl.sync.idx.b32	%r827|%p529, %r970, %r768, 31, -1;
	mov.b32 	%f2005, %r827;
	fma.rn.f32 	%f2123, %f1979, %f2005, %f1958;
	fma.rn.f32 	%f2122, %f1980, %f2005, %f1959;
	shfl.sync.idx.b32	%r828|%p530, %r969, %r768, 31, -1;
	mov.b32 	%f2006, %r828;
	fma.rn.f32 	%f2121, %f1979, %f2006, %f1961;
	fma.rn.f32 	%f2120, %f1980, %f2006, %f1962;
	shfl.sync.idx.b32	%r829|%p531, %r968, %r768, 31, -1;
	mov.b32 	%f2007, %r829;
	fma.rn.f32 	%f2119, %f1979, %f2007, %f1964;
	fma.rn.f32 	%f2118, %f1980, %f2007, %f1965;
	shfl.sync.idx.b32	%r830|%p532, %r967, %r768, 31, -1;
	mov.b32 	%f2008, %r830;
	fma.rn.f32 	%f2117, %f1979, %f2008, %f1967;
	fma.rn.f32 	%f2116, %f1980, %f2008, %f1968;
	shfl.sync.idx.b32	%r831|%p533, %r966, %r768, 31, -1;
	mov.b32 	%f2009, %r831;
	fma.rn.f32 	%f2115, %f1979, %f2009, %f1970;
	fma.rn.f32 	%f2114, %f1980, %f2009, %f1971;
	shfl.sync.idx.b32	%r832|%p534, %r965, %r768, 31, -1;
	mov.b32 	%f2010, %r832;
	fma.rn.f32 	%f2113, %f1979, %f2010, %f1973;
	fma.rn.f32 	%f2112, %f1980, %f2010, %f1974;
	shfl.sync.idx.b32	%r833|%p535, %r964, %r768, 31, -1;
	mov.b32 	%f2011, %r833;
	fma.rn.f32 	%f2111, %f1979, %f2011, %f1976;
	fma.rn.f32 	%f2110, %f1980, %f2011, %f1977;
$L__BB8_140:
	setp.ge.s32 	%p536, %r7, %r4;
	@%p536 bra 	$L__BB8_142;
	sub.s32 	%r834, %r7, %r998;
	shfl.sync.idx.b32	%r835|%p537, %r997, %r834, 31, -1;
	mul.wide.s32 	%rd176, %r835, 4;
	add.s64 	%rd177, %rd2, %rd176;
	shfl.sync.idx.b32	%r836|%p538, %r995, %r834, 31, -1;
	mov.b32 	%f2012, %r836;
	ld.global.nc.f32 	%f2013, [%rd177];
	fma.rn.f32 	%f2173, %f2013, %f2012, %f2173;
	ld.global.nc.f32 	%f2014, [%rd177+128];
	fma.rn.f32 	%f2172, %f2014, %f2012, %f2172;
	shfl.sync.idx.b32	%r837|%p539, %r994, %r834, 31, -1;
	mov.b32 	%f2015, %r837;
	fma.rn.f32 	%f2171, %f2013, %f2015, %f2171;
	fma.rn.f32 	%f2170, %f2014, %f2015, %f2170;
	shfl.sync.idx.b32	%r838|%p540, %r993, %r834, 31, -1;
	mov.b32 	%f2016, %r838;
	fma.rn.f32 	%f2169, %f2013, %f2016, %f2169;
	fma.rn.f32 	%f2168, %f2014, %f2016, %f2168;
	shfl.sync.idx.b32	%r839|%p541, %r992, %r834, 31, -1;
	mov.b32 	%f2017, %r839;
	fma.rn.f32 	%f2167, %f2013, %f2017, %f2167;
	fma.rn.f32 	%f2166, %f2014, %f2017, %f2166;
	shfl.sync.idx.b32	%r840|%p542, %r991, %r834, 31, -1;
	mov.b32 	%f2018, %r840;
	fma.rn.f32 	%f2165, %f2013, %f2018, %f2165;
	fma.rn.f32 	%f2164, %f2014, %f2018, %f2164;
	shfl.sync.idx.b32	%r841|%p543, %r990, %r834, 31, -1;
	mov.b32 	%f2019, %r841;
	fma.rn.f32 	%f2163, %f2013, %f2019, %f2163;
	fma.rn.f32 	%f2162, %f2014, %f2019, %f2162;
	shfl.sync.idx.b32	%r842|%p544, %r989, %r834, 31, -1;
	mov.b32 	%f2020, %r842;
	fma.rn.f32 	%f2161, %f2013, %f2020, %f2161;
	fma.rn.f32 	%f2160, %f2014, %f2020, %f2160;
	shfl.sync.idx.b32	%r843|%p545, %r988, %r834, 31, -1;
	mov.b32 	%f2021, %r843;
	fma.rn.f32 	%f2159, %f2013, %f2021, %f2159;
	fma.rn.f32 	%f2158, %f2014, %f2021, %f2158;
	shfl.sync.idx.b32	%r844|%p546, %r987, %r834, 31, -1;
	mov.b32 	%f2022, %r844;
	fma.rn.f32 	%f2157, %f2013, %f2022, %f2157;
	fma.rn.f32 	%f2156, %f2014, %f2022, %f2156;
	shfl.sync.idx.b32	%r845|%p547, %r986, %r834, 31, -1;
	mov.b32 	%f2023, %r845;
	fma.rn.f32 	%f2155, %f2013, %f2023, %f2155;
	fma.rn.f32 	%f2154, %f2014, %f2023, %f2154;
	shfl.sync.idx.b32	%r846|%p548, %r985, %r834, 31, -1;
	mov.b32 	%f2024, %r846;
	fma.rn.f32 	%f2153, %f2013, %f2024, %f2153;
	fma.rn.f32 	%f2152, %f2014, %f2024, %f2152;
	shfl.sync.idx.b32	%r847|%p549, %r984, %r834, 31, -1;
	mov.b32 	%f2025, %r847;
	fma.rn.f32 	%f2151, %f2013, %f2025, %f2151;
	fma.rn.f32 	%f2150, %f2014, %f2025, %f2150;
	shfl.sync.idx.b32	%r848|%p550, %r983, %r834, 31, -1;
	mov.b32 	%f2026, %r848;
	fma.rn.f32 	%f2149, %f2013, %f2026, %f2149;
	fma.rn.f32 	%f2148, %f2014, %f2026, %f2148;
	shfl.sync.idx.b32	%r849|%p551, %r982, %r834, 31, -1;
	mov.b32 	%f2027, %r849;
	fma.rn.f32 	%f2147, %f2013, %f2027, %f2147;
	fma.rn.f32 	%f2146, %f2014, %f2027, %f2146;
	shfl.sync.idx.b32	%r850|%p552, %r981, %r834, 31, -1;
	mov.b32 	%f2028, %r850;
	fma.rn.f32 	%f2145, %f2013, %f2028, %f2145;
	fma.rn.f32 	%f2144, %f2014, %f2028, %f2144;
	shfl.sync.idx.b32	%r851|%p553, %r980, %r834, 31, -1;
	mov.b32 	%f2029, %r851;
	fma.rn.f32 	%f2143, %f2013, %f2029, %f2143;
	fma.rn.f32 	%f2142, %f2014, %f2029, %f2142;
	shfl.sync.idx.b32	%r852|%p554, %r979, %r834, 31, -1;
	mov.b32 	%f2030, %r852;
	fma.rn.f32 	%f2141, %f2013, %f2030, %f2141;
	fma.rn.f32 	%f2140, %f2014, %f2030, %f2140;
	shfl.sync.idx.b32	%r853|%p555, %r978, %r834, 31, -1;
	mov.b32 	%f2031, %r853;
	fma.rn.f32 	%f2139, %f2013, %f2031, %f2139;
	fma.rn.f32 	%f2138, %f2014, %f2031, %f2138;
	shfl.sync.idx.b32	%r854|%p556, %r977, %r834, 31, -1;
	mov.b32 	%f2032, %r854;
	fma.rn.f32 	%f2137, %f2013, %f2032, %f2137;
	fma.rn.f32 	%f2136, %f2014, %f2032, %f2136;
	shfl.sync.idx.b32	%r855|%p557, %r976, %r834, 31, -1;
	mov.b32 	%f2033, %r855;
	fma.rn.f32 	%f2135, %f2013, %f2033, %f2135;
	fma.rn.f32 	%f2134, %f2014, %f2033, %f2134;
	shfl.sync.idx.b32	%r856|%p558, %r975, %r834, 31, -1;
	mov.b32 	%f2034, %r856;
	fma.rn.f32 	%f2133, %f2013, %f2034, %f2133;
	fma.rn.f32 	%f2132, %f2014, %f2034, %f2132;
	shfl.sync.idx.b32	%r857|%p559, %r974, %r834, 31, -1;
	mov.b32 	%f2035, %r857;
	fma.rn.f32 	%f2131, %f2013, %f2035, %f2131;
	fma.rn.f32 	%f2130, %f2014, %f2035, %f2130;
	shfl.sync.idx.b32	%r858|%p560, %r973, %r834, 31, -1;
	mov.b32 	%f2036, %r858;
	fma.rn.f32 	%f2129, %f2013, %f2036, %f2129;
	fma.rn.f32 	%f2128, %f2014, %f2036, %f2128;
	shfl.sync.idx.b32	%r859|%p561, %r972, %r834, 31, -1;
	mov.b32 	%f2037, %r859;
	fma.rn.f32 	%f2127, %f2013, %f2037, %f2127;
	fma.rn.f32 	%f2126, %f2014, %f2037, %f2126;
	shfl.sync.idx.b32	%r860|%p562, %r971, %r834, 31, -1;
	mov.b32 	%f2038, %r860;
	fma.rn.f32 	%f2125, %f2013, %f2038, %f2125;
	fma.rn.f32 	%f2124, %f2014, %f2038, %f2124;
	shfl.sync.idx.b32	%r861|%p563, %r970, %r834, 31, -1;
	mov.b32 	%f2039, %r861;
	fma.rn.f32 	%f2123, %f2013, %f2039, %f2123;
	fma.rn.f32 	%f2122, %f2014, %f2039, %f2122;
	shfl.sync.idx.b32	%r862|%p564, %r969, %r834, 31, -1;
	mov.b32 	%f2040, %r862;
	fma.rn.f32 	%f2121, %f2013, %f2040, %f2121;
	fma.rn.f32 	%f2120, %f2014, %f2040, %f2120;
	shfl.sync.idx.b32	%r863|%p565, %r968, %r834, 31, -1;
	mov.b32 	%f2041, %r863;
	fma.rn.f32 	%f2119, %f2013, %f2041, %f2119;
	fma.rn.f32 	%f2118, %f2014, %f2041, %f2118;
	shfl.sync.idx.b32	%r864|%p566, %r967, %r834, 31, -1;
	mov.b32 	%f2042, %r864;
	fma.rn.f32 	%f2117, %f2013, %f2042, %f2117;
	fma.rn.f32 	%f2116, %f2014, %f2042, %f2116;
	shfl.sync.idx.b32	%r865|%p567, %r966, %r834, 31, -1;
	mov.b32 	%f2043, %r865;
	fma.rn.f32 	%f2115, %f2013, %f2043, %f2115;
	fma.rn.f32 	%f2114, %f2014, %f2043, %f2114;
	shfl.sync.idx.b32	%r866|%p568, %r965, %r834, 31, -1;
	mov.b32 	%f2044, %r866;
	fma.rn.f32 	%f2113, %f2013, %f2044, %f2113;
	fma.rn.f32 	%f2112, %f2014, %f2044, %f2112;
	shfl.sync.idx.b32	%r867|%p569, %r964, %r834, 31, -1;
	mov.b32 	%f2045, %r867;
	fma.rn.f32 	%f2111, %f2013, %f2045, %f2111;
	fma.rn.f32 	%f2110, %f2014, %f2045, %f2110;
$L__BB8_142:
	ld.param.u64 	%rd251, [_Z12_spmm_conv_8PKfPfiiPKiS3_S3_S0__param_5];
	ld.param.u64 	%rd250, [_Z12_spmm_conv_8PKfPfiiPKiS3_S3_S0__param_1];
	cvta.to.global.u64 	%rd178, %rd250;
	cvta.to.global.u64 	%rd179, %rd251;
	mul.wide.s32 	%rd180, %r220, 4;
	add.s64 	%rd181, %rd179, %rd180;
	ld.global.nc.u32 	%r868, [%rd181];
	shl.b32 	%r869, %r868, 5;
	add.s32 	%r870, %r869, %r5;
	mul.wide.s32 	%rd182, %r870, 4;
	add.s64 	%rd183, %rd178, %rd182;
	st.global.f32 	[%rd183], %f2173;
	st.global.f32 	[%rd183+128], %f2172;
	ld.global.nc.u32 	%r871, [%rd181+4];
	shl.b32 	%r872, %r871, 5;
	add.s32 	%r873, %r872, %r5;
	mul.wide.s32 	%rd184, %r873, 4;
	add.s64 	%rd185, %rd178, %rd184;
	st.global.f32 	[%rd185], %f2171;
	st.global.f32 	[%rd185+128], %f2170;
	ld.global.nc.u32 	%r874, [%rd181+8];
	shl.b32 	%r875, %r874, 5;
	add.s32 	%r876, %r875, %r5;
	mul.wide.s32 	%rd186, %r876, 4;
	add.s64 	%rd187, %rd178, %rd186;
	st.global.f32 	[%rd187], %f2169;
	st.global.f32 	[%rd187+128], %f2168;
	ld.global.nc.u32 	%r877, [%rd181+12];
	shl.b32 	%r878, %r877, 5;
	add.s32 	%r879, %r878, %r5;
	mul.wide.s32 	%rd188, %r879, 4;
	add.s64 	%rd189, %rd178, %rd188;
	st.global.f32 	[%rd189], %f2167;
	st.global.f32 	[%rd189+128], %f2166;
	ld.global.nc.u32 	%r880, [%rd181+16];
	shl.b32 	%r881, %r880, 5;
	add.s32 	%r882, %r881, %r5;
	mul.wide.s32 	%rd190, %r882, 4;
	add.s64 	%rd191, %rd178, %rd190;
	st.global.f32 	[%rd191], %f2165;
	st.global.f32 	[%rd191+128], %f2164;
	ld.global.nc.u32 	%r883, [%rd181+20];
	shl.b32 	%r884, %r883, 5;
	add.s32 	%r885, %r884, %r5;
	mul.wide.s32 	%rd192, %r885, 4;
	add.s64 	%rd193, %rd178, %rd192;
	st.global.f32 	[%rd193], %f2163;
	st.global.f32 	[%rd193+128], %f2162;
	ld.global.nc.u32 	%r886, [%rd181+24];
	shl.b32 	%r887, %r886, 5;
	add.s32 	%r888, %r887, %r5;
	mul.wide.s32 	%rd194, %r888, 4;
	add.s64 	%rd195, %rd178, %rd194;
	st.global.f32 	[%rd195], %f2161;
	st.global.f32 	[%rd195+128], %f2160;
	ld.global.nc.u32 	%r889, [%rd181+28];
	shl.b32 	%r890, %r889, 5;
	add.s32 	%r891, %r890, %r5;
	mul.wide.s32 	%rd196, %r891, 4;
	add.s64 	%rd197, %rd178, %rd196;
	st.global.f32 	[%rd197], %f2159;
	st.global.f32 	[%rd197+128], %f2158;
	ld.global.nc.u32 	%r892, [%rd181+32];
	shl.b32 	%r893, %r892, 5;
	add.s32 	%r894, %r893, %r5;
	mul.wide.s32 	%rd198, %r894, 4;
	add.s64 	%rd199, %rd178, %rd198;
	st.global.f32 	[%rd199], %f2157;
	st.global.f32 	[%rd199+128], %f2156;
	ld.global.nc.u32 	%r895, [%rd181+36];
	shl.b32 	%r896, %r895, 5;
	add.s32 	%r897, %r896, %r5;
	mul.wide.s32 	%rd200, %r897, 4;
	add.s64 	%rd201, %rd178, %rd200;
	st.global.f32 	[%rd201], %f2155;
	st.global.f32 	[%rd201+128], %f2154;
	ld.global.nc.u32 	%r898, [%rd181+40];
	shl.b32 	%r899, %r898, 5;
	add.s32 	%r900, %r899, %r5;
	mul.wide.s32 	%rd202, %r900, 4;
	add.s64 	%rd203, %rd178, %rd202;
	st.global.f32 	[%rd203], %f2153;
	st.global.f32 	[%rd203+128], %f2152;
	ld.global.nc.u32 	%r901, [%rd181+44];
	shl.b32 	%r902, %r901, 5;
	add.s32 	%r903, %r902, %r5;
	mul.wide.s32 	%rd204, %r903, 4;
	add.s64 	%rd205, %rd178, %rd204;
	st.global.f32 	[%rd205], %f2151;
	st.global.f32 	[%rd205+128], %f2150;
	ld.global.nc.u32 	%r904, [%rd181+48];
	shl.b32 	%r905, %r904, 5;
	add.s32 	%r906, %r905, %r5;
	mul.wide.s32 	%rd206, %r906, 4;
	add.s64 	%rd207, %rd178, %rd206;
	st.global.f32 	[%rd207], %f2149;
	st.global.f32 	[%rd207+128], %f2148;
	ld.global.nc.u32 	%r907, [%rd181+52];
	shl.b32 	%r908, %r907, 5;
	add.s32 	%r909, %r908, %r5;
	mul.wide.s32 	%rd208, %r909, 4;
	add.s64 	%rd209, %rd178, %rd208;
	st.global.f32 	[%rd209], %f2147;
	st.global.f32 	[%rd209+128], %f2146;
	ld.global.nc.u32 	%r910, [%rd181+56];
	shl.b32 	%r911, %r910, 5;
	add.s32 	%r912, %r911, %r5;
	mul.wide.s32 	%rd210, %r912, 4;
	add.s64 	%rd211, %rd178, %rd210;
	st.global.f32 	[%rd211], %f2145;
	st.global.f32 	[%rd211+128], %f2144;
	ld.global.nc.u32 	%r913, [%rd181+60];
	shl.b32 	%r914, %r913, 5;
	add.s32 	%r915, %r914, %r5;
	mul.wide.s32 	%rd212, %r915, 4;
	add.s64 	%rd213, %rd178, %rd212;
	st.global.f32 	[%rd213], %f2143;
	st.global.f32 	[%rd213+128], %f2142;
	ld.global.nc.u32 	%r916, [%rd181+64];
	shl.b32 	%r917, %r916, 5;
	add.s32 	%r918, %r917, %r5;
	mul.wide.s32 	%rd214, %r918, 4;
	add.s64 	%rd215, %rd178, %rd214;
	st.global.f32 	[%rd215], %f2141;
	st.global.f32 	[%rd215+128], %f2140;
	ld.global.nc.u32 	%r919, [%rd181+68];
	shl.b32 	%r920, %r919, 5;
	add.s32 	%r921, %r920, %r5;
	mul.wide.s32 	%rd216, %r921, 4;
	add.s64 	%rd217, %rd178, %rd216;
	st.global.f32 	[%rd217], %f2139;
	st.global.f32 	[%rd217+128], %f2138;
	ld.global.nc.u32 	%r922, [%rd181+72];
	shl.b32 	%r923, %r922, 5;
	add.s32 	%r924, %r923, %r5;
	mul.wide.s32 	%rd218, %r924, 4;
	add.s64 	%rd219, %rd178, %rd218;
	st.global.f32 	[%rd219], %f2137;
	st.global.f32 	[%rd219+128], %f2136;
	ld.global.nc.u32 	%r925, [%rd181+76];
	shl.b32 	%r926, %r925, 5;
	add.s32 	%r927, %r926, %r5;
	mul.wide.s32 	%rd220, %r927, 4;
	add.s64 	%rd221, %rd178, %rd220;
	st.global.f32 	[%rd221], %f2135;
	st.global.f32 	[%rd221+128], %f2134;
	ld.global.nc.u32 	%r928, [%rd181+80];
	shl.b32 	%r929, %r928, 5;
	add.s32 	%r930, %r929, %r5;
	mul.wide.s32 	%rd222, %r930, 4;
	add.s64 	%rd223, %rd178, %rd222;
	st.global.f32 	[%rd223], %f2133;
	st.global.f32 	[%rd223+128], %f2132;
	ld.global.nc.u32 	%r931, [%rd181+84];
	shl.b32 	%r932, %r931, 5;
	add.s32 	%r933, %r932, %r5;
	mul.wide.s32 	%rd224, %r933, 4;
	add.s64 	%rd225, %rd178, %rd224;
	st.global.f32 	[%rd225], %f2131;
	st.global.f32 	[%rd225+128], %f2130;
	ld.global.nc.u32 	%r934, [%rd181+88];
	shl.b32 	%r935, %r934, 5;
	add.s32 	%r936, %r935, %r5;
	mul.wide.s32 	%rd226, %r936, 4;
	add.s64 	%rd227, %rd178, %rd226;
	st.global.f32 	[%rd227], %f2129;
	st.global.f32 	[%rd227+128], %f2128;
	ld.global.nc.u32 	%r937, [%rd181+92];
	shl.b32 	%r938, %r937, 5;
	add.s32 	%r939, %r938, %r5;
	mul.wide.s32 	%rd228, %r939, 4;
	add.s64 	%rd229, %rd178, %rd228;
	st.global.f32 	[%rd229], %f2127;
	st.global.f32 	[%rd229+128], %f2126;
	ld.global.nc.u32 	%r940, [%rd181+96];
	shl.b32 	%r941, %r940, 5;
	add.s32 	%r942, %r941, %r5;
	mul.wide.s32 	%rd230, %r942, 4;
	add.s64 	%rd231, %rd178, %rd230;
	st.global.f32 	[%rd231], %f2125;
	st.global.f32 	[%rd231+128], %f2124;
	ld.global.nc.u32 	%r943, [%rd181+100];
	shl.b32 	%r944, %r943, 5;
	add.s32 	%r945, %r944, %r5;
	mul.wide.s32 	%rd232, %r945, 4;
	add.s64 	%rd233, %rd178, %rd232;
	st.global.f32 	[%rd233], %f2123;
	st.global.f32 	[%rd233+128], %f2122;
	ld.global.nc.u32 	%r946, [%rd181+104];
	shl.b32 	%r947, %r946, 5;
	add.s32 	%r948, %r947, %r5;
	mul.wide.s32 	%rd234, %r948, 4;
	add.s64 	%rd235, %rd178, %rd234;
	st.global.f32 	[%rd235], %f2121;
	st.global.f32 	[%rd235+128], %f2120;
	ld.global.nc.u32 	%r949, [%rd181+108];
	shl.b32 	%r950, %r949, 5;
	add.s32 	%r951, %r950, %r5;
	mul.wide.s32 	%rd236, %r951, 4;
	add.s64 	%rd237, %rd178, %rd236;
	st.global.f32 	[%rd237], %f2119;
	st.global.f32 	[%rd237+128], %f2118;
	ld.global.nc.u32 	%r952, [%rd181+112];
	shl.b32 	%r953, %r952, 5;
	add.s32 	%r954, %r953, %r5;
	mul.wide.s32 	%rd238, %r954, 4;
	add.s64 	%rd239, %rd178, %rd238;
	st.global.f32 	[%rd239], %f2117;
	st.global.f32 	[%rd239+128], %f2116;
	ld.global.nc.u32 	%r955, [%rd181+116];
	shl.b32 	%r956, %r955, 5;
	add.s32 	%r957, %r956, %r5;
	mul.wide.s32 	%rd240, %r957, 4;
	add.s64 	%rd241, %rd178, %rd240;
	st.global.f32 	[%rd241], %f2115;
	st.global.f32 	[%rd241+128], %f2114;
	ld.global.nc.u32 	%r958, [%rd181+120];
	shl.b32 	%r959, %r958, 5;
	add.s32 	%r960, %r959, %r5;
	mul.wide.s32 	%rd242, %r960, 4;
	add.s64 	%rd243, %rd178, %rd242;
	st.global.f32 	[%rd243], %f2113;
	st.global.f32 	[%rd243+128], %f2112;
	ld.global.nc.u32 	%r961, [%rd181+124];
	shl.b32 	%r962, %r961, 5;
	add.s32 	%r963, %r962, %r5;
	mul.wide.s32 	%rd244, %r963, 4;
	add.s64 	%rd245, %rd178, %rd244;
	st.global.f32 	[%rd245], %f2111;
	st.global.f32 	[%rd245+128], %f2110;
	ret;

}
	// .globl	_Z12_spmm_conv_9PKfPfiiPKiS3_S3_S0_
.visible .entry _Z12_spmm_conv_9PKfPfiiPKiS3_S3_S0_(
	.param .u64 .ptr .align 1 _Z12_spmm_conv_9PKfPfiiPKiS3_S3_S0__param_0,
	.param .u64 .ptr .align 1 _Z12_spmm_conv_9PKfPfiiPKiS3_S3_S0__param_1,
	.param .u32 _Z12_spmm_conv_9PKfPfiiPKiS3_S3_S0__param_2,
	.param .u32 _Z12_spmm_conv_9PKfPfiiPKiS3_S3_S0__param_3,
	.param .u64 .ptr .align 1 _Z12_spmm_conv_9PKfPfiiPKiS3_S3_S0__param_4,
	.param .u64 .ptr .align 1 _Z12_spmm_conv_9PKfPfiiPKiS3_S3_S0__param_5,
	.param .u64 .ptr .align 1 _Z12_spmm_conv_9PKfPfiiPKiS3_S3_S0__param_6,
	.param .u64 .ptr .align 1 _Z12_spmm_conv_9PKfPfiiPKiS3_S3_S0__param_7
)
{
	.reg .pred 	%p<94>;
	.reg .b32 	%r<284>;
	.reg .b32 	%f<330>;
	.reg .b64 	%rd<84>;

	ld.param.u32 	%r71, [_Z12_spmm_conv_9PKfPfiiPKiS3_S3_S0__param_2];
	ld.param.u64 	%rd8, [_Z12_spmm_conv_9PKfPfiiPKiS3_S3_S0__param_4];
	cvta.to.global.u64 	%rd9, %rd8;
	mov.u32 	%r74, %tid.y;
	shl.b32 	%r75, %r74, 2;
	mov.u32 	%r76, %ctaid.x;
	shl.b32 	%r77, %r76, 4;
	add.s32 	%r78, %r75, %r77;
	mov.u32 	%r1, %tid.x;
	mov.u32 	%r79, %ctaid.y;
	shl.b32 	%r80, %r79, 4;
	mul.wide.s32 	%rd10, %r71, 4;
	add.s64 	%rd11, %rd9, %rd10;
	ld.global.nc.u32 	%r2, [%rd11];
	ld.global.nc.u32 	%r3, [%rd11+4];
	sub.s32 	%r4, %r3, %r2;
	shr.s32 	%r81, %r78, 31;
	shr.u32 	%r82, %r81, 29;
	add.s32 	%r83, %r78, %r82;
	shr.s32 	%r84, %r78, 2;
	shr.u32 	%r85, %r78, 31;
	add.s32 	%r86, %r84, %r85;
	and.b32  	%r87, %r86, -2;
	sub.s32 	%r88, %r84, %r87;
	shl.b32 	%r89, %r83, 12;
	and.b32  	%r90, %r89, -32768;
	shl.b32 	%r91, %r88, 14;
	add.s32 	%r92, %r80, %r1;
	add.s32 	%r93, %r92, %r90;
	add.s32 	%r5, %r93, %r91;
	and.b32  	%r94, %r4, -2;
	add.s32 	%r6, %r94, %r2;
	setp.lt.s32 	%p1, %r4, 8;
	mov.b32 	%r265, 0;
	mov.f32 	%f290, 0f00000000;
	mov.f32 	%f291, %f290;
	mov.f32 	%f292, %f290;
	mov.f32 	%f293, %f290;
	mov.f32 	%f294, %f290;
	mov.f32 	%f295, %f290;
	mov.f32 	%f296, %f290;
	mov.f32 	%f297, %f290;
	@%p1 bra 	$L__BB9_6;
	add.s32 	%r259, %r2, 3;
	shl.b32 	%r98, %r3, 1;
	add.s32 	%r99, %r1, %r98;
	sub.s32 	%r258, %r99, %r2;
	mad.lo.s32 	%r100, %r3, 3, %r1;
	shl.b32 	%r101, %r2, 1;
	sub.s32 	%r257, %r100, %r101;
	add.s32 	%r256, %r1, %r3;
	add.s32 	%r255, %r1, %r2;
	mov.b32 	%r265, 0;
	mov.f32 	%f290, 0f00000000;
	mov.b32 	%r253, 3;
	mov.u32 	%r254, %r4;
$L__BB9_2:
	mov.u32 	%r18, %r259;
	add.s32 	%r102, %r253, -3;
	and.b32  	%r103, %r102, 31;
	setp.ne.s32 	%p2, %r103, 0;
	@%p2 bra 	$L__BB9_5;
	add.s32 	%r265, %r18, -3;
	setp.ge.u32 	%p3, %r1, %r254;
	@%p3 bra 	$L__BB9_5;
	ld.param.u64 	%rd82, [_Z12_spmm_conv_9PKfPfiiPKiS3_S3_S0__param_7];
	ld.param.u64 	%rd80, [_Z12_spmm_conv_9PKfPfiiPKiS3_S3_S0__param_6];
	cvta.to.global.u64 	%rd12, %rd80;
	mul.wide.u32 	%rd13, %r255, 4;
	add.s64 	%rd14, %rd12, %rd13;
	ld.global.nc.u32 	%r104, [%rd14];
	mul.hi.s32 	%r105, %r104, 715827883;
	shr.u32 	%r106, %r105, 31;
	shr.u32 	%r107, %r105, 8;
	add.s32 	%r108, %r107, %r106;
	shl.b32 	%r109, %r108, 15;
	add.s32 	%r110, %r109, %r5;
	shr.s32 	%r111, %r104, 31;
	shr.u32 	%r112, %r111, 23;
	add.s32 	%r113, %r104, %r112;
	shr.s32 	%r114, %r113, 9;
	mul.hi.s32 	%r115, %r114, 1431655766;
	shr.u32 	%r116, %r115, 31;
	add.s32 	%r117, %r115, %r116;
	mul.lo.s32 	%r118, %r117, 3;
	sub.s32 	%r119, %r114, %r118;
	shl.b32 	%r120, %r119, 14;
	add.s32 	%r121, %r110, %r120;
	and.b32  	%r122, %r113, 134217216;
	sub.s32 	%r123, %r104, %r122;
	shl.b32 	%r124, %r123, 5;
	add.s32 	%r264, %r121, %r124;
	cvta.to.global.u64 	%rd15, %rd82;
	add.s64 	%rd16, %rd15, %rd13;
	ld.global.nc.u32 	%r263, [%rd16];
	mul.wide.u32 	%rd17, %r256, 4;
	add.s64 	%rd18, %rd15, %rd17;
	ld.global.nc.u32 	%r262, [%rd18];
	mul.wide.u32 	%rd19, %r258, 4;
	add.s64 	%rd20, %rd15, %rd19;
	ld.global.nc.u32 	%r261, [%rd20];
	mul.wide.u32 	%rd21, %r257, 4;
	add.s64 	%rd22, %rd15, %rd21;
	ld.global.nc.u32 	%r260, [%rd22];
$L__BB9_5:
	ld.param.u64 	%rd76, [_Z12_spmm_conv_9PKfPfiiPKiS3_S3_S0__param_0];
	sub.s32 	%r125, %r18, %r265;
	add.s32 	%r126, %r125, -3;
	shfl.sync.idx.b32	%r127|%p4, %r264, %r126, 31, -1;
	add.s32 	%r128, %r125, -2;
	shfl.sync.idx.b32	%r129|%p5, %r264, %r128, 31, -1;
	add.s32 	%r130, %r125, -1;
	shfl.sync.idx.b32	%r131|%p6, %r264, %r130, 31, -1;
	shfl.sync.idx.b32	%r132|%p7, %r264, %r125, 31, -1;
	add.s32 	%r133, %r125, 1;
	shfl.sync.idx.b32	%r134|%p8, %r264, %r133, 31, -1;
	add.s32 	%r135, %r125, 2;
	shfl.sync.idx.b32	%r136|%p9, %r264, %r135, 31, -1;
	add.s32 	%r137, %r125, 3;
	shfl.sync.idx.b32	%r138|%p10, %r264, %r137, 31, -1;
	add.s32 	%r139, %r125, 4;
	shfl.sync.idx.b32	%r140|%p11, %r264, %r139, 31, -1;
	cvta.to.global.u64 	%rd23, %rd76;
	mul.wide.s32 	%rd24, %r127, 4;
	add.s64 	%rd25, %rd23, %rd24;
	shfl.sync.idx.b32	%r141|%p12, %r263, %r126, 31, -1;
	mov.b32 	%f102, %r141;
	ld.global.nc.f32 	%f103, [%rd25];
	fma.rn.f32 	%f104, %f103, %f102, %f297;
	ld.global.nc.f32 	%f105, [%rd25+128];
	fma.rn.f32 	%f106, %f105, %f102, %f296;
	shfl.sync.idx.b32	%r142|%p13, %r262, %r126, 31, -1;
	mov.b32 	%f107, %r142;
	fma.rn.f32 	%f108, %f103, %f107, %f295;
	fma.rn.f32 	%f109, %f105, %f107, %f294;
	shfl.sync.idx.b32	%r143|%p14, %r261, %r126, 31, -1;
	mov.b32 	%f110, %r143;
	fma.rn.f32 	%f111, %f103, %f110, %f293;
	fma.rn.f32 	%f112, %f105, %f110, %f292;
	shfl.sync.idx.b32	%r144|%p15, %r260, %r126, 31, -1;
	mov.b32 	%f113, %r144;
	fma.rn.f32 	%f114, %f103, %f113, %f291;
	fma.rn.f32 	%f115, %f105, %f113, %f290;
	mul.wide.s32 	%rd26, %r129, 4;
	add.s64 	%rd27, %rd23, %rd26;
	shfl.sync.idx.b32	%r145|%p16, %r263, %r128, 31, -1;
	mov.b32 	%f116, %r145;
	ld.global.nc.f32 	%f117, [%rd27];
	fma.rn.f32 	%f118, %f117, %f116, %f104;
	ld.global.nc.f32 	%f119, [%rd27+128];
	fma.rn.f32 	%f120, %f119, %f116, %f106;
	shfl.sync.idx.b32	%r146|%p17, %r262, %r128, 31, -1;
	mov.b32 	%f121, %r146;
	fma.rn.f32 	%f122, %f117, %f121, %f108;
	fma.rn.f32 	%f123, %f119, %f121, %f109;
	shfl.sync.idx.b32	%r147|%p18, %r261, %r128, 31, -1;
	mov.b32 	%f124, %r147;
	fma.rn.f32 	%f125, %f117, %f124, %f111;
	fma.rn.f32 	%f126, %f119, %f124, %f112;
	shfl.sync.idx.b32	%r148|%p19, %r260, %r128, 31, -1;
	mov.b32 	%f127, %r148;
	fma.rn.f32 	%f128, %f117, %f127, %f114;
	fma.rn.f32 	%f129, %f119, %f127, %f115;
	mul.wide.s32 	%rd28, %r131, 4;
	add.s64 	%rd29, %rd23, %rd28;
	shfl.sync.idx.b32	%r149|%p20, %r263, %r130, 31, -1;
	mov.b32 	%f130, %r149;
	ld.global.nc.f32 	%f131, [%rd29];
	fma.rn.f32 	%f132, %f131, %f130, %f118;
	ld.global.nc.f32 	%f133, [%rd29+128];
	fma.rn.f32 	%f134, %f133, %f130, %f120;
	shfl.sync.idx.b32	%r150|%p21, %r262, %r130, 31, -1;
	mov.b32 	%f135, %r150;
	fma.rn.f32 	%f136, %f131, %f135, %f122;
	fma.rn.f32 	%f137, %f133, %f135, %f123;
	shfl.sync.idx.b32	%r151|%p22, %r261, %r130, 31, -1;
	mov.b32 	%f138, %r151;
	fma.rn.f32 	%f139, %f131, %f138, %f125;
	fma.rn.f32 	%f140, %f133, %f138, %f126;
	shfl.sync.idx.b32	%r152|%p23, %r260, %r130, 31, -1;
	mov.b32 	%f141, %r152;
	fma.rn.f32 	%f142, %f131, %f141, %f128;
	fma.rn.f32 	%f143, %f133, %f141, %f129;
	mul.wide.s32 	%rd30, %r132, 4;
	add.s64 	%rd31, %rd23, %rd30;
	shfl.sync.idx.b32	%r153|%p24, %r263, %r125, 31, -1;
	mov.b32 	%f144, %r153;
	ld.global.nc.f32 	%f145, [%rd31];
	fma.rn.f32 	%f146, %f145, %f144, %f132;
	ld.global.nc.f32 	%f147, [%rd31+128];
	fma.rn.f32 	%f148, %f147, %f144, %f134;
	shfl.sync.idx.b32	%r154|%p25, %r262, %r125, 31, -1;
	mov.b32 	%f149, %r154;
	fma.rn.f32 	%f150, %f145, %f149, %f136;
	fma.rn.f32 	%f151, %f147, %f149, %f137;
	shfl.sync.idx.b32	%r155|%p26, %r261, %r125, 31, -1;
	mov.b32 	%f152, %r155;
	fma.rn.f32 	%f153, %f145, %f152, %f139;
	fma.rn.f32 	%f154, %f147, %f152, %f140;
	shfl.sync.idx.b32	%r156|%p27, %r260, %r125, 31, -1;
	mov.b32 	%f155, %r156;
	fma.rn.f32 	%f156, %f145, %f155, %f142;
	fma.rn.f32 	%f157, %f147, %f155, %f143;
	mul.wide.s32 	%rd32, %r134, 4;
	add.s64 	%rd33, %rd23, %rd32;
	shfl.sync.idx.b32	%r157|%p28, %r263, %r133, 31, -1;
	mov.b32 	%f158, %r157;
	ld.global.nc.f32 	%f159, [%rd33];
	fma.rn.f32 	%f160, %f159, %f158, %f146;
	ld.global.nc.f32 	%f161, [%rd33+128];
	fma.rn.f32 	%f162, %f161, %f158, %f148;
	shfl.sync.idx.b32	%r158|%p29, %r262, %r133, 31, -1;
	mov.b32 	%f163, %r158;
	fma.rn.f32 	%f164, %f159, %f163, %f150;
	fma.rn.f32 	%f165, %f161, %f163, %f151;
	shfl.sync.idx.b32	%r159|%p30, %r261, %r133, 31, -1;
	mov.b32 	%f166, %r159;
	fma.rn.f32 	%f167, %f159, %f166, %f153;
	fma.rn.f32 	%f168, %f161, %f166, %f154;
	shfl.sync.idx.b32	%r160|%p31, %r260, %r133, 31, -1;
	mov.b32 	%f169, %r160;
	fma.rn.f32 	%f170, %f159, %f169, %f156;
	fma.rn.f32 	%f171, %f161, %f169, %f157;
	mul.wide.s32 	%rd34, %r136, 4;
	add.s64 	%rd35, %rd23, %rd34;
	shfl.sync.idx.b32	%r161|%p32, %r263, %r135, 31, -1;
	mov.b32 	%f172, %r161;
	ld.global.nc.f32 	%f173, [%rd35];
	fma.rn.f32 	%f174, %f173, %f172, %f160;
	ld.global.nc.f32 	%f175, [%rd35+128];
	fma.rn.f32 	%f176, %f175, %f172, %f162;
	shfl.sync.idx.b32	%r162|%p33, %r262, %r135, 31, -1;
	mov.b32 	%f177, %r162;
	fma.rn.f32 	%f178, %f173, %f177, %f164;
	fma.rn.f32 	%f179, %f175, %f177, %f165;
	shfl.sync.idx.b32	%r163|%p34, %r261, %r135, 31, -1;
	mov.b32 	%f180, %r163;
	fma.rn.f32 	%f181, %f173, %f180, %f167;
	fma.rn.f32 	%f182, %f175, %f180, %f168;
	shfl.sync.idx.b32	%r164|%p35, %r260, %r135, 31, -1;
	mov.b32 	%f183, %r164;
	fma.rn.f32 	%f184, %f173, %f183, %f170;
	fma.rn.f32 	%f185, %f175, %f183, %f171;
	mul.wide.s32 	%rd36, %r138, 4;
	add.s64 	%rd37, %rd23, %rd36;
	shfl.sync.idx.b32	%r165|%p36, %r263, %r137, 31, -1;
	mov.b32 	%f186, %r165;
	ld.global.nc.f32 	%f187, [%rd37];
	fma.rn.f32 	%f188, %f187, %f186, %f174;
	ld.global.nc.f32 	%f189, [%rd37+128];
	fma.rn.f32 	%f190, %f189, %f186, %f176;
	shfl.sync.idx.b32	%r166|%p37, %r262, %r137, 31, -1;
	mov.b32 	%f191, %r166;
	fma.rn.f32 	%f192, %f187, %f191, %f178;
	fma.rn.f32 	%f193, %f189, %f191, %f179;
	shfl.sync.idx.b32	%r167|%p38, %r261, %r137, 31, -1;
	mov.b32 	%f194, %r167;
	fma.rn.f32 	%f195, %f187, %f194, %f181;
	fma.rn.f32 	%f196, %f189, %f194, %f182;
	shfl.sync.idx.b32	%r168|%p39, %r260, %r137, 31, -1;
	mov.b32 	%f197, %r168;
	fma.rn.f32 	%f198, %f187, %f197, %f184;
	fma.rn.f32 	%f199, %f189, %f197, %f185;
	mul.wide.s32 	%rd38, %r140, 4;
	add.s64 	%rd39, %rd23, %rd38;
	shfl.sync.idx.b32	%r169|%p40, %r263, %r139, 31, -1;
	mov.b32 	%f200, %r169;
	ld.global.nc.f32 	%f201, [%rd39];
	fma.rn.f32 	%f297, %f201, %f200, %f188;
	ld.global.nc.f32 	%f202, [%rd39+128];
	fma.rn.f32 	%f296, %f202, %f200, %f190;
	shfl.sync.idx.b32	%r170|%p41, %r262, %r139, 31, -1;
	mov.b32 	%f203, %r170;
	fma.rn.f32 	%f295, %f201, %f203, %f192;
	fma.rn.f32 	%f294, %f202, %f203, %f193;
	shfl.sync.idx.b32	%r171|%p42, %r261, %r139, 31, -1;
	mov.b32 	%f204, %r171;
	fma.rn.f32 	%f293, %f201, %f204, %f195;
	fma.rn.f32 	%f292, %f202, %f204, %f196;
	shfl.sync.idx.b32	%r172|%p43, %r260, %r139, 31, -1;
	mov.b32 	%f205, %r172;
	fma.rn.f32 	%f291, %f201, %f205, %f198;
	fma.rn.f32 	%f290, %f202, %f205, %f199;
	add.s32 	%r259, %r18, 8;
	add.s32 	%r173, %r18, 5;
	add.s32 	%r258, %r258, 8;
	add.s32 	%r257, %r257, 8;
	add.s32 	%r256, %r256, 8;
	add.s32 	%r255, %r255, 8;
	add.s32 	%r254, %r254, -8;
	add.s32 	%r253, %r253, 8;
	and.b32  	%r174, %r4, -8;
	add.s32 	%r175, %r174, %r2;
	setp.lt.s32 	%p44, %r173, %r175;
	@%p44 bra 	$L__BB9_2;
$L__BB9_6:
	and.b32  	%r50, %r4, -8;
	add.s32 	%r51, %r50, %r2;
	setp.le.s32 	%p45, %r3, %r51;
	and.b32  	%r176, %r4, 24;
	setp.ne.s32 	%p46, %r176, 0;
	or.pred  	%p47, %p46, %p45;
	@%p47 bra 	$L__BB9_9;
	sub.s32 	%r177, %r3, %r51;
	setp.ge.u32 	%p48, %r1, %r177;
	mov.u32 	%r265, %r51;
	@%p48 bra 	$L__BB9_9;
	ld.param.u64 	%rd83, [_Z12_spmm_conv_9PKfPfiiPKiS3_S3_S0__param_7];
	ld.param.u64 	%rd81, [_Z12_spmm_conv_9PKfPfiiPKiS3_S3_S0__param_6];
	add.s32 	%r178, %r51, %r1;
	cvta.to.global.u64 	%rd40, %rd81;
	mul.wide.u32 	%rd41, %r178, 4;
	add.s64 	%rd42, %rd40, %rd41;
	ld.global.nc.u32 	%r179, [%rd42];
	mul.hi.s32 	%r180, %r179, 715827883;
	shr.u32 	%r181, %r180, 31;
	shr.u32 	%r182, %r180, 8;
	add.s32 	%r183, %r182, %r181;
	shl.b32 	%r184, %r183, 15;
	add.s32 	%r185, %r184, %r5;
	shr.s32 	%r186, %r179, 31;
	shr.u32 	%r187, %r186, 23;
	add.s32 	%r188, %r179, %r187;
	shr.s32 	%r189, %r188, 9;
	mul.hi.s32 	%r190, %r189, 1431655766;
	shr.u32 	%r191, %r190, 31;
	add.s32 	%r192, %r190, %r191;
	mul.lo.s32 	%r193, %r192, 3;
	sub.s32 	%r194, %r189, %r193;
	shl.b32 	%r195, %r194, 14;
	add.s32 	%r196, %r185, %r195;
	and.b32  	%r197, %r188, 134217216;
	sub.s32 	%r198, %r179, %r197;
	shl.b32 	%r199, %r198, 5;
	add.s32 	%r264, %r196, %r199;
	cvta.to.global.u64 	%rd43, %rd83;
	add.s64 	%rd44, %rd43, %rd41;
	ld.global.nc.u32 	%r263, [%rd44];
	add.s32 	%r200, %r4, %r178;
	mul.wide.u32 	%rd45, %r200, 4;
	add.s64 	%rd46, %rd43, %rd45;
	ld.global.nc.u32 	%r262, [%rd46];
	add.s32 	%r201, %r200, %r4;
	mul.wide.u32 	%rd47, %r201, 4;
	add.s64 	%rd48, %rd43, %rd47;
	ld.global.nc.u32 	%r261, [%rd48];
	add.s32 	%r202, %r201, %r4;
	mul.wide.u32 	%rd49, %r202, 4;
	add.s64 	%rd50, %rd43, %rd49;
	ld.global.nc.u32 	%r260, [%rd50];
$L__BB9_9:
	ld.param.u64 	%rd77, [_Z12_spmm_conv_9PKfPfiiPKiS3_S3_S0__param_0];
	cvta.to.global.u64 	%rd1, %rd77;
	and.b32  	%r63, %r4, -4;
	setp.ge.s32 	%p49, %r50, %r63;
	@%p49 bra 	$L__BB9_26;
	sub.s32 	%r64, %r51, %r265;
	shfl.sync.idx.b32	%r203|%p50, %r264, %r64, 31, -1;
	add.s32 	%r65, %r64, 1;
	shfl.sync.idx.b32	%r66|%p51, %r264, %r65, 31, -1;
	add.s32 	%r67, %r64, 2;
	shfl.sync.idx.b32	%r68|%p52, %r264, %r67, 31, -1;
	add.s32 	%r69, %r64, 3;
	shfl.sync.idx.b32	%r70|%p53, %r264, %r69, 31, -1;
	mul.wide.s32 	%rd51, %r203, 4;
	add.s64 	%rd2, %rd1, %rd51;
	shfl.sync.idx.b32	%r204|%p54, %r263, %r64, 31, -1;
	mov.b32 	%f25, %r204;
	setp.leu.f32 	%p55, %f25, 0f00000000;
	@%p55 bra 	$L__BB9_12;
	ld.global.nc.f32 	%f207, [%rd2];
	fma.rn.f32 	%f298, %f207, %f25, %f297;
	ld.global.nc.f32 	%f208, [%rd2+128];
	mul.f32 	%f299, %f208, %f25;
	bra.uni 	$L__BB9_13;
$L__BB9_12:
	add.f32 	%f298, %f297, 0f00000000;
	mov.f32 	%f299, 0f00000000;
$L__BB9_13:
	add.f32 	%f31, %f299, %f296;
	shfl.sync.idx.b32	%r205|%p56, %r262, %r64, 31, -1;
	mov.b32 	%f32, %r205;
	setp.leu.f32 	%p57, %f32, 0f00000000;
	mov.f32 	%f300, 0f00000000;
	@%p57 bra 	$L__BB9_15;
	ld.global.nc.f32 	%f210, [%rd2];
	mul.f32 	%f300, %f210, %f32;
$L__BB9_15:
	add.f32 	%f35, %f300, %f295;
	mov.f32 	%f301, 0f00000000;
	@%p57 bra 	$L__BB9_17;
	ld.global.nc.f32 	%f212, [%rd2+128];
	mul.f32 	%f301, %f212, %f32;
$L__BB9_17:
	add.f32 	%f38, %f301, %f294;
	shfl.sync.idx.b32	%r206|%p59, %r261, %r64, 31, -1;
	mov.b32 	%f39, %r206;
	setp.leu.f32 	%p60, %f39, 0f00000000;
	mov.f32 	%f302, 0f00000000;
	@%p60 bra 	$L__BB9_19;
	ld.global.nc.f32 	%f214, [%rd2];
	mul.f32 	%f302, %f214, %f39;
$L__BB9_19:
	add.f32 	%f42, %f302, %f293;
	mov.f32 	%f303, 0f00000000;
	@%p60 bra 	$L__BB9_21;
	ld.global.nc.f32 	%f216, [%rd2+128];
	mul.f32 	%f303, %f216, %f39;
$L__BB9_21:
	add.f32 	%f45, %f303, %f292;
	shfl.sync.idx.b32	%r207|%p62, %r260, %r64, 31, -1;
	mov.b32 	%f46, %r207;
	setp.leu.f32 	%p63, %f46, 0f00000000;
	mov.f32 	%f304, 0f00000000;
	@%p63 bra 	$L__BB9_23;
	ld.global.nc.f32 	%f218, [%rd2];
	mul.f32 	%f304, %f218, %f46;
$L__BB9_23:
	add.f32 	%f49, %f304, %f291;
	mov.f32 	%f305, 0f00000000;
	@%p63 bra 	$L__BB9_25;
	ld.global.nc.f32 	%f220, [%rd2+128];
	mul.f32 	%f305, %f220, %f46;
$L__BB9_25:
	add.f32 	%f221, %f305, %f290;
	mul.wide.s32 	%rd52, %r66, 4;
	add.s64 	%rd53, %rd1, %rd52;
	shfl.sync.idx.b32	%r208|%p65, %r263, %r65, 31, -1;
	mov.b32 	%f222, %r208;
	ld.global.nc.f32 	%f223, [%rd53];
	fma.rn.f32 	%f224, %f223, %f222, %f298;
	ld.global.nc.f32 	%f225, [%rd53+128];
	fma.rn.f32 	%f226, %f225, %f222, %f31;
	shfl.sync.idx.b32	%r209|%p66, %r262, %r65, 31, -1;
	mov.b32 	%f227, %r209;
	fma.rn.f32 	%f228, %f223, %f227, %f35;
	fma.rn.f32 	%f229, %f225, %f227, %f38;
	shfl.sync.idx.b32	%r210|%p67, %r261, %r65, 31, -1;
	mov.b32 	%f230, %r210;
	fma.rn.f32 	%f231, %f223, %f230, %f42;
	fma.rn.f32 	%f232, %f225, %f230, %f45;
	shfl.sync.idx.b32	%r211|%p68, %r260, %r65, 31, -1;
	mov.b32 	%f233, %r211;
	fma.rn.f32 	%f234, %f223, %f233, %f49;
	fma.rn.f32 	%f235, %f225, %f233, %f221;
	mul.wide.s32 	%rd54, %r68, 4;
	add.s64 	%rd55, %rd1, %rd54;
	shfl.sync.idx.b32	%r212|%p69, %r263, %r67, 31, -1;
	mov.b32 	%f236, %r212;
	ld.global.nc.f32 	%f237, [%rd55];
	fma.rn.f32 	%f238, %f237, %f236, %f224;
	ld.global.nc.f32 	%f239, [%rd55+128];
	fma.rn.f32 	%f240, %f239, %f236, %f226;
	shfl.sync.idx.b32	%r213|%p70, %r262, %r67, 31, -1;
	mov.b32 	%f241, %r213;
	fma.rn.f32 	%f242, %f237, %f241, %f228;
	fma.rn.f32 	%f243, %f239, %f241, %f229;
	shfl.sync.idx.b32	%r214|%p71, %r261, %r67, 31, -1;
	mov.b32 	%f244, %r214;
	fma.rn.f32 	%f245, %f237, %f244, %f231;
	fma.rn.f32 	%f246, %f239, %f244, %f232;
	shfl.sync.idx.b32	%r215|%p72, %r260, %r67, 31, -1;
	mov.b32 	%f247, %r215;
	fma.rn.f32 	%f248, %f237, %f247, %f234;
	fma.rn.f32 	%f249, %f239, %f247, %f235;
	mul.wide.s32 	%rd56, %r70, 4;
	add.s64 	%rd57, %rd1, %rd56;
	shfl.sync.idx.b32	%r216|%p73, %r263, %r69, 31, -1;
	mov.b32 	%f250, %r216;
	ld.global.nc.f32 	%f251, [%rd57];
	fma.rn.f32 	%f297, %f251, %f250, %f238;
	ld.global.nc.f32 	%f252, [%rd57+128];
	fma.rn.f32 	%f296, %f252, %f250, %f240;
	shfl.sync.idx.b32	%r217|%p74, %r262, %r69, 31, -1;
	mov.b32 	%f253, %r217;
	fma.rn.f32 	%f295, %f251, %f253, %f242;
	fma.rn.f32 	%f294, %f252, %f253, %f243;
	shfl.sync.idx.b32	%r218|%p75, %r261, %r69, 31, -1;
	mov.b32 	%f254, %r218;
	fma.rn.f32 	%f293, %f251, %f254, %f245;
	fma.rn.f32 	%f292, %f252, %f254, %f246;
	shfl.sync.idx.b32	%r219|%p76, %r260, %r69, 31, -1;
	mov.b32 	%f255, %r219;
	fma.rn.f32 	%f291, %f251, %f255, %f248;
	fma.rn.f32 	%f290, %f252, %f255, %f249;
$L__BB9_26:
	and.b32  	%r220, %r4, -2;
	setp.ge.s32 	%p77, %r63, %r220;
	@%p77 bra 	$L__BB9_28;
	add.s32 	%r221, %r63, %r2;
	sub.s32 	%r222, %r221, %r265;
	shfl.sync.idx.b32	%r223|%p78, %r264, %r222, 31, -1;
	add.s32 	%r224, %r222, 1;
	shfl.sync.idx.b32	%r225|%p79, %r264, %r224, 31, -1;
	mul.wide.s32 	%rd58, %r223, 4;
	add.s64 	%rd59, %rd1, %rd58;
	shfl.sync.idx.b32	%r226|%p80, %r263, %r222, 31, -1;
	mov.b32 	%f256, %r226;
	ld.global.nc.f32 	%f257, [%rd59];
	fma.rn.f32 	%f258, %f257, %f256, %f297;
	ld.global.nc.f32 	%f259, [%rd59+128];
	fma.rn.f32 	%f260, %f259, %f256, %f296;
	shfl.sync.idx.b32	%r227|%p81, %r262, %r222, 31, -1;
	mov.b32 	%f261, %r227;
	fma.rn.f32 	%f262, %f257, %f261, %f295;
	fma.rn.f32 	%f263, %f259, %f261, %f294;
	shfl.sync.idx.b32	%r228|%p82, %r261, %r222, 31, -1;
	mov.b32 	%f264, %r228;
	fma.rn.f32 	%f265, %f257, %f264, %f293;
	fma.rn.f32 	%f266, %f259, %f264, %f292;
	shfl.sync.idx.b32	%r229|%p83, %r260, %r222, 31, -1;
	mov.b32 	%f267, %r229;
	fma.rn.f32 	%f268, %f257, %f267, %f291;
	fma.rn.f32 	%f269, %f259, %f267, %f290;
	mul.wide.s32 	%rd60, %r225, 4;
	add.s64 	%rd61, %rd1, %rd60;
	shfl.sync.idx.b32	%r230|%p84, %r263, %r224, 31, -1;
	mov.b32 	%f270, %r230;
	ld.global.nc.f32 	%f271, [%rd61];
	fma.rn.f32 	%f297, %f271, %f270, %f258;
	ld.global.nc.f32 	%f272, [%rd61+128];
	fma.rn.f32 	%f296, %f272, %f270, %f260;
	shfl.sync.idx.b32	%r231|%p85, %r262, %r224, 31, -1;
	mov.b32 	%f273, %r231;
	fma.rn.f32 	%f295, %f271, %f273, %f262;
	fma.rn.f32 	%f294, %f272, %f273, %f263;
	shfl.sync.idx.b32	%r232|%p86, %r261, %r224, 31, -1;
	mov.b32 	%f274, %r232;
	fma.rn.f32 	%f293, %f271, %f274, %f265;
	fma.rn.f32 	%f292, %f272, %f274, %f266;
	shfl.sync.idx.b32	%r233|%p87, %r260, %r224, 31, -1;
	mov.b32 	%f275, %r233;
	fma.rn.f32 	%f291, %f271, %f275, %f268;
	fma.rn.f32 	%f290, %f272, %f275, %f269;
$L__BB9_28:
	setp.ge.s32 	%p88, %r6, %r4;
	@%p88 bra 	$L__BB9_30;
	sub.s32 	%r234, %r6, %r265;
	shfl.sync.idx.b32	%r235|%p89, %r264, %r234, 31, -1;
	mul.wide.s32 	%rd62, %r235, 4;
	add.s64 	%rd63, %rd1, %rd62;
	shfl.sync.idx.b32	%r236|%p90, %r263, %r234, 31, -1;
	mov.b32 	%f276, %r236;
	ld.global.nc.f32 	%f277, [%rd63];
	fma.rn.f32 	%f297, %f277, %f276, %f297;
	ld.global.nc.f32 	%f278, [%rd63+128];
	fma.rn.f32 	%f296, %f278, %f276, %f296;
	shfl.sync.idx.b32	%r237|%p91, %r262, %r234, 31, -1;
	mov.b32 	%f279, %r237;
	fma.rn.f32 	%f295, %f277, %f279, %f295;
	fma.rn.f32 	%f294, %f278, %f279, %f294;
	shfl.sync.idx.b32	%r238|%p92, %r261, %r234, 31, -1;
	mov.b32 	%f280, %r238;
	fma.rn.f32 	%f293, %f277, %f280, %f293;
	fma.rn.f32 	%f292, %f278, %f280, %f292;
	shfl.sync.idx.b32	%r239|%p93, %r260, %r234, 31, -1;
	mov.b32 	%f281, %r239;
	fma.rn.f32 	%f291, %f277, %f281, %f291;
	fma.rn.f32 	%f290, %f278, %f281, %f290;
$L__BB9_30:
	ld.param.u64 	%rd79, [_Z12_spmm_conv_9PKfPfiiPKiS3_S3_S0__param_5];
	ld.param.u32 	%r252, [_Z12_spmm_conv_9PKfPfiiPKiS3_S3_S0__param_2];
	ld.param.u64 	%rd78, [_Z12_spmm_conv_9PKfPfiiPKiS3_S3_S0__param_1];
	cvta.to.global.u64 	%rd64, %rd79;
	cvta.to.global.u64 	%rd65, %rd78;
	mul.wide.s32 	%rd66, %r252, 4;
	add.s64 	%rd67, %rd64, %rd66;
	ld.global.nc.u32 	%r240, [%rd67];
	shl.b32 	%r241, %r240, 5;
	add.s32 	%r242, %r241, %r5;
	mul.wide.s32 	%rd68, %r242, 4;
	add.s64 	%rd69, %rd65, %rd68;
	st.global.f32 	[%rd69], %f297;
	st.global.f32 	[%rd69+128], %f296;
	ld.global.nc.u32 	%r243, [%rd67+4];
	shl.b32 	%r244, %r243, 5;
	add.s32 	%r245, %r244, %r5;
	mul.wide.s32 	%rd70, %r245, 4;
	add.s64 	%rd71, %rd65, %rd70;
	st.global.f32 	[%rd71], %f295;
	st.global.f32 	[%rd71+128], %f294;
	ld.global.nc.u32 	%r246, [%rd67+8];
	shl.b32 	%r247, %r246, 5;
	add.s32 	%r248, %r247, %r5;
	mul.wide.s32 	%rd72, %r248, 4;
	add.s64 	%rd73, %rd65, %rd72;
	st.global.f32 	[%rd73], %f293;
	st.global.f32 	[%rd73+128], %f292;
	ld.global.nc.u32 	%r249, [%rd67+12];
	shl.b32 	%r250, %r249, 5;
	add.s32 	%r251, %r250, %r5;
	mul.wide.s32 	%rd74, %r251, 4;
	add.s64 	%rd75, %rd65, %rd74;
	st.global.f32 	[%rd75], %f291;
	st.global.f32 	[%rd75+128], %f290;
	ret;

}
	// .globl	_Z13_spmm_conv_10PKfPfiiPKiS3_S3_S0_
.visible .entry _Z13_spmm_conv_10PKfPfiiPKiS3_S3_S0_(
	.param .u64 .ptr .align 1 _Z13_spmm_conv_10PKfPfiiPKiS3_S3_S0__param_0,
	.param .u64 .ptr .align 1 _Z13_spmm_conv_10PKfPfiiPKiS3_S3_S0__param_1,
	.param .u32 _Z13_spmm_conv_10PKfPfiiPKiS3_S3_S0__param_2,
	.param .u32 _Z13_spmm_conv_10PKfPfiiPKiS3_S3_S0__param_3,
	.param .u64 .ptr .align 1 _Z13_spmm_conv_10PKfPfiiPKiS3_S3_S0__param_4,
	.param .u64 .ptr .align 1 _Z13_spmm_conv_10PKfPfiiPKiS3_S3_S0__param_5,
	.param .u64 .ptr .align 1 _Z13_spmm_conv_10PKfPfiiPKiS3_S3_S0__param_6,
	.param .u64 .ptr .align 1 _Z13_spmm_conv_10PKfPfiiPKiS3_S3_S0__param_7
)
{
	.reg .pred 	%p<570>;
	.reg .b32 	%r<1101>;
	.reg .b32 	%f<2430>;
	.reg .b64 	%rd<256>;

	ld.param.u32 	%r220, [_Z13_spmm_conv_10PKfPfiiPKiS3_S3_S0__param_2];
	ld.param.u64 	%rd8, [_Z13_spmm_conv_10PKfPfiiPKiS3_S3_S0__param_4];
	cvta.to.global.u64 	%rd9, %rd8;
	mov.u32 	%r223, %tid.y;
	shl.b32 	%r224, %r223, 5;
	mov.u32 	%r225, %ctaid.x;
	shl.b32 	%r226, %r225, 7;
	add.s32 	%r227, %r224, %r226;
	mov.u32 	%r1, %tid.x;
	mov.u32 	%r228, %ctaid.y;
	shl.b32 	%r229, %r228, 4;
	mul.wide.s32 	%rd10, %r220, 4;
	add.s64 	%rd11, %rd9, %rd10;
	ld.global.nc.u32 	%r2, [%rd11];
	ld.global.nc.u32 	%r3, [%rd11+4];
	sub.s32 	%r4, %r3, %r2;
	shr.s32 	%r230, %r227, 31;
	shr.u32 	%r231, %r230, 26;
	add.s32 	%r232, %r227, %r231;
	shr.s32 	%r233, %r227, 5;
	shr.u32 	%r234, %r227, 31;
	add.s32 	%r235, %r233, %r234;
	and.b32  	%r236, %r235, -2;
	sub.s32 	%r237, %r233, %r236;
	shl.b32 	%r238, %r232, 9;
	and.b32  	%r239, %r238, -32768;
	shl.b32 	%r240, %r237, 14;
	add.s32 	%r241, %r229, %r1;
	add.s32 	%r242, %r241, %r239;
	add.s32 	%r5, %r242, %r240;
	and.b32  	%r6, %r4, -8;
	and.b32  	%r243, %r4, -2;
	add.s32 	%r7, %r243, %r2;
	setp.lt.s32 	%p1, %r4, 8;
	mov.b32 	%r998, 0;
	mov.f32 	%f2110, 0f00000000;
	mov.f32 	%f2111, %f2110;
	mov.f32 	%f2112, %f2110;
	mov.f32 	%f2113, %f2110;
	mov.f32 	%f2114, %f2110;
	mov.f32 	%f2115, %f2110;
	mov.f32 	%f2116, %f2110;
	mov.f32 	%f2117, %f2110;
	mov.f32 	%f2118, %f2110;
	mov.f32 	%f2119, %f2110;
	mov.f32 	%f2120, %f2110;
	mov.f32 	%f2121, %f2110;
	mov.f32 	%f2122, %f2110;
	mov.f32 	%f2123, %f2110;
	mov.f32 	%f2124, %f2110;
	mov.f32 	%f2125, %f2110;
	mov.f32 	%f2126, %f2110;
	mov.f32 	%f2127, %f2110;
	mov.f32 	%f2128, %f2110;
	mov.f32 	%f2129, %f2110;
	mov.f32 	%f2130, %f2110;
	mov.f32 	%f2131, %f2110;
	mov.f32 	%f2132, %f2110;
	mov.f32 	%f2133, %f2110;
	mov.f32 	%f2134, %f2110;
	mov.f32 	%f2135, %f2110;
	mov.f32 	%f2136, %f2110;
	mov.f32 	%f2137, %f2110;
	mov.f32 	%f2138, %f2110;
	mov.f32 	%f2139, %f2110;
	mov.f32 	%f2140, %f2110;
	mov.f32 	%f2141, %f2110;
	mov.f32 	%f2142, %f2110;
	mov.f32 	%f2143, %f2110;
	mov.f32 	%f2144, %f2110;
	mov.f32 	%f2145, %f2110;
	mov.f32 	%f2146, %f2110;
	mov.f32 	%f2147, %f2110;
	mov.f32 	%f2148, %f2110;
	mov.f32 	%f2149, %f2110;
	mov.f32 	%f2150, %f2110;
	mov.f32 	%f2151, %f2110;
	mov.f32 	%f2152, %f2110;
	mov.f32 	%f2153, %f2110;
	mov.f32 	%f2154, %f2110;
	mov.f32 	%f2155, %f2110;
	mov.f32 	%f2156, %f2110;
	mov.f32 	%f2157, %f2110;
	mov.f32 	%f2158, %f2110;
	mov.f32 	%f2159, %f2110;
	mov.f32 	%f2160, %f2110;
	mov.f32 	%f2161, %f2110;
	mov.f32 	%f2162, %f2110;
	mov.f32 	%f2163, %f2110;
	mov.f32 	%f2164, %f2110;
	mov.f32 	%f2165, %f2110;
	mov.f32 	%f2166, %f2110;
	mov.f32 	%f2167, %f2110;
	mov.f32 	%f2168, %f2110;
	mov.f32 	%f2169, %f2110;
	mov.f32 	%f2170, %f2110;
	mov.f32 	%f2171, %f2110;
	mov.f32 	%f2172, %f2110;
	mov.f32 	%f2173, %f2110;
	@%p1 bra 	$L__BB10_6;
	mov.b32 	%r998, 0;
	mov.f32 	%f2110, 0f00000000;
	mov.u32 	%r996, %r2;
$L__BB10_2:
	sub.s32 	%r246, %r996, %r2;
	and.b32  	%r247, %r246, 31;
	setp.ne.s32 	%p2, %r247, 0;
	@%p2 bra 	$L__BB10_5;
	sub.s32 	%r248, %r3, %r996;
	setp.ge.u32 	%p3, %r1, %r248;
	mov.u32 	%r998, %r996;
	@%p3 bra 	$L__BB10_5;
	ld.param.u64 	%rd254, [_Z13_spmm_conv_10PKfPfiiPKiS3_S3_S0__param_7];
	ld.param.u64 	%rd252, [_Z13_spmm_conv_10PKfPfiiPKiS3_S3_S0__param_6];
	add.s32 	%r249, %r996, %r1;
	cvta.to.global.u64 	%rd12, %rd252;
	mul.wide.u32 	%rd13, %r249, 4;
	add.s64 	%rd14, %rd12, %rd13;
	ld.global.nc.u32 	%r250, [%rd14];
	mul.hi.s32 	%r251, %r250, 715827883;
	shr.u32 	%r252, %r251, 31;
	shr.u32 	%r253, %r251, 8;
	add.s32 	%r254, %r253, %r252;
	shl.b32 	%r255, %r254, 15;
	add.s32 	%r256, %r255, %r5;
	shr.s32 	%r257, %r250, 31;
	shr.u32 	%r258, %r257, 23;
	add.s32 	%r259, %r250, %r258;
	shr.s32 	%r260, %r259, 9;
	mul.hi.s32 	%r261, %r260, 1431655766;
	shr.u32 	%r262, %r261, 31;
	add.s32 	%r263, %r261, %r262;
	mul.lo.s32 	%r264, %r263, 3;
	sub.s32 	%r265, %r260, %r264;
	shl.b32 	%r266, %r265, 14;
	add.s32 	%r267, %r256, %r266;
	and.b32  	%r268, %r259, 134217216;
	sub.s32 	%r269, %r250, %r268;
	shl.b32 	%r270, %r269, 5;
	add.s32 	%r997, %r267, %r270;
	cvta.to.global.u64 	%rd15, %rd254;
	add.s64 	%rd16, %rd15, %rd13;
	ld.global.nc.u32 	%r995, [%rd16];
	add.s32 	%r271, %r4, %r249;
	mul.wide.u32 	%rd17, %r271, 4;
	add.s64 	%rd18, %rd15, %rd17;
	ld.global.nc.u32 	%r994, [%rd18];
	add.s32 	%r272, %r271, %r4;
	mul.wide.u32 	%rd19, %r272, 4;
	add.s64 	%rd20, %rd15, %rd19;
	ld.global.nc.u32 	%r993, [%rd20];
	add.s32 	%r273, %r272, %r4;
	mul.wide.u32 	%rd21, %r273, 4;
	add.s64 	%rd22, %rd15, %rd21;
	ld.global.nc.u32 	%r992, [%rd22];
	add.s32 	%r274, %r273, %r4;
	mul.wide.u32 	%rd23, %r274, 4;
	add.s64 	%rd24, %rd15, %rd23;
	ld.global.nc.u32 	%r991, [%rd24];
	add.s32 	%r275, %r274, %r4;
	mul.wide.u32 	%rd25, %r275, 4;
	add.s64 	%rd26, %rd15, %rd25;
	ld.global.nc.u32 	%r990, [%rd26];
	add.s32 	%r276, %r275, %r4;
	mul.wide.u32 	%rd27, %r276, 4;
	add.s64 	%rd28, %rd15, %rd27;
	ld.global.nc.u32 	%r989, [%rd28];
	add.s32 	%r277, %r276, %r4;
	mul.wide.u32 	%rd29, %r277, 4;
	add.s64 	%rd30, %rd15, %rd29;
	ld.global.nc.u32 	%r988, [%rd30];
	add.s32 	%r278, %r277, %r4;
	mul.wide.u32 	%rd31, %r278, 4;
	add.s64 	%rd32, %rd15, %rd31;
	ld.global.nc.u32 	%r987, [%rd32];
	add.s32 	%r279, %r278, %r4;
	mul.wide.u32 	%rd33, %r279, 4;
	add.s64 	%rd34, %rd15, %rd33;
	ld.global.nc.u32 	%r986, [%rd34];
	add.s32 	%r280, %r279, %r4;
	mul.wide.u32 	%rd35, %r280, 4;
	add.s64 	%rd36, %rd15, %rd35;
	ld.global.nc.u32 	%r985, [%rd36];
	add.s32 	%r281, %r280, %r4;
	mul.wide.u32 	%rd37, %r281, 4;
	add.s64 	%rd38, %rd15, %rd37;
	ld.global.nc.u32 	%r984, [%rd38];
	add.s32 	%r282, %r281, %r4;
	mul.wide.u32 	%rd39, %r282, 4;
	add.s64 	%rd40, %rd15, %rd39;
	ld.global.nc.u32 	%r983, [%rd40];
	add.s32 	%r283, %r282, %r4;
	mul.wide.u32 	%rd41, %r283, 4;
	add.s64 	%rd42, %rd15, %rd41;
	ld.global.nc.u32 	%r982, [%rd42];
	add.s32 	%r284, %r283, %r4;
	mul.wide.u32 	%rd43, %r284, 4;
	add.s64 	%rd44, %rd15, %rd43;
	ld.global.nc.u32 	%r981, [%rd44];
	add.s32 	%r285, %r284, %r4;
	mul.wide.u32 	%rd45, %r285, 4;
	add.s64 	%rd46, %rd15, %rd45;
	ld.global.nc.u32 	%r980, [%rd46];
	add.s32 	%r286, %r285, %r4;
	mul.wide.u32 	%rd47, %r286, 4;
	add.s64 	%rd48, %rd15, %rd47;
	ld.global.nc.u32 	%r979, [%rd48];
	add.s32 	%r287, %r286, %r4;
	mul.wide.u32 	%rd49, %r287, 4;
	add.s64 	%rd50, %rd15, %rd49;
	ld.global.nc.u32 	%r978, [%rd50];
	add.s32 	%r288, %r287, %r4;
	mul.wide.u32 	%rd51, %r288, 4;
	add.s64 	%rd52, %rd15, %rd51;
	ld.global.nc.u32 	%r977, [%rd52];
	add.s32 	%r289, %r288, %r4;
	mul.wide.u32 	%rd53, %r289, 4;
	add.s64 	%rd54, %rd15, %rd53;
	ld.global.nc.u32 	%r976, [%rd54];
	add.s32 	%r290, %r289, %r4;
	mul.wide.u32 	%rd55, %r290, 4;
	add.s64 	%rd56, %rd15, %rd55;
	ld.global.nc.u32 	%r975, [%rd56];
	add.s32 	%r291, %r290, %r4;
	mul.wide.u32 	%rd57, %r291, 4;
	add.s64 	%rd58, %rd15, %rd57;
	ld.global.nc.u32 	%r974, [%rd58];
	add.s32 	%r292, %r291, %r4;
	mul.wide.u32 	%rd59, %r292, 4;
	add.s64 	%rd60, %rd15, %rd59;
	ld.global.nc.u32 	%r973, [%rd60];
	add.s32 	%r293, %r292, %r4;
	mul.wide.u32 	%rd61, %r293, 4;
	add.s64 	%rd62, %rd15, %rd61;
	ld.global.nc.u32 	%r972, [%rd62];
	add.s32 	%r294, %r293, %r4;
	mul.wide.u32 	%rd63, %r294, 4;
	add.s64 	%rd64, %rd15, %rd63;
	ld.global.nc.u32 	%r971, [%rd64];
	add.s32 	%r295, %r294, %r4;
	mul.wide.u32 	%rd65, %r295, 4;
	add.s64 	%rd66, %rd15, %rd65;
	ld.global.nc.u32 	%r970, [%rd66];
	add.s32 	%r296, %r295, %r4;
	mul.wide.u32 	%rd67, %r296, 4;
	add.s64 	%rd68, %rd15, %rd67;
	ld.global.nc.u32 	%r969, [%rd68];
	add.s32 	%r297, %r296, %r4;
	mul.wide.u32 	%rd69, %r297, 4;
	add.s64 	%rd70, %rd15, %rd69;
	ld.global.nc.u32 	%r968, [%rd70];
	add.s32 	%r298, %r297, %r4;
	mul.wide.u32 	%rd71, %r298, 4;
	add.s64 	%rd72, %rd15, %rd71;
	ld.global.nc.u32 	%r967, [%rd72];
	add.s32 	%r299, %r298, %r4;
	mul.wide.u32 	%rd73, %r299, 4;
	add.s64 	%rd74, %rd15, %rd73;
	ld.global.nc.u32 	%r966, [%rd74];
	add.s32 	%r300, %r299, %r4;
	mul.wide.u32 	%rd75, %r300, 4;
	add.s64 	%rd76, %rd15, %rd75;
	ld.global.nc.u32 	%r965, [%rd76];
	add.s32 	%r301, %r300, %r4;
	mul.wide.u32 	%rd77, %r301, 4;
	add.s64 	%rd78, %rd15, %rd77;
	ld.global.nc.u32 	%r964, [%rd78];
$L__BB10_5:
	ld.param.u64 	%rd246, [_Z13_spmm_conv_10PKfPfiiPKiS3_S3_S0__param_0];
	sub.s32 	%r302, %r996, %r998;
	shfl.sync.idx.b32	%r303|%p4, %r997, %r302, 31, -1;
	add.s32 	%r304, %r302, 1;
	shfl.sync.idx.b32	%r305|%p5, %r997, %r304, 31, -1;
	add.s32 	%r306, %r302, 2;
	shfl.sync.idx.b32	%r307|%p6, %r997, %r306, 31, -1;
	add.s32 	%r308, %r302, 3;
	shfl.sync.idx.b32	%r309|%p7, %r997, %r308, 31, -1;
	add.s32 	%r310, %r302, 4;
	shfl.sync.idx.b32	%r311|%p8, %r997, %r310, 31, -1;
	add.s32 	%r312, %r302, 5;
	shfl.sync.idx.b32	%r313|%p9, %r997, %r312, 31, -1;
	add.s32 	%r314, %r302, 6;
	shfl.sync.idx.b32	%r315|%p10, %r997, %r314, 31, -1;
	add.s32 	%r316, %r302, 7;
	shfl.sync.idx.b32	%r317|%p11, %r997, %r316, 31, -1;
	cvta.to.global.u64 	%rd79, %rd246;
	mul.wide.s32 	%rd80, %r303, 4;
	add.s64 	%rd81, %rd79, %rd80;
	shfl.sync.idx.b32	%r318|%p12, %r995, %r302, 31, -1;
	mov.b32 	%f802, %r318;
	ld.global.nc.f32 	%f803, [%rd81];
	fma.rn.f32 	%f804, %f803, %f802, %f2173;
	ld.global.nc.f32 	%f805, [%rd81+128];
	fma.rn.f32 	%f806, %f805, %f802, %f2172;
	shfl.sync.idx.b32	%r319|%p13, %r994, %r302, 31, -1;
	mov.b32 	%f807, %r319;
	fma.rn.f32 	%f808, %f803, %f807, %f2171;
	fma.rn.f32 	%f809, %f805, %f807, %f2170;
	shfl.sync.idx.b32	%r320|%p14, %r993, %r302, 31, -1;
	mov.b32 	%f810, %r320;
	fma.rn.f32 	%f811, %f803, %f810, %f2169;
	fma.rn.f32 	%f812, %f805, %f810, %f2168;
	shfl.sync.idx.b32	%r321|%p15, %r992, %r302, 31, -1;
	mov.b32 	%f813, %r321;
	fma.rn.f32 	%f814, %f803, %f813, %f2167;
	fma.rn.f32 	%f815, %f805, %f813, %f2166;
	shfl.sync.idx.b32	%r322|%p16, %r991, %r302, 31, -1;
	mov.b32 	%f816, %r322;
	fma.rn.f32 	%f817, %f803, %f816, %f2165;
	fma.rn.f32 	%f818, %f805, %f816, %f2164;
	shfl.sync.idx.b32	%r323|%p17, %r990, %r302, 31, -1;
	mov.b32 	%f819, %r323;
	fma.rn.f32 	%f820, %f803, %f819, %f2163;
	fma.rn.f32 	%f821, %f805, %f819, %f2162;
	shfl.sync.idx.b32	%r324|%p18, %r989, %r302, 31, -1;
	mov.b32 	%f822, %r324;
	fma.rn.f32 	%f823, %f803, %f822, %f2161;
	fma.rn.f32 	%f824, %f805, %f822, %f2160;
	shfl.sync.idx.b32	%r325|%p19, %r988, %r302, 31, -1;
	mov.b32 	%f825, %r325;
	fma.rn.f32 	%f826, %f803, %f825, %f2159;
	fma.rn.f32 	%f827, %f805, %f825, %f2158;
	shfl.sync.idx.b32	%r326|%p20, %r987, %r302, 31, -1;
	mov.b32 	%f828, %r326;
	fma.rn.f32 	%f829, %f803, %f828, %f2157;
	fma.rn.f32 	%f830, %f805, %f828, %f2156;
	shfl.sync.idx.b32	%r327|%p21, %r986, %r302, 31, -1;
	mov.b32 	%f831, %r327;
	fma.rn.f32 	%f832, %f803, %f831, %f2155;
	fma.rn.f32 	%f833, %f805, %f831, %f2154;
	shfl.sync.idx.b32	%r328|%p22, %r985, %r302, 31, -1;
	mov.b32 	%f834, %r328;
	fma.rn.f32 	%f835, %f803, %f834, %f2153;
	fma.rn.f32 	%f836, %f805, %f834, %f2152;
	shfl.sync.idx.b32	%r329|%p23, %r984, %r302, 31, -1;
	mov.b32 	%f837, %r329;
	fma.rn.f32 	%f838, %f803, %f837, %f2151;
	fma.rn.f32 	%f839, %f805, %f837, %f2150;
	shfl.sync.idx.b32	%r330|%p24, %r983, %r302, 31, -1;
	mov.b32 	%f840, %r330;
	fma.rn.f32 	%f841, %f803, %f840, %f2149;
	fma.rn.f32 	%f842, %f805, %f840, %f2148;
	shfl.sync.idx.b32	%r331|%p25, %r982, %r302, 31, -1;
	mov.b32 	%f843, %r331;
	fma.rn.f32 	%f844, %f803, %f843, %f2147;
	fma.rn.f32 	%f845, %f805, %f843, %f2146;
	shfl.sync.idx.b32	%r332|%p26, %r981, %r302, 31, -1;
	mov.b32 	%f846, %r332;
	fma.rn.f32 	%f847, %f803, %f846, %f2145;
	fma.rn.f32 	%f848, %f805, %f846, %f2144;
	shfl.sync.idx.b32	%r333|%p27, %r980, %r302, 31, -1;
	mov.b32 	%f849, %r333;
	fma.rn.f32 	%f850, %f803, %f849, %f2143;
	fma.rn.f32 	%f851, %f805, %f849, %f2142;
	shfl.sync.idx.b32	%r334|%p28, %r979, %r302, 31, -1;
	mov.b32 	%f852, %r334;
	fma.rn.f32 	%f853, %f803, %f852, %f2141;
	fma.rn.f32 	%f854, %f805, %f852, %f2140;
	shfl.sync.idx.b32	%r335|%p29, %r978, %r302, 31, -1;
	mov.b32 	%f855, %r335;
	fma.rn.f32 	%f856, %f803, %f855, %f2139;
	fma.rn.f32 	%f857, %f805, %f855, %f2138;
	shfl.sync.idx.b32	%r336|%p30, %r977, %r302, 31, -1;
	mov.b32 	%f858, %r336;
	fma.rn.f32 	%f859, %f803, %f858, %f2137;
	fma.rn.f32 	%f860, %f805, %f858, %f2136;
	shfl.sync.idx.b32	%r337|%p31, %r976, %r302, 31, -1;
	mov.b32 	%f861, %r337;
	fma.rn.f32 	%f862, %f803, %f861, %f2135;
	fma.rn.f32 	%f863, %f805, %f861, %f2134;
	shfl.sync.idx.b32	%r338|%p32, %r975, %r302, 31, -1;
	mov.b32 	%f864, %r338;
	fma.rn.f32 	%f865, %f803, %f864, %f2133;
	fma.rn.f32 	%f866, %f805, %f864, %f2132;
	shfl.sync.idx.b32	%r339|%p33, %r974, %r302, 31, -1;
	mov.b32 	%f867, %r339;
	fma.rn.f32 	%f868, %f803, %f867, %f2131;
	fma.rn.f32 	%f869, %f805, %f867, %f2130;
	shfl.sync.idx.b32	%r340|%p34, %r973, %r302, 31, -1;
	mov.b32 	%f870, %r340;
	fma.rn.f32 	%f871, %f803, %f870, %f2129;
	fma.rn.f32 	%f872, %f805, %f870, %f2128;
	shfl.sync.idx.b32	%r341|%p35, %r972, %r302, 31, -1;
	mov.b32 	%f873, %r341;
	fma.rn.f32 	%f874, %f803, %f873, %f2127;
	fma.rn.f32 	%f875, %f805, %f873, %f2126;
	shfl.sync.idx.b32	%r342|%p36, %r971, %r302, 31, -1;
	mov.b32 	%f876, %r342;
	fma.rn.f32 	%f877, %f803, %f876, %f2125;
	fma.rn.f32 	%f878, %f805, %f876, %f2124;
	shfl.sync.idx.b32	%r343|%p37, %r970, %r302, 31, -1;
	mov.b32 	%f879, %r343;
	fma.rn.f32 	%f880, %f803, %f879, %f2123;
	fma.rn.f32 	%f881, %f805, %f879, %f2122;
	shfl.sync.idx.b32	%r344|%p38, %r969, %r302, 31, -1;
	mov.b32 	%f882, %r344;
	fma.rn.f32 	%f883, %f803, %f882, %f2121;
	fma.rn.f32 	%f884, %f805, %f882, %f2120;
	shfl.sync.idx.b32	%r345|%p39, %r968, %r302, 31, -1;
	mov.b32 	%f885, %r345;
	fma.rn.f32 	%f886, %f803, %f885, %f2119;
	fma.rn.f32 	%f887, %f805, %f885, %f2118;
	shfl.sync.idx.b32	%r346|%p40, %r967, %r302, 31, -1;
	mov.b32 	%f888, %r346;
	fma.rn.f32 	%f889, %f803, %f888, %f2117;
	fma.rn.f32 	%f890, %f805, %f888, %f2116;
	shfl.sync.idx.b32	%r347|%p41, %r966, %r302, 31, -1;
	mov.b32 	%f891, %r347;
	fma.rn.f32 	%f892, %f803, %f891, %f2115;
	fma.rn.f32 	%f893, %f805, %f891, %f2114;
	shfl.sync.idx.b32	%r348|%p42, %r965, %r302, 31, -1;
	mov.b32 	%f894, %r348;
	fma.rn.f32 	%f895, %f803, %f894, %f2113;
	fma.rn.f32 	%f896, %f805, %f894, %f2112;
	shfl.sync.idx.b32	%r349|%p43, %r964, %r302, 31, -1;
	mov.b32 	%f897, %r349;
	fma.rn.f32 	%f898, %f803, %f897, %f2111;
	fma.rn.f32 	%f899, %f805, %f897, %f2110;
	mul.wide.s32 	%rd82, %r305, 4;
	add.s64 	%rd83, %rd79, %rd82;
	shfl.sync.idx.b32	%r350|%p44, %r995, %r304, 31, -1;
	mov.b32 	%f900, %r350;
	ld.global.nc.f32 	%f901, [%rd83];
	fma.rn.f32 	%f902, %f901, %f900, %f804;
	ld.global.nc.f32 	%f903, [%rd83+128];
	fma.rn.f32 	%f904, %f903, %f900, %f806;
	shfl.sync.idx.b32	%r351|%p45, %r994, %r304, 31, -1;
	mov.b32 	%f905, %r351;
	fma.rn.f32 	%f906, %f901, %f905, %f808;
	fma.rn.f32 	%f907, %f903, %f905, %f809;
	shfl.sync.idx.b32	%r352|%p46, %r993, %r304, 31, -1;
	mov.b32 	%f908, %r352;
	fma.rn.f32 	%f909, %f901, %f908, %f811;
	fma.rn.f32 	%f910, %f903, %f908, %f812;
	shfl.sync.idx.b32	%r353|%p47, %r992, %r304, 31, -1;
	mov.b32 	%f911, %r353;
	fma.rn.f32 	%f912, %f901, %f911, %f814;
	fma.rn.f32 	%f913, %f903, %f911, %f815;
	shfl.sync.idx.b32	%r354|%p48, %r991, %r304, 31, -1;
	mov.b32 	%f914, %r354;
	fma.rn.f32 	%f915, %f901, %f914, %f817;
	fma.rn.f32 	%f916, %f903, %f914, %f818;
	shfl.sync.idx.b32	%r355|%p49, %r990, %r304, 31, -1;
	mov.b32 	%f917, %r355;
	fma.rn.f32 	%f918, %f901, %f917, %f820;
	fma.rn.f32 	%f919, %f903, %f917, %f821;
	shfl.sync.idx.b32	%r356|%p50, %r989, %r304, 31, -1;
	mov.b32 	%f920, %r356;
	fma.rn.f32 	%f921, %f901, %f920, %f823;
	fma.rn.f32 	%f922, %f903, %f920, %f824;
	shfl.sync.idx.b32	%r357|%p51, %r988, %r304, 31, -1;
	mov.b32 	%f923, %r357;
	fma.rn.f32 	%f924, %f901, %f923, %f826;
	fma.rn.f32 	%f925, %f903, %f923, %f827;
	shfl.sync.idx.b32	%r358|%p52, %r987, %r304, 31, -1;
	mov.b32 	%f926, %r358;
	fma.rn.f32 	%f927, %f901, %f926, %f829;
	fma.rn.f32 	%f928, %f903, %f926, %f830;
	shfl.sync.idx.b32	%r359|%p53, %r986, %r304, 31, -1;
	mov.b32 	%f929, %r359;
	fma.rn.f32 	%f930, %f901, %f929, %f832;
	fma.rn.f32 	%f931, %f903, %f929, %f833;
	shfl.sync.idx.b32	%r360|%p54, %r985, %r304, 31, -1;
	mov.b32 	%f932, %r360;
	fma.rn.f32 	%f933, %f901, %f932, %f835;
	fma.rn.f32 	%f934, %f903, %f932, %f836;
	shfl.sync.idx.b32	%r361|%p55, %r984, %r304, 31, -1;
	mov.b32 	%f935, %r361;
	fma.rn.f32 	%f936, %f901, %f935, %f838;
	fma.rn.f32 	%f937, %f903, %f935, %f839;
	shfl.sync.idx.b32	%r362|%p56, %r983, %r304, 31, -1;
	mov.b32 	%f938, %r362;
	fma.rn.f32 	%f939, %f901, %f938, %f841;
	fma.rn.f32 	%f940, %f903, %f938, %f842;
	shfl.sync.idx.b32	%r363|%p57, %r982, %r304, 31, -1;
	mov.b32 	%f941, %r363;
	fma.rn.f32 	%f942, %f901, %f941, %f844;
	fma.rn.f32 	%f943, %f903, %f941, %f845;
	shfl.sync.idx.b32	%r364|%p58, %r981, %r304, 31, -1;
	mov.b32 	%f944, %r364;
	fma.rn.f32 	%f945, %f901, %f944, %f847;
	fma.rn.f32 	%f946, %f903, %f944, %f848;
	shfl.sync.idx.b32	%r365|%p59, %r980, %r304, 31, -1;
	mov.b32 	%f947, %r365;
	fma.rn.f32 	%f948, %f901, %f947, %f850;
	fma.rn.f32 	%f949, %f903, %f947, %f851;
	shfl.sync.idx.b32	%r366|%p60, %r979, %r304, 31, -1;
	mov.b32 	%f950, %r366;
	fma.rn.f32 	%f951, %f901, %f950, %f853;
	fma.rn.f32 	%f952, %f903, %f950, %f854;
	shfl.sync.idx.b32	%r367|%p61, %r978, %r304, 31, -1;
	mov.b32 	%f953, %r367;
	fma.rn.f32 	%f954, %f901, %f953, %f856;
	fma.rn.f32 	%f955, %f903, %f953, %f857;
	shfl.sync.idx.b32	%r368|%p62, %r977, %r304, 31, -1;
	mov.b32 	%f956, %r368;
	fma.rn.f32 	%f957, %f901, %f956, %f859;
	fma.rn.f32 	%f958, %f903, %f956, %f860;
	shfl.sync.idx.b32	%r369|%p63, %r976, %r304, 31, -1;
	mov.b32 	%f959, %r369;
	fma.rn.f32 	%f960, %f901, %f959, %f862;
	fma.rn.f32 	%f961, %f903, %f959, %f863;
	shfl.sync.idx.b32	%r370|%p64, %r975, %r304, 31, -1;
	mov.b32 	%f962, %r370;
	fma.rn.f32 	%f963, %f901, %f962, %f865;
	fma.rn.f32 	%f964, %f903, %f962, %f866;
	shfl.sync.idx.b32	%r371|%p65, %r974, %r304, 31, -1;
	mov.b32 	%f965, %r371;
	fma.rn.f32 	%f966, %f901, %f965, %f868;
	fma.rn.f32 	%f967, %f903, %f965, %f869;
	shfl.sync.idx.b32	%r372|%p66, %r973, %r304, 31, -1;
	mov.b32 	%f968, %r372;
	fma.rn.f32 	%f969, %f901, %f968, %f871;
	fma.rn.f32 	%f970, %f903, %f968, %f872;
	shfl.sync.idx.b32	%r373|%p67, %r972, %r304, 31, -1;
	mov.b32 	%f971, %r373;
	fma.rn.f32 	%f972, %f901, %f971, %f874;
	fma.rn.f32 	%f973, %f903, %f971, %f875;
	shfl.sync.idx.b32	%r374|%p68, %r971, %r304, 31, -1;
	mov.b32 	%f974, %r374;
	fma.rn.f32 	%f975, %f901, %f974, %f877;
	fma.rn.f32 	%f976, %f903, %f974, %f878;
	shfl.sync.idx.b32	%r375|%p69, %r970, %r304, 31, -1;
	mov.b32 	%f977, %r375;
	fma.rn.f32 	%f978, %f901, %f977, %f880;
	fma.rn.f32 	%f979, %f903, %f977, %f881;
	shfl.sync.idx.b32	%r376|%p70, %r969, %r304, 31, -1;
	mov.b32 	%f980, %r376;
	fma.rn.f32 	%f981, %f901, %f980, %f883;
	fma.rn.f32 	%f982, %f903, %f980, %f884;
	shfl.sync.idx.b32	%r377|%p71, %r968, %r304, 31, -1;
	mov.b32 	%f983, %r377;
	fma.rn.f32 	%f984, %f901, %f983, %f886;
	fma.rn.f32 	%f985, %f903, %f983, %f887;
	shfl.sync.idx.b32	%r378|%p72, %r967, %r304, 31, -1;
	mov.b32 	%f986, %r378;
	fma.rn.f32 	%f987, %f901, %f986, %f889;
	fma.rn.f32 	%f988, %f903, %f986, %f890;
	shfl.sync.idx.b32	%r379|%p73, %r966, %r304, 31, -1;
	mov.b32 	%f989, %r379;
	fma.rn.f32 	%f990, %f901, %f989, %f892;
	fma.rn.f32 	%f991, %f903, %f989, %f893;
	shfl.sync.idx.b32	%r380|%p74, %r965, %r304, 31, -1;
	mov.b32 	%f992, %r380;
	fma.rn.f32 	%f993, %f901, %f992, %f895;
	fma.rn.f32 	%f994, %f903, %f992, %f896;
	shfl.sync.idx.b32	%r381|%p75, %r964, %r304, 31, -1;
	mov.b32 	%f995, %r381;
	fma.rn.f32 	%f996, %f901, %f995, %f898;
	fma.rn.f32 	%f997, %f903, %f995, %f899;
	mul.wide.s32 	%rd84, %r307, 4;
	add.s64 	%rd85, %rd79, %rd84;
	shfl.sync.idx.b32	%r382|%p76, %r995, %r306, 31, -1;
	mov.b32 	%f998, %r382;
	ld.global.nc.f32 	%f999, [%rd85];
	fma.rn.f32 	%f1000, %f999, %f998, %f902;
	ld.global.nc.f32 	%f1001, [%rd85+128];
	fma.rn.f32 	%f1002, %f1001, %f998, %f904;
	shfl.sync.idx.b32	%r383|%p77, %r994, %r306, 31, -1;
	mov.b32 	%f1003, %r383;
	fma.rn.f32 	%f1004, %f999, %f1003, %f906;
	fma.rn.f32 	%f1005, %f1001, %f1003, %f907;
	shfl.sync.idx.b32	%r384|%p78, %r993, %r306, 31, -1;
	mov.b32 	%f1006, %r384;
	fma.rn.f32 	%f1007, %f999, %f1006, %f909;
	fma.rn.f32 	%f1008, %f1001, %f1006, %f910;
	shfl.sync.idx.b32	%r385|%p79, %r992, %r306, 31, -1;
	mov.b32 	%f1009, %r385;
	fma.rn.f32 	%f1010, %f999, %f1009, %f912;
	fma.rn.f32 	%f1011, %f1001, %f1009, %f913;
	shfl.sync.idx.b32	%r386|%p80, %r991, %r306, 31, -1;
	mov.b32 	%f1012, %r386;
	fma.rn.f32 	%f1013, %f999, %f1012, %f915;
	fma.rn.f32 	%f1014, %f1001, %f1012, %f916;
	shfl.sync.idx.b32	%r387|%p81, %r990, %r306, 31, -1;
	mov.b32 	%f1015, %r387;
	fma.rn.f32 	%f1016, %f999, %f1015, %f918;
	fma.rn.f32 	%f1017, %f1001, %f1015, %f919;
	shfl.sync.idx.b32	%r388|%p82, %r989, %r306, 31, -1;
	mov.b32 	%f1018, %r388;
	fma.rn.f32 	%f1019, %f999, %f1018, %f921;
	fma.rn.f32 	%f1020, %f1001, %f1018, %f922;
	shfl.sync.idx.b32	%r389|%p83, %r988, %r306, 31, -1;
	mov.b32 	%f1021, %r389;
	fma.rn.f32 	%f1022, %f999, %f1021, %f924;
	fma.rn.f32 	%f1023, %f1001, %f1021, %f925;
	shfl.sync.idx.b32	%r390|%p84, %r987, %r306, 31, -1;
	mov.b32 	%f1024, %r390;
	fma.rn.f32 	%f1025, %f999, %f1024, %f927;
	fma.rn.f32 	%f1026, %f1001, %f1024, %f928;
	shfl.sync.idx.b32	%r391|%p85, %r986, %r306, 31, -1;
	mov.b32 	%f1027, %r391;
	fma.rn.f32 	%f1028, %f999, %f1027, %f930;
	fma.rn.f32 	%f1029, %f1001, %f1027, %f931;
	shfl.sync.idx.b32	%r392|%p86, %r985, %r306, 31, -1;
	mov.b32 	%f1030, %r392;
	fma.rn.f32 	%f1031, %f999, %f1030, %f933;
	fma.rn.f32 	%f1032, %f1001, %f1030, %f934;
	shfl.sync.idx.b32	%r393|%p87, %r984, %r306, 31, -1;
	mov.b32 	%f1033, %r393;
	fma.rn.f32 	%f1034, %f999, %f1033, %f936;
	fma.rn.f32 	%f1035, %f1001, %f1033, %f937;
	shfl.sync.idx.b32	%r394|%p88, %r983, %r306, 31, -1;
	mov.b32 	%f1036, %r394;
	fma.rn.f32 	%f1037, %f999, %f1036, %f939;
	fma.rn.f32 	%f1038, %f1001, %f1036, %f940;
	shfl.sync.idx.b32	%r395|%p89, %r982, %r306, 31, -1;
	mov.b32 	%f1039, %r395;
	fma.rn.f32 	%f1040, %f999, %f1039, %f942;
	fma.rn.f32 	%f1041, %f1001, %f1039, %f943;
	shfl.sync.idx.b32	%r396|%p90, %r981, %r306, 31, -1;
	mov.b32 	%f1042, %r396;
	fma.rn.f32 	%f1043, %f999, %f1042, %f945;
	fma.rn.f32 	%f1044, %f1001, %f1042, %f946;
	shfl.sync.idx.b32	%r397|%p91, %r980, %r306, 31, -1;
	mov.b32 	%f1045, %r397;
	fma.rn.f32 	%f1046, %f999, %f1045, %f948;
	fma.rn.f32 	%f1047, %f1001, %f1045, %f949;
	shfl.sync.idx.b32	%r398|%p92, %r979, %r306, 31, -1;
	mov.b32 	%f1048, %r398;
	fma.rn.f32 	%f1049, %f999, %f1048, %f951;
	fma.rn.f32 	%f1050, %f1001, %f1048, %f952;
	shfl.sync.idx.b32	%r399|%p93, %r978, %r306, 31, -1;
	mov.b32 	%f1051, %r399;
	fma.rn.f32 	%f1052, %f999, %f1051, %f954;
	fma.rn.f32 	%f1053, %f1001, %f1051, %f955;
	shfl.sync.idx.b32	%r400|%p94, %r977, %r306, 31, -1;
	mov.b32 	%f1054, %r400;
	fma.rn.f32 	%f1055, %f999, %f1054, %f957;
	fma.rn.f32 	%f1056, %f1001, %f1054, %f958;
	shfl.sync.idx.b32	%r401|%p95, %r976, %r306, 31, -1;
	mov.b32 	%f1057, %r401;
	fma.rn.f32 	%f1058, %f999, %f1057, %f960;
	fma.rn.f32 	%f1059, %f1001, %f1057, %f961;
	shfl.sync.idx.b32	%r402|%p96, %r975, %r306, 31, -1;
	mov.b32 	%f1060, %r402;
	fma.rn.f32 	%f1061, %f999, %f1060, %f963;
	fma.rn.f32 	%f1062, %f1001, %f1060, %f964;
	shfl.sync.idx.b32	%r403|%p97, %r974, %r306, 31, -1;
	mov.b32 	%f1063, %r403;
	fma.rn.f32 	%f1064, %f999, %f1063, %f966;
	fma.rn.f32 	%f1065, %f1001, %f1063, %f967;
	shfl.sync.idx.b32	%r404|%p98, %r973, %r306, 31, -1;
	mov.b32 	%f1066, %r404;
	fma.rn.f32 	%f1067, %f999, %f1066, %f969;
	fma.rn.f32 	%f1068, %f1001, %f1066, %f970;
	shfl.sync.idx.b32	%r405|%p99, %r972, %r306, 31, -1;
	mov.b32 	%f1069, %r405;
	fma.rn.f32 	%f1070, %f999, %f1069, %f972;
	fma.rn.f32 	%f1071, %f1001, %f1069, %f973;
	shfl.sync.idx.b32	%r406|%p100, %r971, %r306, 31, -1;
	mov.b32 	%f1072, %r406;
	fma.rn.f32 	%f1073, %f999, %f1072, %f975;
	fma.rn.f32 	%f1074, %f1001, %f1072, %f976;
	shfl.sync.idx.b32	%r407|%p101, %r970, %r306, 31, -1;
	mov.b32 	%f1075, %r407;
	fma.rn.f32 	%f1076, %f999, %f1075, %f978;
	fma.rn.f32 	%f1077, %f1001, %f1075, %f979;
	shfl.sync.idx.b32	%r408|%p102, %r969, %r306, 31, -1;
	mov.b32 	%f1078, %r408;
	fma.rn.f32 	%f1079, %f999, %f1078, %f981;
	fma.rn.f32 	%f1080, %f1001, %f1078, %f982;
	shfl.sync.idx.b32	%r409|%p103, %r968, %r306, 31, -1;
	mov.b32 	%f1081, %r409;
	fma.rn.f32 	%f1082, %f999, %f1081, %f984;
	fma.rn.f32 	%f1083, %f1001, %f1081, %f985;
	shfl.sync.idx.b32	%r410|%p104, %r967, %r306, 31, -1;
	mov.b32 	%f1084, %r410;
	fma.rn.f32 	%f1085, %f999, %f1084, %f987;
	fma.rn.f32 	%f1086, %f1001, %f1084, %f988;
	shfl.sync.idx.b32	%r411|%p105, %r966, %r306, 31, -1;
	mov.b32 	%f1087, %r411;
	fma.rn.f32 	%f1088, %f999, %f1087, %f990;
	fma.rn.f32 	%f1089, %f1001, %f1087, %f991;
	shfl.sync.idx.b32	%r412|%p106, %r965, %r306, 31, -1;
	mov.b32 	%f1090, %r412;
	fma.rn.f32 	%f1091, %f999, %f1090, %f993;
	fma.rn.f32 	%f1092, %f1001, %f1090, %f994;
	shfl.sync.idx.b32	%r413|%p107, %r964, %r306, 31, -1;
	mov.b32 	%f1093, %r413;
	fma.rn.f32 	%f1094, %f999, %f1093, %f996;
	fma.rn.f32 	%f1095, %f1001, %f1093, %f997;
	mul.wide.s32 	%rd86, %r309, 4;
	add.s64 	%rd87, %rd79, %rd86;
	shfl.sync.idx.b32	%r414|%p108, %r995, %r308, 31, -1;
	mov.b32 	%f1096, %r414;
	ld.global.nc.f32 	%f1097, [%rd87];
	fma.rn.f32 	%f1098, %f1097, %f1096, %f1000;
	ld.global.nc.f32 	%f1099, [%rd87+128];
	fma.rn.f32 	%f1100, %f1099, %f1096, %f1002;
	shfl.sync.idx.b32	%r415|%p109, %r994, %r308, 31, -1;
	mov.b32 	%f1101, %r415;
	fma.rn.f32 	%f1102, %f1097, %f1101, %f1004;
	fma.rn.f32 	%f1103, %f1099, %f1101, %f1005;
	shfl.sync.idx.b32	%r416|%p110, %r993, %r308, 31, -1;
	mov.b32 	%f1104, %r416;
	fma.rn.f32 	%f1105, %f1097, %f1104, %f1007;
	fma.rn.f32 	%f1106, %f1099, %f1104, %f1008;
	shfl.sync.idx.b32	%r417|%p111, %r992, %r308, 31, -1;
	mov.b32 	%f1107, %r417;
	fma.rn.f32 	%f1108, %f1097, %f1107, %f1010;
	fma.rn.f32 	%f1109, %f1099, %f1107, %f1011;
	shfl.sync.idx.b32	%r418|%p112, %r991, %r308, 31, -1;
	mov.b32 	%f1110, %r418;
	fma.rn.f32 	%f1111, %f1097, %f1110, %f1013;
	fma.rn.f32 	%f1112, %f1099, %f1110, %f1014;
	shfl.sync.idx.b32	%r419|%p113, %r990, %r308, 31, -1;
	mov.b32 	%f1113, %r419;
	fma.rn.f32 	%f1114, %f1097, %f1113, %f1016;
	fma.rn.f32 	%f1115, %f1099, %f1113, %f1017;
	shfl.sync.idx.b32	%r420|%p114, %r989, %r308, 31, -1;
	mov.b32 	%f1116, %r420;
	fma.rn.f32 	%f1117, %f1097, %f1116, %f1019;
	fma.rn.f32 	%f1118, %f1099, %f1116, %f1020;
	shfl.sync.idx.b32	%r421|%p115, %r988, %r308, 31, -1;
	mov.b32 	%f1119, %r421;
	fma.rn.f32 	%f1120, %f1097, %f1119, %f1022;
	fma.rn.f32 	%f1121, %f1099, %f1119, %f1023;
	shfl.sync.idx.b32	%r422|%p116, %r987, %r308, 31, -1;
	mov.b32 	%f1122, %r422;
	fma.rn.f32 	%f1123, %f1097, %f1122, %f1025;
	fma.rn.f32 	%f1124, %f1099, %f1122, %f1026;
	shfl.sync.idx.b32	%r423|%p117, %r986, %r308, 31, -1;
	mov.b32 	%f1125, %r423;
	fma.rn.f32 	%f1126, %f1097, %f1125, %f1028;
	fma.rn.f32 	%f1127, %f1099, %f1125, %f1029;
	shfl.sync.idx.b32	%r424|%p118, %r985, %r308, 31, -1;
	mov.b32 	%f1128, %r424;
	fma.rn.f32 	%f1129, %f1097, %f1128, %f1031;
	fma.rn.f32 	%f1130, %f1099, %f1128, %f1032;
	shfl.sync.idx.b32	%r425|%p119, %r984, %r308, 31, -1;
	mov.b32 	%f1131, %r425;
	fma.rn.f32 	%f1132, %f1097, %f1131, %f1034;
	fma.rn.f32 	%f1133, %f1099, %f1131, %f1035;
	shfl.sync.idx.b32	%r426|%p120, %r983, %r308, 31, -1;
	mov.b32 	%f1134, %r426;
	fma.rn.f32 	%f1135, %f1097, %f1134, %f1037;
	fma.rn.f32 	%f1136, %f1099, %f1134, %f1038;
	shfl.sync.idx.b32	%r427|%p121, %r982, %r308, 31, -1;
	mov.b32 	%f1137, %r427;
	fma.rn.f32 	%f1138, %f1097, %f1137, %f1040;
	fma.rn.f32 	%f1139, %f1099, %f1137, %f1041;
	shfl.sync.idx.b32	%r428|%p122, %r981, %r308, 31, -1;
	mov.b32 	%f1140, %r428;
	fma.rn.f32 	%f1141, %f1097, %f1140, %f1043;
	fma.rn.f32 	%f1142, %f1099, %f1140, %f1044;
	shfl.sync.idx.b32	%r429|%p123, %r980, %r308, 31, -1;
	mov.b32 	%f1143, %r429;
	fma.rn.f32 	%f1144, %f1097, %f1143, %f1046;
	fma.rn.f32 	%f1145, %f1099, %f1143, %f1047;
	shfl.sync.idx.b32	%r430|%p124, %r979, %r308, 31, -1;
	mov.b32 	%f1146, %r430;
	fma.rn.f32 	%f1147, %f1097, %f1146, %f1049;
	fma.rn.f32 	%f1148, %f1099, %f1146, %f1050;
	shfl.sync.idx.b32	%r431|%p125, %r978, %r308, 31, -1;
	mov.b32 	%f1149, %r431;
	fma.rn.f32 	%f1150, %f1097, %f1149, %f1052;
	fma.rn.f32 	%f1151, %f1099, %f1149, %f1053;
	shfl.sync.idx.b32	%r432|%p126, %r977, %r308, 31, -1;
	mov.b32 	%f1152, %r432;
	fma.rn.f32 	%f1153, %f1097, %f1152, %f1055;
	fma.rn.f32 	%f1154, %f1099, %f1152, %f1056;
	shfl.sync.idx.b32	%r433|%p127, %r976, %r308, 31, -1;
	mov.b32 	%f1155, %r433;
	fma.rn.f32 	%f1156, %f1097, %f1155, %f1058;
	fma.rn.f32 	%f1157, %f1099, %f1155, %f1059;
	shfl.sync.idx.b32	%r434|%p128, %r975, %r308, 31, -1;
	mov.b32 	%f1158, %r434;
	fma.rn.f32 	%f1159, %f1097, %f1158, %f1061;
	fma.rn.f32 	%f1160, %f1099, %f1158, %f1062;
	shfl.sync.idx.b32	%r435|%p129, %r974, %r308, 31, -1;
	mov.b32 	%f1161, %r435;
	fma.rn.f32 	%f1162, %f1097, %f1161, %f1064;
	fma.rn.f32 	%f1163, %f1099, %f1161, %f1065;
	shfl.sync.idx.b32	%r436|%p130, %r973, %r308, 31, -1;
	mov.b32 	%f1164, %r436;
	fma.rn.f32 	%f1165, %f1097, %f1164, %f1067;
	fma.rn.f32 	%f1166, %f1099, %f1164, %f1068;
	shfl.sync.idx.b32	%r437|%p131, %r972, %r308, 31, -1;
	mov.b32 	%f1167, %r437;
	fma.rn.f32 	%f1168, %f1097, %f1167, %f1070;
	fma.rn.f32 	%f1169, %f1099, %f1167, %f1071;
	shfl.sync.idx.b32	%r438|%p132, %r971, %r308, 31, -1;
	mov.b32 	%f1170, %r438;
	fma.rn.f32 	%f1171, %f1097, %f1170, %f1073;
	fma.rn.f32 	%f1172, %f1099, %f1170, %f1074;
	shfl.sync.idx.b32	%r439|%p133, %r970, %r308, 31, -1;
	mov.b32 	%f1173, %r439;
	fma.rn.f32 	%f1174, %f1097, %f1173, %f1076;
	fma.rn.f32 	%f1175, %f1099, %f1173, %f1077;
	shfl.sync.idx.b32	%r440|%p134, %r969, %r308, 31, -1;
	mov.b32 	%f1176, %r440;
	fma.rn.f32 	%f1177, %f1097, %f1176, %f1079;
	fma.rn.f32 	%f1178, %f1099, %f1176, %f1080;
	shfl.sync.idx.b32	%r441|%p135, %r968, %r308, 31, -1;
	mov.b32 	%f1179, %r441;
	fma.rn.f32 	%f1180, %f1097, %f1179, %f1082;
	fma.rn.f32 	%f1181, %f1099, %f1179, %f1083;
	shfl.sync.idx.b32	%r442|%p136, %r967, %r308, 31, -1;
	mov.b32 	%f1182, %r442;
	fma.rn.f32 	%f1183, %f1097, %f1182, %f1085;
	fma.rn.f32 	%f1184, %f1099, %f1182, %f1086;
	shfl.sync.idx.b32	%r443|%p137, %r966, %r308, 31, -1;
	mov.b32 	%f1185, %r443;
	fma.rn.f32 	%f1186, %f1097, %f1185, %f1088;
	fma.rn.f32 	%f1187, %f1099, %f1185, %f1089;
	shfl.sync.idx.b32	%r444|%p138, %r965, %r308, 31, -1;
	mov.b32 	%f1188, %r444;
	fma.rn.f32 	%f1189, %f1097, %f1188, %f1091;
	fma.rn.f32 	%f1190, %f1099, %f1188, %f1092;
	shfl.sync.idx.b32	%r445|%p139, %r964, %r308, 31, -1;
	mov.b32 	%f1191, %r445;
	fma.rn.f32 	%f1192, %f1097, %f1191, %f1094;
	fma.rn.f32 	%f1193, %f1099, %f1191, %f1095;
	mul.wide.s32 	%rd88, %r311, 4;
	add.s64 	%rd89, %rd79, %rd88;
	shfl.sync.idx.b32	%r446|%p140, %r995, %r310, 31, -1;
	mov.b32 	%f1194, %r446;
	ld.global.nc.f32 	%f1195, [%rd89];
	fma.rn.f32 	%f1196, %f1195, %f1194, %f1098;
	ld.global.nc.f32 	%f1197, [%rd89+128];
	fma.rn.f32 	%f1198, %f1197, %f1194, %f1100;
	shfl.sync.idx.b32	%r447|%p141, %r994, %r310, 31, -1;
	mov.b32 	%f1199, %r447;
	fma.rn.f32 	%f1200, %f1195, %f1199, %f1102;
	fma.rn.f32 	%f1201, %f1197, %f1199, %f1103;
	shfl.sync.idx.b32	%r448|%p142, %r993, %r310, 31, -1;
	mov.b32 	%f1202, %r448;
	fma.rn.f32 	%f1203, %f1195, %f1202, %f1105;
	fma.rn.f32 	%f1204, %f1197, %f1202, %f1106;
	shfl.sync.idx.b32	%r449|%p143, %r992, %r310, 31, -1;
	mov.b32 	%f1205, %r449;
	fma.rn.f32 	%f1206, %f1195, %f1205, %f1108;
	fma.rn.f32 	%f1207, %f1197, %f1205, %f1109;
	shfl.sync.idx.b32	%r450|%p144, %r991, %r310, 31, -1;
	mov.b32 	%f1208, %r450;
	fma.rn.f32 	%f1209, %f1195, %f1208, %f1111;
	fma.rn.f32 	%f1210, %f1197, %f1208, %f1112;
	shfl.sync.idx.b32	%r451|%p145, %r990, %r310, 31, -1;
	mov.b32 	%f1211, %r451;
	fma.rn.f32 	%f1212, %f1195, %f1211, %f1114;
	fma.rn.f32 	%f1213, %f1197, %f1211, %f1115;
	shfl.sync.idx.b32	%r452|%p146, %r989, %r310, 31, -1;
	mov.b32 	%f1214, %r452;
	fma.rn.f32 	%f1215, %f1195, %f1214, %f1117;
	fma.rn.f32 	%f1216, %f1197, %f1214, %f1118;
	shfl.sync.idx.b32	%r453|%p147, %r988, %r310, 31, -1;
	mov.b32 	%f1217, %r453;
	fma.rn.f32 	%f1218, %f1195, %f1217, %f1120;
	fma.rn.f32 	%f1219, %f1197, %f1217, %f1121;
	shfl.sync.idx.b32	%r454|%p148, %r987, %r310, 31, -1;
	mov.b32 	%f1220, %r454;
	fma.rn.f32 	%f1221, %f1195, %f1220, %f1123;
	fma.rn.f32 	%f1222, %f1197, %f1220, %f1124;
	shfl.sync.idx.b32	%r455|%p149, %r986, %r310, 31, -1;
	mov.b32 	%f1223, %r455;
	fma.rn.f32 	%f1224, %f1195, %f1223, %f1126;
	fma.rn.f32 	%f1225, %f1197, %f1223, %f1127;
	shfl.sync.idx.b32	%r456|%p150, %r985, %r310, 31, -1;
	mov.b32 	%f1226, %r456;
	fma.rn.f32 	%f1227, %f1195, %f1226, %f1129;
	fma.rn.f32 	%f1228, %f1197, %f1226, %f1130;
	shfl.sync.idx.b32	%r457|%p151, %r984, %r310, 31, -1;
	mov.b32 	%f1229, %r457;
	fma.rn.f32 	%f1230, %f1195, %f1229, %f1132;
	fma.rn.f32 	%f1231, %f1197, %f1229, %f1133;
	shfl.sync.idx.b32	%r458|%p152, %r983, %r310, 31, -1;
	mov.b32 	%f1232, %r458;
	fma.rn.f32 	%f1233, %f1195, %f1232, %f1135;
	fma.rn.f32 	%f1234, %f1197, %f1232, %f1136;
	shfl.sync.idx.b32	%r459|%p153, %r982, %r310, 31, -1;
	mov.b32 	%f1235, %r459;
	fma.rn.f32 	%f1236, %f1195, %f1235, %f1138;
	fma.rn.f32 	%f1237, %f1197, %f1235, %f1139;
	shfl.sync.idx.b32	%r460|%p154, %r981, %r310, 31, -1;
	mov.b32 	%f1238, %r460;
	fma.rn.f32 	%f1239, %f1195, %f1238, %f1141;
	fma.rn.f32 	%f1240, %f1197, %f1238, %f1142;
	shfl.sync.idx.b32	%r461|%p155, %r980, %r310, 31, -1;
	mov.b32 	%f1241, %r461;
	fma.rn.f32 	%f1242, %f1195, %f1241, %f1144;
	fma.rn.f32 	%f1243, %f1197, %f1241, %f1145;
	shfl.sync.idx.b32	%r462|%p156, %r979, %r310, 31, -1;
	mov.b32 	%f1244, %r462;
	fma.rn.f32 	%f1245, %f1195, %f1244, %f1147;
	fma.rn.f32 	%f1246, %f1197, %f1244, %f1148;
	shfl.sync.idx.b32	%r463|%p157, %r978, %r310, 31, -1;
	mov.b32 	%f1247, %r463;
	fma.rn.f32 	%f1248, %f1195, %f1247, %f1150;
	fma.rn.f32 	%f1249, %f1197, %f1247, %f1151;
	shfl.sync.idx.b32	%r464|%p158, %r977, %r310, 31, -1;
	mov.b32 	%f1250, %r464;
	fma.rn.f32 	%f1251, %f1195, %f1250, %f1153;
	fma.rn.f32 	%f1252, %f1197, %f1250, %f1154;
	shfl.sync.idx.b32	%r465|%p159, %r976, %r310, 31, -1;
	mov.b32 	%f1253, %r465;
	fma.rn.f32 	%f1254, %f1195, %f1253, %f1156;
	fma.rn.f32 	%f1255, %f1197, %f1253, %f1157;
	shfl.sync.idx.b32	%r466|%p160, %r975, %r310, 31, -1;
	mov.b32 	%f1256, %r466;
	fma.rn.f32 	%f1257, %f1195, %f1256, %f1159;
	fma.rn.f32 	%f1258, %f1197, %f1256, %f1160;
	shfl.sync.idx.b32	%r467|%p161, %r974, %r310, 31, -1;
	mov.b32 	%f1259, %r467;
	fma.rn.f32 	%f1260, %f1195, %f1259, %f1162;
	fma.rn.f32 	%f1261, %f1197, %f1259, %f1163;
	shfl.sync.idx.b32	%r468|%p162, %r973, %r310, 31, -1;
	mov.b32 	%f1262, %r468;
	fma.rn.f32 	%f1263, %f1195, %f1262, %f1165;
	fma.rn.f32 	%f1264, %f1197, %f1262, %f1166;
	shfl.sync.idx.b32	%r469|%p163, %r972, %r310, 31, -1;
	mov.b32 	%f1265, %r469;
	fma.rn.f32 	%f1266, %f1195, %f1265, %f1168;
	fma.rn.f32 	%f1267, %f1197, %f1265, %f1169;
	shfl.sync.idx.b32	%r470|%p164, %r971, %r310, 31, -1;
	mov.b32 	%f1268, %r470;
	fma.rn.f32 	%f1269, %f1195, %f1268, %f1171;
	fma.rn.f32 	%f1270, %f1197, %f1268, %f1172;
	shfl.sync.idx.b32	%r471|%p165, %r970, %r310, 31, -1;
	mov.b32 	%f1271, %r471;
	fma.rn.f32 	%f1272, %f1195, %f1271, %f1174;
	fma.rn.f32 	%f1273, %f1197, %f1271, %f1175;
	shfl.sync.idx.b32	%r472|%p166, %r969, %r310, 31, -1;
	mov.b32 	%f1274, %r472;
	fma.rn.f32 	%f1275, %f1195, %f1274, %f1177;
	fma.rn.f32 	%f1276, %f1197, %f1274, %f1178;
	shfl.sync.idx.b32	%r473|%p167, %r968, %r310, 31, -1;
	mov.b32 	%f1277, %r473;
	fma.rn.f32 	%f1278, %f1195, %f1277, %f1180;
	fma.rn.f32 	%f1279, %f1197, %f1277, %f1181;
	shfl.sync.idx.b32	%r474|%p168, %r967, %r310, 31, -1;
	mov.b32 	%f1280, %r474;
	fma.rn.f32 	%f1281, %f1195, %f1280, %f1183;
	fma.rn.f32 	%f1282, %f1197, %f1280, %f1184;
	shfl.sync.idx.b32	%r475|%p169, %r966, %r310, 31, -1;
	mov.b32 	%f1283, %r475;
	fma.rn.f32 	%f1284, %f1195, %f1283, %f1186;
	fma.rn.f32 	%f1285, %f1197, %f1283, %f1187;
	shfl.sync.idx.b32	%r476|%p170, %r965, %r310, 31, -1;
	mov.b32 	%f1286, %r476;
	fma.rn.f32 	%f1287, %f1195, %f1286, %f1189;
	fma.rn.f32 	%f1288, %f1197, %f1286, %f1190;
	shfl.sync.idx.b32	%r477|%p171, %r964, %r310, 31, -1;
	mov.b32 	%f1289, %r477;
	fma.rn.f32 	%f1290, %f1195, %f1289, %f1192;
	fma.rn.f32 	%f1291, %f1197, %f1289, %f1193;
	mul.wide.s32 	%rd90, %r313, 4;
	add.s64 	%rd91, %rd79, %rd90;
	shfl.sync.idx.b32	%r478|%p172, %r995, %r312, 31, -1;
	mov.b32 	%f1292, %r478;
	ld.global.nc.f32 	%f1293, [%rd91];
	fma.rn.f32 	%f1294, %f1293, %f1292, %f1196;
	ld.global.nc.f32 	%f1295, [%rd91+128];
	fma.rn.f32 	%f1296, %f1295, %f1292, %f1198;
	shfl.sync.idx.b32	%r479|%p173, %r994, %r312, 31, -1;
	mov.b32 	%f1297, %r479;
	fma.rn.f32 	%f1298, %f1293, %f1297, %f1200;
	fma.rn.f32 	%f1299, %f1295, %f1297, %f1201;
	shfl.sync.idx.b32	%r480|%p174, %r993, %r312, 31, -1;
	mov.b32 	%f1300, %r480;
	fma.rn.f32 	%f1301, %f1293, %f1300, %f1203;
	fma.rn.f32 	%f1302, %f1295, %f1300, %f1204;
	shfl.sync.idx.b32	%r481|%p175, %r992, %r312, 31, -1;
	mov.b32 	%f1303, %r481;
	fma.rn.f32 	%f1304, %f1293, %f1303, %f1206;
	fma.rn.f32 	%f1305, %f1295, %f1303, %f1207;
	shfl.sync.idx.b32	%r482|%p176, %r991, %r312, 31, -1;
	mov.b32 	%f1306, %r482;
	fma.rn.f32 	%f1307, %f1293, %f1306, %f1209;
	fma.rn.f32 	%f1308, %f1295, %f1306, %f1210;
	shfl.sync.idx.b32	%r483|%p177, %r990, %r312, 31, -1;
	mov.b32 	%f1309, %r483;
	fma.rn.f32 	%f1310, %f1293, %f1309, %f1212;
	fma.rn.f32 	%f1311, %f1295, %f1309, %f1213;
	shfl.sync.idx.b32	%r484|%p178, %r989, %r312, 31, -1;
	mov.b32 	%f1312, %r484;
	fma.rn.f32 	%f1313, %f1293, %f1312, %f1215;
	fma.rn.f32 	%f1314, %f1295, %f1312, %f1216;
	shfl.sync.idx.b32	%r485|%p179, %r988, %r312, 31, -1;
	mov.b32 	%f1315, %r485;
	fma.rn.f32 	%f1316, %f1293, %f1315, %f1218;
	fma.rn.f32 	%f1317, %f1295, %f1315, %f1219;
	shfl.sync.idx.b32	%r486|%p180, %r987, %r312, 31, -1;
	mov.b32 	%f1318, %r486;
	fma.rn.f32 	%f1319, %f1293, %f1318, %f1221;
	fma.rn.f32 	%f1320, %f1295, %f1318, %f1222;
	shfl.sync.idx.b32	%r487|%p181, %r986, %r312, 31, -1;
	mov.b32 	%f1321, %r487;
	fma.rn.f32 	%f1322, %f1293, %f1321, %f1224;
	fma.rn.f32 	%f1323, %f1295, %f1321, %f1225;
	shfl.sync.idx.b32	%r488|%p182, %r985, %r312, 31, -1;
	mov.b32 	%f1324, %r488;
	fma.rn.f32 	%f1325, %f1293, %f1324, %f1227;
	fma.rn.f32 	%f1326, %f1295, %f1324, %f1228;
	shfl.sync.idx.b32	%r489|%p183, %r984, %r312, 31, -1;
	mov.b32 	%f1327, %r489;
	fma.rn.f32 	%f1328, %f1293, %f1327, %f1230;
	fma.rn.f32 	%f1329, %f1295, %f1327, %f1231;
	shfl.sync.idx.b32	%r490|%p184, %r983, %r312, 31, -1;
	mov.b32 	%f1330, %r490;
	fma.rn.f32 	%f1331, %f1293, %f1330, %f1233;
	fma.rn.f32 	%f1332, %f1295, %f1330, %f1234;
	shfl.sync.idx.b32	%r491|%p185, %r982, %r312, 31, -1;
	mov.b32 	%f1333, %r491;
	fma.rn.f32 	%f1334, %f1293, %f1333, %f1236;
	fma.rn.f32 	%f1335, %f1295, %f1333, %f1237;
	shfl.sync.idx.b32	%r492|%p186, %r981, %r312, 31, -1;
	mov.b32 	%f1336, %r492;
	fma.rn.f32 	%f1337, %f1293, %f1336, %f1239;
	fma.rn.f32 	%f1338, %f1295, %f1336, %f1240;
	shfl.sync.idx.b32	%r493|%p187, %r980, %r312, 31, -1;
	mov.b32 	%f1339, %r493;
	fma.rn.f32 	%f1340, %f1293, %f1339, %f1242;
	fma.rn.f32 	%f1341, %f1295, %f1339, %f1243;
	shfl.sync.idx.b32	%r494|%p188, %r979, %r312, 31, -1;
	mov.b32 	%f1342, %r494;
	fma.rn.f32 	%f1343, %f1293, %f1342, %f1245;
	fma.rn.f32 	%f1344, %f1295, %f1342, %f1246;
	shfl.sync.idx.b32	%r495|%p189, %r978, %r312, 31, -1;
	mov.b32 	%f1345, %r495;
	fma.rn.f32 	%f1346, %f1293, %f1345, %f1248;
	fma.rn.f32 	%f1347, %f1295, %f1345, %f1249;
	shfl.sync.idx.b32	%r496|%p190, %r977, %r312, 31, -1;
	mov.b32 	%f1348, %r496;
	fma.rn.f32 	%f1349, %f1293, %f1348, %f1251;
	fma.rn.f32 	%f1350, %f1295, %f1348, %f1252;
	shfl.sync.idx.b32	%r497|%p191, %r976, %r312, 31, -1;
	mov.b32 	%f1351, %r497;
	fma.rn.f32 	%f1352, %f1293, %f1351, %f1254;
	fma.rn.f32 	%f1353, %f1295, %f1351, %f1255;
	shfl.sync.idx.b32	%r498|%p192, %r975, %r312, 31, -1;
	mov.b32 	%f1354, %r498;
	fma.rn.f32 	%f1355, %f1293, %f1354, %f1257;
	fma.rn.f32 	%f1356, %f1295, %f1354, %f1258;
	shfl.sync.idx.b32	%r499|%p193, %r974, %r312, 31, -1;
	mov.b32 	%f1357, %r499;
	fma.rn.f32 	%f1358, %f1293, %f1357, %f1260;
	fma.rn.f32 	%f1359, %f1295, %f1357, %f1261;
	shfl.sync.idx.b32	%r500|%p194, %r973, %r312, 31, -1;
	mov.b32 	%f1360, %r500;
	fma.rn.f32 	%f1361, %f1293, %f1360, %f1263;
	fma.rn.f32 	%f1362, %f1295, %f1360, %f1264;
	shfl.sync.idx.b32	%r501|%p195, %r972, %r312, 31, -1;
	mov.b32 	%f1363, %r501;
	fma.rn.f32 	%f1364, %f1293, %f1363, %f1266;
	fma.rn.f32 	%f1365, %f1295, %f1363, %f1267;
	shfl.sync.idx.b32	%r502|%p196, %r971, %r312, 31, -1;
	mov.b32 	%f1366, %r502;
	fma.rn.f32 	%f1367, %f1293, %f1366, %f1269;
	fma.rn.f32 	%f1368, %f1295, %f1366, %f1270;
	shfl.sync.idx.b32	%r503|%p197, %r970, %r312, 31, -1;
	mov.b32 	%f1369, %r503;
	fma.rn.f32 	%f1370, %f1293, %f1369, %f1272;
	fma.rn.f32 	%f1371, %f1295, %f1369, %f1273;
	shfl.sync.idx.b32	%r504|%p198, %r969, %r312, 31, -1;
	mov.b32 	%f1372, %r504;
	fma.rn.f32 	%f1373, %f1293, %f1372, %f1275;
	fma.rn.f32 	%f1374, %f1295, %f1372, %f1276;
	shfl.sync.idx.b32	%r505|%p199, %r968, %r312, 31, -1;
	mov.b32 	%f1375, %r505;
	fma.rn.f32 	%f1376, %f1293, %f1375, %f1278;
	fma.rn.f32 	%f1377, %f1295, %f1375, %f1279;
	shfl.sync.idx.b32	%r506|%p200, %r967, %r312, 31, -1;
	mov.b32 	%f1378, %r506;
	fma.rn.f32 	%f1379, %f1293, %f1378, %f1281;
	fma.rn.f32 	%f1380, %f1295, %f1378, %f1282;
	shfl.sync.idx.b32	%r507|%p201, %r966, %r312, 31, -1;
	mov.b32 	%f1381, %r507;
	fma.rn.f32 	%f1382, %f1293, %f1381, %f1284;
	fma.rn.f32 	%f1383, %f1295, %f1381, %f1285;
	shfl.sync.idx.b32	%r508|%p202, %r965, %r312, 31, -1;
	mov.b32 	%f1384, %r508;
	fma.rn.f32 	%f1385, %f1293, %f1384, %f1287;
	fma.rn.f32 	%f1386, %f1295, %f1384, %f1288;
	shfl.sync.idx.b32	%r509|%p203, %r964, %r312, 31, -1;
	mov.b32 	%f1387, %r509;
	fma.rn.f32 	%f1388, %f1293, %f1387, %f1290;
	fma.rn.f32 	%f1389, %f1295, %f1387, %f1291;
	mul.wide.s32 	%rd92, %r315, 4;
	add.s64 	%rd93, %rd79, %rd92;
	shfl.sync.idx.b32	%r510|%p204, %r995, %r314, 31, -1;
	mov.b32 	%f1390, %r510;
	ld.global.nc.f32 	%f1391, [%rd93];
	fma.rn.f32 	%f1392, %f1391, %f1390, %f1294;
	ld.global.nc.f32 	%f1393, [%rd93+128];
	fma.rn.f32 	%f1394, %f1393, %f1390, %f1296;
	shfl.sync.idx.b32	%r511|%p205, %r994, %r314, 31, -1;
	mov.b32 	%f1395, %r511;
	fma.rn.f32 	%f1396, %f1391, %f1395, %f1298;
	fma.rn.f32 	%f1397, %f1393, %f1395, %f1299;
	shfl.sync.idx.b32	%r512|%p206, %r993, %r314, 31, -1;
	mov.b32 	%f1398, %r512;
	fma.rn.f32 	%f1399, %f1391, %f1398, %f1301;
	fma.rn.f32 	%f1400, %f1393, %f1398, %f1302;
	shfl.sync.idx.b32	%r513|%p207, %r992, %r314, 31, -1;
	mov.b32 	%f1401, %r513;
	fma.rn.f32 	%f1402, %f1391, %f1401, %f1304;
	fma.rn.f32 	%f1403, %f1393, %f1401, %f1305;
	shfl.sync.idx.b32	%r514|%p208, %r991, %r314, 31, -1;
	mov.b32 	%f1404, %r514;
	fma.rn.f32 	%f1405, %f1391, %f1404, %f1307;
	fma.rn.f32 	%f1406, %f1393, %f1404, %f1308;
	shfl.sync.idx.b32	%r515|%p209, %r990, %r314, 31, -1;
	mov.b32 	%f1407, %r515;
	fma.rn.f32 	%f1408, %f1391, %f1407, %f1310;
	fma.rn.f32 	%f1409, %f1393, %f1407, %f1311;
	shfl.sync.idx.b32	%r516|%p210, %r989, %r314, 31, -1;
	mov.b32 	%f1410, %r516;
	fma.rn.f32 	%f1411, %f1391, %f1410, %f1313;
	fma.rn.f32 	%f1412, %f1393, %f1410, %f1314;
	shfl.sync.idx.b32	%r517|%p211, %r988, %r314, 31, -1;
	mov.b32 	%f1413, %r517;
	fma.rn.f32 	%f1414, %f1391, %f1413, %f1316;
	fma.rn.f32 	%f1415, %f1393, %f1413, %f1317;
	shfl.sync.idx.b32	%r518|%p212, %r987, %r314, 31, -1;
	mov.b32 	%f1416, %r518;
	fma.rn.f32 	%f1417, %f1391, %f1416, %f1319;
	fma.rn.f32 	%f1418, %f1393, %f1416, %f1320;
	shfl.sync.idx.b32	%r519|%p213, %r986, %r314, 31, -1;
	mov.b32 	%f1419, %r519;
	fma.rn.f32 	%f1420, %f1391, %f1419, %f1322;
	fma.rn.f32 	%f1421, %f1393, %f1419, %f1323;
	shfl.sync.idx.b32	%r520|%p214, %r985, %r314, 31, -1;
	mov.b32 	%f1422, %r520;
	fma.rn.f32 	%f1423, %f1391, %f1422, %f1325;
	fma.rn.f32 	%f1424, %f1393, %f1422, %f1326;
	shfl.sync.idx.b32	%r521|%p215, %r984, %r314, 31, -1;
	mov.b32 	%f1425, %r521;
	fma.rn.f32 	%f1426, %f1391, %f1425, %f1328;
	fma.rn.f32 	%f1427, %f1393, %f1425, %f1329;
	shfl.sync.idx.b32	%r522|%p216, %r983, %r314, 31, -1;
	mov.b32 	%f1428, %r522;
	fma.rn.f32 	%f1429, %f1391, %f1428, %f1331;
	fma.rn.f32 	%f1430, %f1393, %f1428, %f1332;
	shfl.sync.idx.b32	%r523|%p217, %r982, %r314, 31, -1;
	mov.b32 	%f1431, %r523;
	fma.rn.f32 	%f1432, %f1391, %f1431, %f1334;
	fma.rn.f32 	%f1433, %f1393, %f1431, %f1335;
	shfl.sync.idx.b32	%r524|%p218, %r981, %r314, 31, -1;
	mov.b32 	%f1434, %r524;
	fma.rn.f32 	%f1435, %f1391, %f1434, %f1337;
	fma.rn.f32 	%f1436, %f1393, %f1434, %f1338;
	shfl.sync.idx.b32	%r525|%p219, %r980, %r314, 31, -1;
	mov.b32 	%f1437, %r525;
	fma.rn.f32 	%f1438, %f1391, %f1437, %f1340;
	fma.rn.f32 	%f1439, %f1393, %f1437, %f1341;
	shfl.sync.idx.b32	%r526|%p220, %r979, %r314, 31, -1;
	mov.b32 	%f1440, %r526;
	fma.rn.f32 	%f1441, %f1391, %f1440, %f1343;
	fma.rn.f32 	%f1442, %f1393, %f1440, %f1344;
	shfl.sync.idx.b32	%r527|%p221, %r978, %r314, 31, -1;
	mov.b32 	%f1443, %r527;
	fma.rn.f32 	%f1444, %f1391, %f1443, %f1346;
	fma.rn.f32 	%f1445, %f1393, %f1443, %f1347;
	shfl.sync.idx.b32	%r528|%p222, %r977, %r314, 31, -1;
	mov.b32 	%f1446, %r528;
	fma.rn.f32 	%f1447, %f1391, %f1446, %f1349;
	fma.rn.f32 	%f1448, %f1393, %f1446, %f1350;
	shfl.sync.idx.b32	%r529|%p223, %r976, %r314, 31, -1;
	mov.b32 	%f1449, %r529;
	fma.rn.f32 	%f1450, %f1391, %f1449, %f1352;
	fma.rn.f32 	%f1451, %f1393, %f1449, %f1353;
	shfl.sync.idx.b32	%r530|%p224, %r975, %r314, 31, -1;
	mov.b32 	%f1452, %r530;
	fma.rn.f32 	%f1453, %f1391, %f1452, %f1355;
	fma.rn.f32 	%f1454, %f1393, %f1452, %f1356;
	shfl.sync.idx.b32	%r531|%p225, %r974, %r314, 31, -1;
	mov.b32 	%f1455, %r531;
	fma.rn.f32 	%f1456, %f1391, %f1455, %f1358;
	fma.rn.f32 	%f1457, %f1393, %f1455, %f1359;
	shfl.sync.idx.b32	%r532|%p226, %r973, %r314, 31, -1;
	mov.b32 	%f1458, %r532;
	fma.rn.f32 	%f1459, %f1391, %f1458, %f1361;
	fma.rn.f32 	%f1460, %f1393, %f1458, %f1362;
	shfl.sync.idx.b32	%r533|%p227, %r972, %r314, 31, -1;
	mov.b32 	%f1461, %r533;
	fma.rn.f32 	%f1462, %f1391, %f1461, %f1364;
	fma.rn.f32 	%f1463, %f1393, %f1461, %f1365;
	shfl.sync.idx.b32	%r534|%p228, %r971, %r314, 31, -1;
	mov.b32 	%f1464, %r534;
	fma.rn.f32 	%f1465, %f1391, %f1464, %f1367;
	fma.rn.f32 	%f1466, %f1393, %f1464, %f1368;
	shfl.sync.idx.b32	%r535|%p229, %r970, %r314, 31, -1;
	mov.b32 	%f1467, %r535;
	fma.rn.f32 	%f1468, %f1391, %f1467, %f1370;
	fma.rn.f32 	%f1469, %f1393, %f1467, %f1371;
	shfl.sync.idx.b32	%r536|%p230, %r969, %r314, 31, -1;
	mov.b32 	%f1470, %r536;
	fma.rn.f32 	%f1471, %f1391, %f1470, %f1373;
	fma.rn.f32 	%f1472, %f1393, %f1470, %f1374;
	shfl.sync.idx.b32	%r537|%p231, %r968, %r314, 31, -1;
	mov.b32 	%f1473, %r537;
	fma.rn.f32 	%f1474, %f1391, %f1473, %f1376;
	fma.rn.f32 	%f1475, %f1393, %f1473, %f1377;
	shfl.sync.idx.b32	%r538|%p232, %r967, %r314, 31, -1;
	mov.b32 	%f1476, %r538;
	fma.rn.f32 	%f1477, %f1391, %f1476, %f1379;
	fma.rn.f32 	%f1478, %f1393, %f1476, %f1380;
	shfl.sync.idx.b32	%r539|%p233, %r966, %r314, 31, -1;
	mov.b32 	%f1479, %r539;
	fma.rn.f32 	%f1480, %f1391, %f1479, %f1382;
	fma.rn.f32 	%f1481, %f1393, %f1479, %f1383;
	shfl.sync.idx.b32	%r540|%p234, %r965, %r314, 31, -1;
	mov.b32 	%f1482, %r540;
	fma.rn.f32 	%f1483, %f1391, %f1482, %f1385;
	fma.rn.f32 	%f1484, %f1393, %f1482, %f1386;
	shfl.sync.idx.b32	%r541|%p235, %r964, %r314, 31, -1;
	mov.b32 	%f1485, %r541;
	fma.rn.f32 	%f1486, %f1391, %f1485, %f1388;
	fma.rn.f32 	%f1487, %f1393, %f1485, %f1389;
	mul.wide.s32 	%rd94, %r317, 4;
	add.s64 	%rd95, %rd79, %rd94;
	shfl.sync.idx.b32	%r542|%p236, %r995, %r316, 31, -1;
	mov.b32 	%f1488, %r542;
	ld.global.nc.f32 	%f1489, [%rd95];
	fma.rn.f32 	%f2173, %f1489, %f1488, %f1392;
	ld.global.nc.f32 	%f1490, [%rd95+128];
	fma.rn.f32 	%f2172, %f1490, %f1488, %f1394;
	shfl.sync.idx.b32	%r543|%p237, %r994, %r316, 31, -1;
	mov.b32 	%f1491, %r543;
	fma.rn.f32 	%f2171, %f1489, %f1491, %f1396;
	fma.rn.f32 	%f2170, %f1490, %f1491, %f1397;
	shfl.sync.idx.b32	%r544|%p238, %r993, %r316, 31, -1;
	mov.b32 	%f1492, %r544;
	fma.rn.f32 	%f2169, %f1489, %f1492, %f1399;
	fma.rn.f32 	%f2168, %f1490, %f1492, %f1400;
	shfl.sync.idx.b32	%r545|%p239, %r992, %r316, 31, -1;
	mov.b32 	%f1493, %r545;
	fma.rn.f32 	%f2167, %f1489, %f1493, %f1402;
	fma.rn.f32 	%f2166, %f1490, %f1493, %f1403;
	shfl.sync.idx.b32	%r546|%p240, %r991, %r316, 31, -1;
	mov.b32 	%f1494, %r546;
	fma.rn.f32 	%f2165, %f1489, %f1494, %f1405;
	fma.rn.f32 	%f2164, %f1490, %f1494, %f1406;
	shfl.sync.idx.b32	%r547|%p241, %r990, %r316, 31, -1;
	mov.b32 	%f1495, %r547;
	fma.rn.f32 	%f2163, %f1489, %f1495, %f1408;
	fma.rn.f32 	%f2162, %f1490, %f1495, %f1409;
	shfl.sync.idx.b32	%r548|%p242, %r989, %r316, 31, -1;
	mov.b32 	%f1496, %r548;
	fma.rn.f32 	%f2161, %f1489, %f1496, %f1411;
	fma.rn.f32 	%f2160, %f1490, %f1496, %f1412;
	shfl.sync.idx.b32	%r549|%p243, %r988, %r316, 31, -1;
	mov.b32 	%f1497, %r549;
	fma.rn.f32 	%f2159, %f1489, %f1497, %f1414;
	fma.rn.f32 	%f2158, %f1490, %f1497, %f1415;
	shfl.sync.idx.b32	%r550|%p244, %r987, %r316, 31, -1;
	mov.b32 	%f1498, %r550;
	fma.rn.f32 	%f2157, %f1489, %f1498, %f1417;
	fma.rn.f32 	%f2156, %f1490, %f1498, %f1418;
	shfl.sync.idx.b32	%r551|%p245, %r986, %r316, 31, -1;
	mov.b32 	%f1499, %r551;
	fma.rn.f32 	%f2155, %f1489, %f1499, %f1420;
	fma.rn.f32 	%f2154, %f1490, %f1499, %f1421;
	shfl.sync.idx.b32	%r552|%p246, %r985, %r316, 31, -1;
	mov.b32 	%f1500, %r552;
	fma.rn.f32 	%f2153, %f1489, %f1500, %f1423;
	fma.rn.f32 	%f2152, %f1490, %f1500, %f1424;
	shfl.sync.idx.b32	%r553|%p247, %r984, %r316, 31, -1;
	mov.b32 	%f1501, %r553;
	fma.rn.f32 	%f2151, %f1489, %f1501, %f1426;
	fma.rn.f32 	%f2150, %f1490, %f1501, %f1427;
	shfl.sync.idx.b32	%r554|%p248, %r983, %r316, 31, -1;
	mov.b32 	%f1502, %r554;
	fma.rn.f32 	%f2149, %f1489, %f1502, %f1429;
	fma.rn.f32 	%f2148, %f1490, %f1502, %f1430;
	shfl.sync.idx.b32	%r555|%p249, %r982, %r316, 31, -1;
	mov.b32 	%f1503, %r555;
	fma.rn.f32 	%f2147, %f1489, %f1503, %f1432;
	fma.rn.f32 	%f2146, %f1490, %f1503, %f1433;
	shfl.sync.idx.b32	%r556|%p250, %r981, %r316, 31, -1;
	mov.b32 	%f1504, %r556;
	fma.rn.f32 	%f2145, %f1489, %f1504, %f1435;
	fma.rn.f32 	%f2144, %f1490, %f1504, %f1436;
	shfl.sync.idx.b32	%r557|%p251, %r980, %r316, 31, -1;
	mov.b32 	%f1505, %r557;
	fma.rn.f32 	%f2143, %f1489, %f1505, %f1438;
	fma.rn.f32 	%f2142, %f1490, %f1505, %f1439;
	shfl.sync.idx.b32	%r558|%p252, %r979, %r316, 31, -1;
	mov.b32 	%f1506, %r558;
	fma.rn.f32 	%f2141, %f1489, %f1506, %f1441;
	fma.rn.f32 	%f2140, %f1490, %f1506, %f1442;
	shfl.sync.idx.b32	%r559|%p253, %r978, %r316, 31, -1;
	mov.b32 	%f1507, %r559;
	fma.rn.f32 	%f2139, %f1489, %f1507, %f1444;
	fma.rn.f32 	%f2138, %f1490, %f1507, %f1445;
	shfl.sync.idx.b32	%r560|%p254, %r977, %r316, 31, -1;
	mov.b32 	%f1508, %r560;
	fma.rn.f32 	%f2137, %f1489, %f1508, %f1447;
	fma.rn.f32 	%f2136, %f1490, %f1508, %f1448;
	shfl.sync.idx.b32	%r561|%p255, %r976, %r316, 31, -1;
	mov.b32 	%f1509, %r561;
	fma.rn.f32 	%f2135, %f1489, %f1509, %f1450;
	fma.rn.f32 	%f2134, %f1490, %f1509, %f1451;
	shfl.sync.idx.b32	%r562|%p256, %r975, %r316, 31, -1;
	mov.b32 	%f1510, %r562;
	fma.rn.f32 	%f2133, %f1489, %f1510, %f1453;
	fma.rn.f32 	%f2132, %f1490, %f1510, %f1454;
	shfl.sync.idx.b32	%r563|%p257, %r974, %r316, 31, -1;
	mov.b32 	%f1511, %r563;
	fma.rn.f32 	%f2131, %f1489, %f1511, %f1456;
	fma.rn.f32 	%f2130, %f1490, %f1511, %f1457;
	shfl.sync.idx.b32	%r564|%p258, %r973, %r316, 31, -1;
	mov.b32 	%f1512, %r564;
	fma.rn.f32 	%f2129, %f1489, %f1512, %f1459;
	fma.rn.f32 	%f2128, %f1490, %f1512, %f1460;
	shfl.sync.idx.b32	%r565|%p259, %r972, %r316, 31, -1;
	mov.b32 	%f1513, %r565;
	fma.rn.f32 	%f2127, %f1489, %f1513, %f1462;
	fma.rn.f32 	%f2126, %f1490, %f1513, %f1463;
	shfl.sync.idx.b32	%r566|%p260, %r971, %r316, 31, -1;
	mov.b32 	%f1514, %r566;
	fma.rn.f32 	%f2125, %f1489, %f1514, %f1465;
	fma.rn.f32 	%f2124, %f1490, %f1514, %f1466;
	shfl.sync.idx.b32	%r567|%p261, %r970, %r316, 31, -1;
	mov.b32 	%f1515, %r567;
	fma.rn.f32 	%f2123, %f1489, %f1515, %f1468;
	fma.rn.f32 	%f2122, %f1490, %f1515, %f1469;
	shfl.sync.idx.b32	%r568|%p262, %r969, %r316, 31, -1;
	mov.b32 	%f1516, %r568;
	fma.rn.f32 	%f2121, %f1489, %f1516, %f1471;
	fma.rn.f32 	%f2120, %f1490, %f1516, %f1472;
	shfl.sync.idx.b32	%r569|%p263, %r968, %r316, 31, -1;
	mov.b32 	%f1517, %r569;
	fma.rn.f32 	%f2119, %f1489, %f1517, %f1474;
	fma.rn.f32 	%f2118, %f1490, %f1517, %f1475;
	shfl.sync.idx.b32	%r570|%p264, %r967, %r316, 31, -1;
	mov.b32 	%f1518, %r570;
	fma.rn.f32 	%f2117, %f1489, %f1518, %f1477;
	fma.rn.f32 	%f2116, %f1490, %f1518, %f1478;
	shfl.sync.idx.b32	%r571|%p265, %r966, %r316, 31, -1;
	mov.b32 	%f1519, %r571;
	fma.rn.f32 	%f2115, %f1489, %f1519, %f1480;
	fma.rn.f32 	%f2114, %f1490, %f1519, %f1481;
	shfl.sync.idx.b32	%r572|%p266, %r965, %r316, 31, -1;
	mov.b32 	%f1520, %r572;
	fma.rn.f32 	%f2113, %f1489, %f1520, %f1483;
	fma.rn.f32 	%f2112, %f1490, %f1520, %f1484;
	shfl.sync.idx.b32	%r573|%p267, %r964, %r316, 31, -1;
	mov.b32 	%f1521, %r573;
	fma.rn.f32 	%f2111, %f1489, %f1521, %f1486;
	fma.rn.f32 	%f2110, %f1490, %f1521, %f1487;
	add.s32 	%r996, %r996, 8;
	add.s32 	%r574, %r6, %r2;
	setp.lt.s32 	%p268, %r996, %r574;
	@%p268 bra 	$L__BB10_2;
$L__BB10_6:
	add.s32 	%r145, %r6, %r2;
	setp.le.s32 	%p269, %r3, %r145;
	and.b32  	%r575, %r4, 24;
	setp.ne.s32 	%p270, %r575, 0;
	or.pred  	%p271, %p270, %p269;
	@%p271 bra 	$L__BB10_9;
	sub.s32 	%r576, %r3, %r145;
	setp.ge.u32 	%p272, %r1, %r576;
	mov.u32 	%r998, %r145;
	@%p272 bra 	$L__BB10_9;
	ld.param.u64 	%rd255, [_Z13_spmm_conv_10PKfPfiiPKiS3_S3_S0__param_7];
	ld.param.u64 	%rd253, [_Z13_spmm_conv_10PKfPfiiPKiS3_S3_S0__param_6];
	add.s32 	%r577, %r145, %r1;
	cvta.to.global.u64 	%rd96, %rd253;
	mul.wide.u32 	%rd97, %r577, 4;
	add.s64 	%rd98, %rd96, %rd97;
	ld.global.nc.u32 	%r578, [%rd98];
	mul.hi.s32 	%r579, %r578, 715827883;
	shr.u32 	%r580, %r579, 31;
	shr.u32 	%r581, %r579, 8;
	add.s32 	%r582, %r581, %r580;
	shl.b32 	%r583, %r582, 15;
	add.s32 	%r584, %r583, %r5;
	shr.s32 	%r585, %r578, 31;
	shr.u32 	%r586, %r585, 23;
	add.s32 	%r587, %r578, %r586;
	shr.s32 	%r588, %r587, 9;
	mul.hi.s32 	%r589, %r588, 1431655766;
	shr.u32 	%r590, %r589, 31;
	add.s32 	%r591, %r589, %r590;
	mul.lo.s32 	%r592, %r591, 3;
	sub.s32 	%r593, %r588, %r592;
	shl.b32 	%r594, %r593, 14;
	add.s32 	%r595, %r584, %r594;
	and.b32  	%r596, %r587, 134217216;
	sub.s32 	%r597, %r578, %r596;
	shl.b32 	%r598, %r597, 5;
	add.s32 	%r997, %r595, %r598;
	cvta.to.global.u64 	%rd99, %rd255;
	add.s64 	%rd100, %rd99, %rd97;
	ld.global.nc.u32 	%r995, [%rd100];
	add.s32 	%r599, %r4, %r577;
	mul.wide.u32 	%rd101, %r599, 4;
	add.s64 	%rd102, %rd99, %rd101;
	ld.global.nc.u32 	%r994, [%rd102];
	add.s32 	%r600, %r599, %r4;
	mul.wide.u32 	%rd103, %r600, 4;
	add.s64 	%rd104, %rd99, %rd103;
	ld.global.nc.u32 	%r993, [%rd104];
	add.s32 	%r601, %r600, %r4;
	mul.wide.u32 	%rd105, %r601, 4;
	add.s64 	%rd106, %rd99, %rd105;
	ld.global.nc.u32 	%r992, [%rd106];
	add.s32 	%r602, %r601, %r4;
	mul.wide.u32 	%rd107, %r602, 4;
	add.s64 	%rd108, %rd99, %rd107;
	ld.global.nc.u32 	%r991, [%rd108];
	add.s32 	%r603, %r602, %r4;
	mul.wide.u32 	%rd109, %r603, 4;
	add.s64 	%rd110, %rd99, %rd109;
	ld.global.nc.u32 	%r990, [%rd110];
	add.s32 	%r604, %r603, %r4;
	mul.wide.u32 	%rd111, %r604, 4;
	add.s64 	%rd112, %rd99, %rd111;
	ld.global.nc.u32 	%r989, [%rd112];
	add.s32 	%r605, %r604, %r4;
	mul.wide.u32 	%rd113, %r605, 4;
	add.s64 	%rd114, %rd99, %rd113;
	ld.global.nc.u32 	%r988, [%rd114];
	add.s32 	%r606, %r605, %r4;
	mul.wide.u32 	%rd115, %r606, 4;
	add.s64 	%rd116, %rd99, %rd115;
	ld.global.nc.u32 	%r987, [%rd116];
	add.s32 	%r607, %r606, %r4;
	mul.wide.u32 	%rd117, %r607, 4;
	add.s64 	%rd118, %rd99, %rd117;
	ld.global.nc.u32 	%r986, [%rd118];
	add.s32 	%r608, %r607, %r4;
	mul.wide.u32 	%rd119, %r608, 4;
	add.s64 	%rd120, %rd99, %rd119;
	ld.global.nc.u32 	%r985, [%rd120];
	add.s32 	%r609, %r608, %r4;
	mul.wide.u32 	%rd121, %r609, 4;
	add.s64 	%rd122, %rd99, %rd121;
	ld.global.nc.u32 	%r984, [%rd122];
	add.s32 	%r610, %r609, %r4;
	mul.wide.u32 	%rd123, %r610, 4;
	add.s64 	%rd124, %rd99, %rd123;
	ld.global.nc.u32 	%r983, [%rd124];
	add.s32 	%r611, %r610, %r4;
	mul.wide.u32 	%rd125, %r611, 4;
	add.s64 	%rd126, %rd99, %rd125;
	ld.global.nc.u32 	%r982, [%rd126];
	add.s32 	%r612, %r611, %r4;
	mul.wide.u32 	%rd127, %r612, 4;
	add.s64 	%rd128, %rd99, %rd127;
	ld.global.nc.u32 	%r981, [%rd128];
	add.s32 	%r613, %r612, %r4;
	mul.wide.u32 	%rd129, %r613, 4;
	add.s64 	%rd130, %rd99, %rd129;
	ld.global.nc.u32 	%r980, [%rd130];
	add.s32 	%r614, %r613, %r4;
	mul.wide.u32 	%rd131, %r614, 4;
	add.s64 	%rd132, %rd99, %rd131;
	ld.global.nc.u32 	%r979, [%rd132];
	add.s32 	%r615, %r614, %r4;
	mul.wide.u32 	%rd133, %r615, 4;
	add.s64 	%rd134, %rd99, %rd133;
	ld.global.nc.u32 	%r978, [%rd134];
	add.s32 	%r616, %r615, %r4;
	mul.wide.u32 	%rd135, %r616, 4;
	add.s64 	%rd136, %rd99, %rd135;
	ld.global.nc.u32 	%r977, [%rd136];
	add.s32 	%r617, %r616, %r4;
	mul.wide.u32 	%rd137, %r617, 4;
	add.s64 	%rd138, %rd99, %rd137;
	ld.global.nc.u32 	%r976, [%rd138];
	add.s32 	%r618, %r617, %r4;
	mul.wide.u32 	%rd139, %r618, 4;
	add.s64 	%rd140, %rd99, %rd139;
	ld.global.nc.u32 	%r975, [%rd140];
	add.s32 	%r619, %r618, %r4;
	mul.wide.u32 	%rd141, %r619, 4;
	add.s64 	%rd142, %rd99, %rd141;
	ld.global.nc.u32 	%r974, [%rd142];
	add.s32 	%r620, %r619, %r4;
	mul.wide.u32 	%rd143, %r620, 4;
	add.s64 	%rd144, %rd99, %rd143;
	ld.global.nc.u32 	%r973, [%rd144];
	add.s32 	%r621, %r620, %r4;
	mul.wide.u32 	%rd145, %r621, 4;
	add.s64 	%rd146, %rd99, %rd145;
	ld.global.nc.u32 	%r972, [%rd146];
	add.s32 	%r622, %r621, %r4;
	mul.wide.u32 	%rd147, %r622, 4;
	add.s64 	%rd148, %rd99, %rd147;
	ld.global.nc.u32 	%r971, [%rd148];
	add.s32 	%r623, %r622, %r4;
	mul.wide.u32 	%rd149, %r623, 4;
	add.s64 	%rd150, %rd99, %rd149;
	ld.global.nc.u32 	%r970, [%rd150];
	add.s32 	%r624, %r623, %r4;
	mul.wide.u32 	%rd151, %r624, 4;
	add.s64 	%rd152, %rd99, %rd151;
	ld.global.nc.u32 	%r969, [%rd152];
	add.s32 	%r625, %r624, %r4;
	mul.wide.u32 	%rd153, %r625, 4;
	add.s64 	%rd154, %rd99, %rd153;
	ld.global.nc.u32 	%r968, [%rd154];
	add.s32 	%r626, %r625, %r4;
	mul.wide.u32 	%rd155, %r626, 4;
	add.s64 	%rd156, %rd99, %rd155;
	ld.global.nc.u32 	%r967, [%rd156];
	add.s32 	%r627, %r626, %r4;
	mul.wide.u32 	%rd157, %r627, 4;
	add.s64 	%rd158, %rd99, %rd157;
	ld.global.nc.u32 	%r966, [%rd158];
	add.s32 	%r628, %r627, %r4;
	mul.wide.u32 	%rd159, %r628, 4;
	add.s64 	%rd160, %rd99, %rd159;
	ld.global.nc.u32 	%r965, [%rd160];
	add.s32 	%r629, %r628, %r4;
	mul.wide.u32 	%rd161, %r629, 4;
	add.s64 	%rd162, %rd99, %rd161;
	ld.global.nc.u32 	%r964, [%rd162];
$L__BB10_9:
	and.b32  	%r630, %r4, -4;
	setp.ge.s32 	%p273, %r6, %r630;
	@%p273 bra 	$L__BB10_138;
	ld.param.u64 	%rd247, [_Z13_spmm_conv_10PKfPfiiPKiS3_S3_S0__param_0];
	and.b32  	%r631, %r4, -8;
	add.s32 	%r632, %r631, %r2;
	sub.s32 	%r213, %r632, %r998;
	shfl.sync.idx.b32	%r633|%p274, %r997, %r213, 31, -1;
	add.s32 	%r214, %r213, 1;
	shfl.sync.idx.b32	%r215|%p275, %r997, %r214, 31, -1;
	add.s32 	%r216, %r213, 2;
	shfl.sync.idx.b32	%r217|%p276, %r997, %r216, 31, -1;
	add.s32 	%r218, %r213, 3;
	shfl.sync.idx.b32	%r219|%p277, %r997, %r218, 31, -1;
	cvta.to.global.u64 	%rd163, %rd247;
	mul.wide.s32 	%rd164, %r633, 4;
	add.s64 	%rd1, %rd163, %rd164;
	shfl.sync.idx.b32	%r634|%p278, %r995, %r213, 31, -1;
	mov.b32 	%f193, %r634;
	setp.leu.f32 	%p279, %f193, 0f00000000;
	@%p279 bra 	$L__BB10_12;
	ld.global.nc.f32 	%f1523, [%rd1];
	fma.rn.f32 	%f2174, %f1523, %f193, %f2173;
	ld.global.nc.f32 	%f1524, [%rd1+128];
	mul.f32 	%f2175, %f1524, %f193;
	bra.uni 	$L__BB10_13;
$L__BB10_12:
	add.f32 	%f2174, %f2173, 0f00000000;
	mov.f32 	%f2175, 0f00000000;
$L__BB10_13:
	add.f32 	%f199, %f2175, %f2172;
	shfl.sync.idx.b32	%r635|%p280, %r994, %r213, 31, -1;
	mov.b32 	%f200, %r635;
	setp.leu.f32 	%p281, %f200, 0f00000000;
	mov.f32 	%f2176, 0f00000000;
	@%p281 bra 	$L__BB10_15;
	ld.global.nc.f32 	%f1526, [%rd1];
	mul.f32 	%f2176, %f1526, %f200;
$L__BB10_15:
	add.f32 	%f203, %f2176, %f2171;
	mov.f32 	%f2177, 0f00000000;
	@%p281 bra 	$L__BB10_17;
	ld.global.nc.f32 	%f1528, [%rd1+128];
	mul.f32 	%f2177, %f1528, %f200;
$L__BB10_17:
	add.f32 	%f206, %f2177, %f2170;
	shfl.sync.idx.b32	%r636|%p283, %r993, %r213, 31, -1;
	mov.b32 	%f207, %r636;
	setp.leu.f32 	%p284, %f207, 0f00000000;
	mov.f32 	%f2178, 0f00000000;
	@%p284 bra 	$L__BB10_19;
	ld.global.nc.f32 	%f1530, [%rd1];
	mul.f32 	%f2178, %f1530, %f207;
$L__BB10_19:
	add.f32 	%f210, %f2178, %f2169;
	mov.f32 	%f2179, 0f00000000;
	@%p284 bra 	$L__BB10_21;
	ld.global.nc.f32 	%f1532, [%rd1+128];
	mul.f32 	%f2179, %f1532, %f207;
$L__BB10_21:
	add.f32 	%f213, %f2179, %f2168;
	shfl.sync.idx.b32	%r637|%p286, %r992, %r213, 31, -1;
	mov.b32 	%f214, %r637;
	setp.leu.f32 	%p287, %f214, 0f00000000;
	mov.f32 	%f2180, 0f00000000;
	@%p287 bra 	$L__BB10_23;
	ld.global.nc.f32 	%f1534, [%rd1];
	mul.f32 	%f2180, %f1534, %f214;
$L__BB10_23:
	add.f32 	%f217, %f2180, %f2167;
	mov.f32 	%f2181, 0f00000000;
	@%p287 bra 	$L__BB10_25;
	ld.global.nc.f32 	%f1536, [%rd1+128];
	mul.f32 	%f2181, %f1536, %f214;
$L__BB10_25:
	add.f32 	%f220, %f2181, %f2166;
	shfl.sync.idx.b32	%r638|%p289, %r991, %r213, 31, -1;
	mov.b32 	%f221, %r638;
	setp.leu.f32 	%p290, %f221, 0f00000000;
	mov.f32 	%f2182, 0f00000000;
	@%p290 bra 	$L__BB10_27;
	ld.global.nc.f32 	%f1538, [%rd1];
	mul.f32 	%f2182, %f1538, %f221;
$L__BB10_27:
	add.f32 	%f224, %f2182, %f2165;
	mov.f32 	%f2183, 0f00000000;
	@%p290 bra 	$L__BB10_29;
	ld.global.nc.f32 	%f1540, [%rd1+128];
	mul.f32 	%f2183, %f1540, %f221;
$L__BB10_29:
	add.f32 	%f227, %f2183, %f2164;
	shfl.sync.idx.b32	%r639|%p292, %r990, %r213, 31, -1;
	mov.b32 	%f228, %r639;
	setp.leu.f32 	%p293, %f228, 0f00000000;
	mov.f32 	%f2184, 0f00000000;
	@%p293 bra 	$L__BB10_31;
	ld.global.nc.f32 	%f1542, [%rd1];
	mul.f32 	%f2184, %f1542, %f228;
$L__BB10_31:
	add.f32 	%f231, %f2184, %f2163;
	mov.f32 	%f2185, 0f00000000;
	@%p293 bra 	$L__BB10_33;
	ld.global.nc.f32 	%f1544, [%rd1+128];
	mul.f32 	%f2185, %f1544, %f228;
$L__BB10_33:
	add.f32 	%f234, %f2185, %f2162;
	shfl.sync.idx.b32	%r640|%p295, %r989, %r213, 31, -1;
	mov.b32 	%f235, %r640;
	setp.leu.f32 	%p296, %f235, 0f00000000;
	mov.f32 	%f2186, 0f00000000;
	@%p296 bra 	$L__BB10_35;
	ld.global.nc.f32 	%f1546, [%rd1];
	mul.f32 	%f2186, %f1546, %f235;
$L__BB10_35:
	add.f32 	%f238, %f2186, %f2161;
	mov.f32 	%f2187, 0f00000000;
	@%p296 bra 	$L__BB10_37;
	ld.global.nc.f32 	%f1548, [%rd1+128];
	mul.f32 	%f2187, %f1548, %f235;
$L__BB10_37:
	add.f32 	%f241, %f2187, %f2160;
	shfl.sync.idx.b32	%r641|%p298, %r988, %r213, 31, -1;
	mov.b32 	%f242, %r641;
	setp.leu.f32 	%p299, %f242, 0f00000000;
	mov.f32 	%f2188, 0f00000000;
	@%p299 bra 	$L__BB10_39;
	ld.global.nc.f32 	%f1550, [%rd1];
	mul.f32 	%f2188, %f1550, %f242;
$L__BB10_39:
	add.f32 	%f245, %f2188, %f2159;
	mov.f32 	%f2189, 0f00000000;
	@%p299 bra 	$L__BB10_41;
	ld.global.nc.f32 	%f1552, [%rd1+128];
	mul.f32 	%f2189, %f1552, %f242;
$L__BB10_41:
	add.f32 	%f248, %f2189, %f2158;
	shfl.sync.idx.b32	%r642|%p301, %r987, %r213, 31, -1;
	mov.b32 	%f249, %r642;
	setp.leu.f32 	%p302, %f249, 0f00000000;
	mov.f32 	%f2190, 0f00000000;
	@%p302 bra 	$L__BB10_43;
	ld.global.nc.f32 	%f1554, [%rd1];
	mul.f32 	%f2190, %f1554, %f249;
$L__BB10_43:
	add.f32 	%f252, %f2190, %f2157;
	mov.f32 	%f2191, 0f00000000;
	@%p302 bra 	$L__BB10_45;
	ld.global.nc.f32 	%f1556, [%rd1+128];
	mul.f32 	%f2191, %f1556, %f249;
$L__BB10_45:
	add.f32 	%f255, %f2191, %f2156;
	shfl.sync.idx.b32	%r643|%p304, %r986, %r213, 31, -1;
	mov.b32 	%f256, %r643;
	setp.leu.f32 	%p305, %f256, 0f00000000;
	mov.f32 	%f2192, 0f00000000;
	@%p305 bra 	$L__BB10_47;
	ld.global.nc.f32 	%f1558, [%rd1];
	mul.f32 	%f2192, %f1558, %f256;
$L__BB10_47:
	add.f32 	%f259, %f2192, %f2155;
	mov.f32 	%f2193, 0f00000000;
	@%p305 bra 	$L__BB10_49;
	ld.global.nc.f32 	%f1560, [%rd1+128];
	mul.f32 	%f2193, %f1560, %f256;
$L__BB10_49:
	add.f32 	%f262, %f2193, %f2154;
	shfl.sync.idx.b32	%r644|%p307, %r985, %r213, 31, -1;
	mov.b32 	%f263, %r644;
	setp.leu.f32 	%p308, %f263, 0f00000000;
	mov.f32 	%f2194, 0f00000000;
	@%p308 bra 	$L__BB10_51;
	ld.global.nc.f32 	%f1562, [%rd1];
	mul.f32 	%f2194, %f1562, %f263;
$L__BB10_51:
	add.f32 	%f266, %f2194, %f2153;
	mov.f32 	%f2195, 0f00000000;
	@%p308 bra 	$L__BB10_53;
	ld.global.nc.f32 	%f1564, [%rd1+128];
	mul.f32 	%f2195, %f1564, %f263;
$L__BB10_53:
	add.f32 	%f269, %f2195, %f2152;
	shfl.sync.idx.b32	%r645|%p310, %r984, %r213, 31, -1;
	mov.b32 	%f270, %r645;
	setp.leu.f32 	%p311, %f270, 0f00000000;
	mov.f32 	%f2196, 0f00000000;
	@%p311 bra 	$L__BB10_55;
	ld.global.nc.f32 	%f1566, [%rd1];
	mul.f32 	%f2196, %f1566, %f270;
$L__BB10_55:
	add.f32 	%f273, %f2196, %f2151;
	mov.f32 	%f2197, 0f00000000;
	@%p311 bra 	$L__BB10_57;
	ld.global.nc.f32 	%f1568, [%rd1+128];
	mul.f32 	%f2197, %f1568, %f270;
$L__BB10_57:
	add.f32 	%f276, %f2197, %f2150;
	shfl.sync.idx.b32	%r646|%p313, %r983, %r213, 31, -1;
	mov.b32 	%f277, %r646;
	setp.leu.f32 	%p314, %f277, 0f00000000;
	mov.f32 	%f2198, 0f00000000;
	@%p314 bra 	$L__BB10_59;
	ld.global.nc.f32 	%f1570, [%rd1];
	mul.f32 	%f2198, %f1570, %f277;
$L__BB10_59:
	add.f32 	%f280, %f2198, %f2149;
	mov.f32 	%f2199, 0f00000000;
	@%p314 bra 	$L__BB10_61;
	ld.global.nc.f32 	%f1572, [%rd1+128];
	mul.f32 	%f2199, %f1572, %f277;
$L__BB10_61:
	add.f32 	%f283, %f2199, %f2148;
	shfl.sync.idx.b32	%r647|%p316, %r982, %r213, 31, -1;
	mov.b32 	%f284, %r647;
	setp.leu.f32 	%p317, %f284, 0f00000000;
	mov.f32 	%f2200, 0f00000000;
	@%p317 bra 	$L__BB10_63;
	ld.global.nc.f32 	%f1574, [%rd1];
	mul.f32 	%f2200, %f1574, %f284;
$L__BB10_63:
	add.f32 	%f287, %f2200, %f2147;
	mov.f32 	%f2201, 0f00000000;
	@%p317 bra 	$L__BB10_65;
	ld.global.nc.f32 	%f1576, [%rd1+128];
	mul.f32 	%f2201, %f1576, %f284;
$L__BB10_65:
	add.f32 	%f290, %f2201, %f2146;
	shfl.sync.idx.b32	%r648|%p319, %r981, %r213, 31, -1;
	mov.b32 	%f291, %r648;
	setp.leu.f32 	%p320, %f291, 0f00000000;
	mov.f32 	%f2202, 0f00000000;
	@%p320 bra 	$L__BB10_67;
	ld.global.nc.f32 	%f1578, [%rd1];
	mul.f32 	%f2202, %f1578, %f291;
$L__BB10_67:
	add.f32 	%f294, %f2202, %f2145;
	mov.f32 	%f2203, 0f00000000;
	@%p320 bra 	$L__BB10_69;
	ld.global.nc.f32 	%f1580, [%rd1+128];
	mul.f32 	%f2203, %f1580, %f291;
$L__BB10_69:
	add.f32 	%f297, %f2203, %f2144;
	shfl.sync.idx.b32	%r649|%p322, %r980, %r213, 31, -1;
	mov.b32 	%f298, %r649;
	setp.leu.f32 	%p323, %f298, 0f00000000;
	mov.f32 	%f2204, 0f00000000;
	@%p323 bra 	$L__BB10_71;
	ld.global.nc.f32 	%f1582, [%rd1];
	mul.f32 	%f2204, %f1582, %f298;
$L__BB10_71:
	add.f32 	%f301, %f2204, %f2143;
	mov.f32 	%f2205, 0f00000000;
	@%p323 bra 	$L__BB10_73;
	ld.global.nc.f32 	%f1584, [%rd1+128];
	mul.f32 	%f2205, %f1584, %f298;
$L__BB10_73:
	add.f32 	%f304, %f2205, %f2142;
	shfl.sync.idx.b32	%r650|%p325, %r979, %r213, 31, -1;
	mov.b32 	%f305, %r650;
	setp.leu.f32 	%p326, %f305, 0f00000000;
	mov.f32 	%f2206, 0f00000000;
	@%p326 bra 	$L__BB10_75;
	ld.global.nc.f32 	%f1586, [%rd1];
	mul.f32 	%f2206, %f1586, %f305;
$L__BB10_75:
	add.f32 	%f308, %f2206, %f2141;
	mov.f32 	%f2207, 0f00000000;
	@%p326 bra 	$L__BB10_77;
	ld.global.nc.f32 	%f1588, [%rd1+128];
	mul.f32 	%f2207, %f1588, %f305;
$L__BB10_77:
	add.f32 	%f311, %f2207, %f2140;
	shfl.sync.idx.b32	%r651|%p328, %r978, %r213, 31, -1;
	mov.b32 	%f312, %r651;
	setp.leu.f32 	%p329, %f312, 0f00000000;
	mov.f32 	%f2208, 0f00000000;
	@%p329 bra 	$L__BB10_79;
	ld.global.nc.f32 	%f1590, [%rd1];
	mul.f32 	%f2208, %f1590, %f312;
$L__BB10_79:
	add.f32 	%f315, %f2208, %f2139;
	mov.f32 	%f2209, 0f00000000;
	@%p329 bra 	$L__BB10_81;
	ld.global.nc.f32 	%f1592, [%rd1+128];
	mul.f32 	%f2209, %f1592, %f312;
$L__BB10_81:
	add.f32 	%f318, %f2209, %f2138;
	shfl.sync.idx.b32	%r652|%p331, %r977, %r213, 31, -1;
	mov.b32 	%f319, %r652;
	setp.leu.f32 	%p332, %f319, 0f00000000;
	mov.f32 	%f2210, 0f00000000;
	@%p332 bra 	$L__BB10_83;
	ld.global.nc.f32 	%f1594, [%rd1];
	mul.f32 	%f2210, %f1594, %f319;
$L__BB10_83:
	add.f32 	%f322, %f2210, %f2137;
	mov.f32 	%f2211, 0f00000000;
	@%p332 bra 	$L__BB10_85;
	ld.global.nc.f32 	%f1596, [%rd1+128];
	mul.f32 	%f2211, %f1596, %f319;
$L__BB10_85:
	add.f32 	%f325, %f2211, %f2136;
	shfl.sync.idx.b32	%r653|%p334, %r976, %r213, 31, -1;
	mov.b32 	%f326, %r653;
	setp.leu.f32 	%p335, %f326, 0f00000000;
	mov.f32 	%f2212, 0f00000000;
	@%p335 bra 	$L__BB10_87;
	ld.global.nc.f32 	%f1598, [%rd1];
	mul.f32 	%f2212, %f1598, %f326;
$L__BB10_87:
	add.f32 	%f329, %f2212, %f2135;
	mov.f32 	%f2213, 0f00000000;
	@%p335 bra 	$L__BB10_89;
	ld.global.nc.f32 	%f1600, [%rd1+128];
	mul.f32 	%f2213, %f1600, %f326;
$L__BB10_89:
	add.f32 	%f332, %f2213, %f2134;
	shfl.sync.idx.b32	%r654|%p337, %r975, %r213, 31, -1;
	mov.b32 	%f333, %r654;
	setp.leu.f32 	%p338, %f333, 0f00000000;
	mov.f32 	%f2214, 0f00000000;
	@%p338 bra 	$L__BB10_91;
	ld.global.nc.f32 	%f1602, [%rd1];
	mul.f32 	%f2214, %f1602, %f333;
$L__BB10_91:
	add.f32 	%f336, %f2214, %f2133;
	mov.f32 	%f2215, 0f00000000;
	@%p338 bra 	$L__BB10_93;
	ld.global.nc.f32 	%f1604, [%rd1+128];
	mul.f32 	%f2215, %f1604, %f333;
$L__BB10_93:
	add.f32 	%f339, %f2215, %f2132;
	shfl.sync.idx.b32	%r655|%p340, %r974, %r213, 31, -1;
	mov.b32 	%f340, %r655;
	setp.leu.f32 	%p341, %f340, 0f00000000;
	mov.f32 	%f2216, 0f00000000;
	@%p341 bra 	$L__BB10_95;
	ld.global.nc.f32 	%f1606, [%rd1];
	mul.f32 	%f2216, %f1606, %f340;
$L__BB10_95:
	add.f32 	%f343, %f2216, %f2131;
	mov.f32 	%f2217, 0f00000000;
	@%p341 bra 	$L__BB10_97;
	ld.global.nc.f32 	%f1608, [%rd1+128];
	mul.f32 	%f2217, %f1608, %f340;
$L__BB10_97:
	add.f32 	%f346, %f2217, %f2130;
	shfl.sync.idx.b32	%r656|%p343, %r973, %r213, 31, -1;
	mov.b32 	%f347, %r656;
	setp.leu.f32 	%p344, %f347, 0f00000000;
	mov.f32 	%f2218, 0f00000000;
	@%p344 bra 	$L__BB10_99;
	ld.global.nc.f32 	%f1610, [%rd1];
	mul.f32 	%f2218, %f1610, %f347;
$L__BB10_99:
	add.f32 	%f350, %f2218, %f2129;
	mov.f32 	%f2219, 0f00000000;
	@%p344 bra 	$L__BB10_101;
	ld.global.nc.f32 	%f1612, [%rd1+128];
	mul.f32 	%f2219, %f1612, %f347;
$L__BB10_101:
	add.f32 	%f353, %f2219, %f2128;
	shfl.sync.idx.b32	%r657|%p346, %r972, %r213, 31, -1;
	mov.b32 	%f354, %r657;
	setp.leu.f32 	%p347, %f354, 0f00000000;
	mov.f32 	%f2220, 0f00000000;
	@%p347 bra 	$L__BB10_103;
	ld.global.nc.f32 	%f1614, [%rd1];
	mul.f32 	%f2220, %f1614, %f354;
$L__BB10_103:
	add.f32 	%f357, %f2220, %f2127;
	mov.f32 	%f2221, 0f00000000;
	@%p347 bra 	$L__BB10_105;
	ld.global.nc.f32 	%f1616, [%rd1+128];
	mul.f32 	%f2221, %f1616, %f354;
$L__BB10_105:
	add.f32 	%f360, %f2221, %f2126;
	shfl.sync.idx.b32	%r658|%p349, %r971, %r213, 31, -1;
	mov.b32 	%f361, %r658;
	setp.leu.f32 	%p350, %f361, 0f00000000;
	mov.f32 	%f2222, 0f00000000;
	@%p350 bra 	$L__BB10_107;
	ld.global.nc.f32 	%f1618, [%rd1];
	mul.f32 	%f2222, %f1618, %f361;
$L__BB10_107:
	add.f32 	%f364, %f2222, %f2125;
	mov.f32 	%f2223, 0f00000000;
	@%p350 bra 	$L__BB10_109;
	ld.global.nc.f32 	%f1620, [%rd1+128];
	mul.f32 	%f2223, %f1620, %f361;
$L__BB10_109:
	add.f32 	%f367, %f2223, %f2124;
	shfl.sync.idx.b32	%r659|%p352, %r970, %r213, 31, -1;
	mov.b32 	%f368, %r659;
	setp.leu.f32 	%p353, %f368, 0f00000000;
	mov.f32 	%f2224, 0f00000000;
	@%p353 bra 	$L__BB10_111;
	ld.global.nc.f32 	%f1622, [%rd1];
	mul.f32 	%f2224, %f1622, %f368;
$L__BB10_111:
	add.f32 	%f371, %f2224, %f2123;
	mov.f32 	%f2225, 0f00000000;
	@%p353 bra 	$L__BB10_113;
	ld.global.nc.f32 	%f1624, [%rd1+128];
	mul.f32 	%f2225, %f1624, %f368;
$L__BB10_113:
	add.f32 	%f374, %f2225, %f2122;
	shfl.sync.idx.b32	%r660|%p355, %r969, %r213, 31, -1;
	mov.b32 	%f375, %r660;
	setp.leu.f32 	%p356, %f375, 0f00000000;
	mov.f32 	%f2226, 0f00000000;
	@%p356 bra 	$L__BB10_115;
	ld.global.nc.f32 	%f1626, [%rd1];
	mul.f32 	%f2226, %f1626, %f375;
$L__BB10_115:
	add.f32 	%f378, %f2226, %f2121;
	mov.f32 	%f2227, 0f00000000;
	@%p356 bra 	$L__BB10_117;
	ld.global.nc.f32 	%f1628, [%rd1+128];
	mul.f32 	%f2227, %f1628, %f375;
$L__BB10_117:
	add.f32 	%f381, %f2227, %f2120;
	shfl.sync.idx.b32	%r661|%p358, %r968, %r213, 31, -1;
	mov.b32 	%f382, %r661;
	setp.leu.f32 	%p359, %f382, 0f00000000;
	mov.f32 	%f2228, 0f00000000;
	@%p359 bra 	$L__BB10_119;
	ld.global.nc.f32 	%f1630, [%rd1];
	mul.f32 	%f2228, %f1630, %f382;
$L__BB10_119:
	add.f32 	%f385, %f2228, %f2119;
	mov.f32 	%f2229, 0f00000000;
	@%p359 bra 	$L__BB10_121;
	ld.global.nc.f32 	%f1632, [%rd1+128];
	mul.f32 	%f2229, %f1632, %f382;
$L__BB10_121:
	add.f32 	%f388, %f2229, %f2118;
	shfl.sync.idx.b32	%r662|%p361, %r967, %r213, 31, -1;
	mov.b32 	%f389, %r662;
	setp.leu.f32 	%p362, %f389, 0f00000000;
	mov.f32 	%f2230, 0f00000000;
	@%p362 bra 	$L__BB10_123;
	ld.global.nc.f32 	%f1634, [%rd1];
	mul.f32 	%f2230, %f1634, %f389;
$L__BB10_123:
	add.f32 	%f392, %f2230, %f2117;
	mov.f32 	%f2231, 0f00000000;
	@%p362 bra 	$L__BB10_125;
	ld.global.nc.f32 	%f1636, [%rd1+128];
	mul.f32 	%f2231, %f1636, %f389;
$L__BB10_125:
	add.f32 	%f395, %f2231, %f2116;
	shfl.sync.idx.b32	%r663|%p364, %r966, %r213, 31, -1;
	mov.b32 	%f396, %r663;
	setp.leu.f32 	%p365, %f396, 0f00000000;
	mov.f32 	%f2232, 0f00000000;
	@%p365 bra 	$L__BB10_127;
	ld.global.nc.f32 	%f1638, [%rd1];
	mul.f32 	%f2232, %f1638, %f396;
$L__BB10_127:
	add.f32 	%f399, %f2232, %f2115;
	mov.f32 	%f2233, 0f00000000;
	@%p365 bra 	$L__BB10_129;
	ld.global.nc.f32 	%f1640, [%rd1+128];
	mul.f32 	%f2233, %f1640, %f396;
$L__BB10_129:
	add.f32 	%f402, %f2233, %f2114;
	shfl.sync.idx.b32	%r664|%p367, %r965, %r213, 31, -1;
	mov.b32 	%f403, %r664;
	setp.leu.f32 	%p368, %f403, 0f00000000;
	mov.f32 	%f2234, 0f00000000;
	@%p368 bra 	$L__BB10_131;
	ld.global.nc.f32 	%f1642, [%rd1];
	mul.f32 	%f2234, %f1642, %f403;
$L__BB10_131:
	add.f32 	%f406, %f2234, %f2113;
	mov.f32 	%f2235, 0f00000000;
	@%p368 bra 	$L__BB10_133;
	ld.global.nc.f32 	%f1644, [%rd1+128];
	mul.f32 	%f2235, %f1644, %f403;
$L__BB10_133:
	add.f32 	%f409, %f2235, %f2112;
	shfl.sync.idx.b32	%r665|%p370, %r964, %r213, 31, -1;
	mov.b32 	%f410, %r665;
	setp.leu.f32 	%p371, %f410, 0f00000000;
	mov.f32 	%f2236, 0f00000000;
	@%p371 bra 	$L__BB10_135;
	ld.global.nc.f32 	%f1646, [%rd1];
	mul.f32 	%f2236, %f1646, %f410;
$L__BB10_135:
	add.f32 	%f413, %f2236, %f2111;
	mov.f32 	%f2237, 0f00000000;
	@%p371 bra 	$L__BB10_137;
	ld.global.nc.f32 	%f1648, [%rd1+128];
	mul.f32 	%f2237, %f1648, %f410;
$L__BB10_137:
	ld.param.u64 	%rd248, [_Z13_spmm_conv_10PKfPfiiPKiS3_S3_S0__param_0];
	add.f32 	%f1649, %f2237, %f2110;
	cvta.to.global.u64 	%rd165, %rd248;
	mul.wide.s32 	%rd166, %r215, 4;
	add.s64 	%rd167, %rd165, %rd166;
	shfl.sync.idx.b32	%r666|%p373, %r995, %r214, 31, -1;
	mov.b32 	%f1650, %r666;
	ld.global.nc.f32 	%f1651, [%rd167];
	fma.rn.f32 	%f1652, %f1651, %f1650, %f2174;
	ld.global.nc.f32 	%f1653, [%rd167+128];
	fma.rn.f32 	%f1654, %f1653, %f1650, %f199;
	shfl.sync.idx.b32	%r667|%p374, %r994, %r214, 31, -1;
	mov.b32 	%f1655, %r667;
	fma.rn.f32 	%f1656, %f1651, %f1655, %f203;
	fma.rn.f32 	%f1657, %f1653, %f1655, %f206;
	shfl.sync.idx.b32	%r668|%p375, %r993, %r214, 31, -1;
	mov.b32 	%f1658, %r668;
	fma.rn.f32 	%f1659, %f1651, %f1658, %f210;
	fma.rn.f32 	%f1660, %f1653, %f1658, %f213;
	shfl.sync.idx.b32	%r669|%p376, %r992, %r214, 31, -1;
	mov.b32 	%f1661, %r669;
	fma.rn.f32 	%f1662, %f1651, %f1661, %f217;
	fma.rn.f32 	%f1663, %f1653, %f1661, %f220;
	shfl.sync.idx.b32	%r670|%p377, %r991, %r214, 31, -1;
	mov.b32 	%f1664, %r670;
	fma.rn.f32 	%f1665, %f1651, %f1664, %f224;
	fma.rn.f32 	%f1666, %f1653, %f1664, %f227;
	shfl.sync.idx.b32	%r671|%p378, %r990, %r214, 31, -1;
	mov.b32 	%f1667, %r671;
	fma.rn.f32 	%f1668, %f1651, %f1667, %f231;
	fma.rn.f32 	%f1669, %f1653, %f1667, %f234;
	shfl.sync.idx.b32	%r672|%p379, %r989, %r214, 31, -1;
	mov.b32 	%f1670, %r672;
	fma.rn.f32 	%f1671, %f1651, %f1670, %f238;
	fma.rn.f32 	%f1672, %f1653, %f1670, %f241;
	shfl.sync.idx.b32	%r673|%p380, %r988, %r214, 31, -1;
	mov.b32 	%f1673, %r673;
	fma.rn.f32 	%f1674, %f1651, %f1673, %f245;
	fma.rn.f32 	%f1675, %f1653, %f1673, %f248;
	shfl.sync.idx.b32	%r674|%p381, %r987, %r214, 31, -1;
	mov.b32 	%f1676, %r674;
	fma.rn.f32 	%f1677, %f1651, %f1676, %f252;
	fma.rn.f32 	%f1678, %f1653, %f1676, %f255;
	shfl.sync.idx.b32	%r675|%p382, %r986, %r214, 31, -1;
	mov.b32 	%f1679, %r675;
	fma.rn.f32 	%f1680, %f1651, %f1679, %f259;
	fma.rn.f32 	%f1681, %f1653, %f1679, %f262;
	shfl.sync.idx.b32	%r676|%p383, %r985, %r214, 31, -1;
	mov.b32 	%f1682, %r676;
	fma.rn.f32 	%f1683, %f1651, %f1682, %f266;
	fma.rn.f32 	%f1684, %f1653, %f1682, %f269;
	shfl.sync.idx.b32	%r677|%p384, %r984, %r214, 31, -1;
	mov.b32 	%f1685, %r677;
	fma.rn.f32 	%f1686, %f1651, %f1685, %f273;
	fma.rn.f32 	%f1687, %f1653, %f1685, %f276;
	shfl.sync.idx.b32	%r678|%p385, %r983, %r214, 31, -1;
	mov.b32 	%f1688, %r678;
	fma.rn.f32 	%f1689, %f1651, %f1688, %f280;
	fma.rn.f32 	%f1690, %f1653, %f1688, %f283;
	shfl.sync.idx.b32	%r679|%p386, %r982, %r214, 31, -1;
	mov.b32 	%f1691, %r679;
	fma.rn.f32 	%f1692, %f1651, %f1691, %f287;
	fma.rn.f32 	%f1693, %f1653, %f1691, %f290;
	shfl.sync.idx.b32	%r680|%p387, %r981, %r214, 31, -1;
	mov.b32 	%f1694, %r680;
	fma.rn.f32 	%f1695, %f1651, %f1694, %f294;
	fma.rn.f32 	%f1696, %f1653, %f1694, %f297;
	shfl.sync.idx.b32	%r681|%p388, %r980, %r214, 31, -1;
	mov.b32 	%f1697, %r681;
	fma.rn.f32 	%f1698, %f1651, %f1697, %f301;
	fma.rn.f32 	%f1699, %f1653, %f1697, %f304;
	shfl.sync.idx.b32	%r682|%p389, %r979, %r214, 31, -1;
	mov.b32 	%f1700, %r682;
	fma.rn.f32 	%f1701, %f1651, %f1700, %f308;
	fma.rn.f32 	%f1702, %f1653, %f1700, %f311;
	shfl.sync.idx.b32	%r683|%p390, %r978, %r214, 31, -1;
	mov.b32 	%f1703, %r683;
	fma.rn.f32 	%f1704, %f1651, %f1703, %f315;
	fma.rn.f32 	%f1705, %f1653, %f1703, %f318;
	shfl.sync.idx.b32	%r684|%p391, %r977, %r214, 31, -1;
	mov.b32 	%f1706, %r684;
	fma.rn.f32 	%f1707, %f1651, %f1706, %f322;
	fma.rn.f32 	%f1708, %f1653, %f1706, %f325;
	shfl.sync.idx.b32	%r685|%p392, %r976, %r214, 31, -1;
	mov.b32 	%f1709, %r685;
	fma.rn.f32 	%f1710, %f1651, %f1709, %f329;
	fma.rn.f32 	%f1711, %f1653, %f1709, %f332;
	shfl.sync.idx.b32	%r686|%p393, %r975, %r214, 31, -1;
	mov.b32 	%f1712, %r686;
	fma.rn.f32 	%f1713, %f1651, %f1712, %f336;
	fma.rn.f32 	%f1714, %f1653, %f1712, %f339;
	shfl.sync.idx.b32	%r687|%p394, %r974, %r214, 31, -1;
	mov.b32 	%f1715, %r687;
	fma.rn.f32 	%f1716, %f1651, %f1715, %f343;
	fma.rn.f32 	%f1717, %f1653, %f1715, %f346;
	shfl.sync.idx.b32	%r688|%p395, %r973, %r214, 31, -1;
	mov.b32 	%f1718, %r688;
	fma.rn.f32 	%f1719, %f1651, %f1718, %f350;
	fma.rn.f32 	%f1720, %f1653, %f1718, %f353;
	shfl.sync.idx.b32	%r689|%p396, %r972, %r214, 31, -1;
	mov.b32 	%f1721, %r689;
	fma.rn.f32 	%f1722, %f1651, %f1721, %f357;
	fma.rn.f32 	%f1723, %f1653, %f1721, %f360;
	shfl.sync.idx.b32	%r690|%p397, %r971, %r214, 31, -1;
	mov.b32 	%f1724, %r690;
	fma.rn.f32 	%f1725, %f1651, %f1724, %f364;
	fma.rn.f32 	%f1726, %f1653, %f1724, %f367;
	shfl.sync.idx.b32	%r691|%p398, %r970, %r214, 31, -1;
	mov.b32 	%f1727, %r691;
	fma.rn.f32 	%f1728, %f1651, %f1727, %f371;
	fma.rn.f32 	%f1729, %f1653, %f1727, %f374;
	shfl.sync.idx.b32	%r692|%p399, %r969, %r214, 31, -1;
	mov.b32 	%f1730, %r692;
	fma.rn.f32 	%f1731, %f1651, %f1730, %f378;
	fma.rn.f32 	%f1732, %f1653, %f1730, %f381;
	shfl.sync.idx.b32	%r693|%p400, %r968, %r214, 31, -1;
	mov.b32 	%f1733, %r693;
	fma.rn.f32 	%f1734, %f1651, %f1733, %f385;
	fma.rn.f32 	%f1735, %f1653, %f1733, %f388;
	shfl.sync.idx.b32	%r694|%p401, %r967, %r214, 31, -1;
	mov.b32 	%f1736, %r694;
	fma.rn.f32 	%f1737, %f1651, %f1736, %f392;
	fma.rn.f32 	%f1738, %f1653, %f1736, %f395;
	shfl.sync.idx.b32	%r695|%p402, %r966, %r214, 31, -1;
	mov.b32 	%f1739, %r695;
	fma.rn.f32 	%f1740, %f1651, %f1739, %f399;
	fma.rn.f32 	%f1741, %f1653, %f1739, %f402;
	shfl.sync.idx.b32	%r696|%p403, %r965, %r214, 31, -1;
	mov.b32 	%f1742, %r696;
	fma.rn.f32 	%f1743, %f1651, %f1742, %f406;
	fma.rn.f32 	%f1744, %f1653, %f1742, %f409;
	shfl.sync.idx.b32	%r697|%p404, %r964, %r214, 31, -1;
	mov.b32 	%f1745, %r697;
	fma.rn.f32 	%f1746, %f1651, %f1745, %f413;
	fma.rn.f32 	%f1747, %f1653, %f1745, %f1649;
	mul.wide.s32 	%rd168, %r217, 4;
	add.s64 	%rd169, %rd165, %rd168;
	shfl.sync.idx.b32	%r698|%p405, %r995, %r216, 31, -1;
	mov.b32 	%f1748, %r698;
	ld.global.nc.f32 	%f1749, [%rd169];
	fma.rn.f32 	%f1750, %f1749, %f1748, %f1652;
	ld.global.nc.f32 	%f1751, [%rd169+128];
	fma.rn.f32 	%f1752, %f1751, %f1748, %f1654;
	shfl.sync.idx.b32	%r699|%p406, %r994, %r216, 31, -1;
	mov.b32 	%f1753, %r699;
	fma.rn.f32 	%f1754, %f1749, %f1753, %f1656;
	fma.rn.f32 	%f1755, %f1751, %f1753, %f1657;
	shfl.sync.idx.b32	%r700|%p407, %r993, %r216, 31, -1;
	mov.b32 	%f1756, %r700;
	fma.rn.f32 	%f1757, %f1749, %f1756, %f1659;
	fma.rn.f32 	%f1758, %f1751, %f1756, %f1660;
	shfl.sync.idx.b32	%r701|%p408, %r992, %r216, 31, -1;
	mov.b32 	%f1759, %r701;
	fma.rn.f32 	%f1760, %f1749, %f1759, %f1662;
	fma.rn.f32 	%f1761, %f1751, %f1759, %f1663;
	shfl.sync.idx.b32	%r702|%p409, %r991, %r216, 31, -1;
	mov.b32 	%f1762, %r702;
	fma.rn.f32 	%f1763, %f1749, %f1762, %f1665;
	fma.rn.f32 	%f1764, %f1751, %f1762, %f1666;
	shfl.sync.idx.b32	%r703|%p410, %r990, %r216, 31, -1;
	mov.b32 	%f1765, %r703;
	fma.rn.f32 	%f1766, %f1749, %f1765, %f1668;
	fma.rn.f32 	%f1767, %f1751, %f1765, %f1669;
	shfl.sync.idx.b32	%r704|%p411, %r989, %r216, 31, -1;
	mov.b32 	%f1768, %r704;
	fma.rn.f32 	%f1769, %f1749, %f1768, %f1671;
	fma.rn.f32 	%f1770, %f1751, %f1768, %f1672;
	shfl.sync.idx.b32	%r705|%p412, %r988, %r216, 31, -1;
	mov.b32 	%f1771, %r705;
	fma.rn.f32 	%f1772, %f1749, %f1771, %f1674;
	fma.rn.f32 	%f1773, %f1751, %f1771, %f1675;
	shfl.sync.idx.b32	%r706|%p413, %r987, %r216, 31, -1;
	mov.b32 	%f1774, %r706;
	fma.rn.f32 	%f1775, %f1749, %f1774, %f1677;
	fma.rn.f32 	%f1776, %f1751, %f1774, %f1678;
	shfl.sync.idx.b32	%r707|%p414, %r986, %r216, 31, -1;
	mov.b32 	%f1777, %r707;
	fma.rn.f32 	%f1778, %f1749, %f1777, %f1680;
	fma.rn.f32 	%f1779, %f1751, %f1777, %f1681;
	shfl.sync.idx.b32	%r708|%p415, %r985, %r216, 31, -1;
	mov.b32 	%f1780, %r708;
	fma.rn.f32 	%f1781, %f1749, %f1780, %f1683;
	fma.rn.f32 	%f1782, %f1751, %f1780, %f1684;
	shfl.sync.idx.b32	%r709|%p416, %r984, %r216, 31, -1;
	mov.b32 	%f1783, %r709;
	fma.rn.f32 	%f1784, %f1749, %f1783, %f1686;
	fma.rn.f32 	%f1785, %f1751, %f1783, %f1687;
	shfl.sync.idx.b32	%r710|%p417, %r983, %r216, 31, -1;
	mov.b32 	%f1786, %r710;
	fma.rn.f32 	%f1787, %f1749, %f1786, %f1689;
	fma.rn.f32 	%f1788, %f1751, %f1786, %f1690;
	shfl.sync.idx.b32	%r711|%p418, %r982, %r216, 31, -1;
	mov.b32 	%f1789, %r711;
	fma.rn.f32 	%f1790, %f1749, %f1789, %f1692;
	fma.rn.f32 	%f1791, %f1751, %f1789, %f1693;
	shfl.sync.idx.b32	%r712|%p419, %r981, %r216, 31, -1;
	mov.b32 	%f1792, %r712;
	fma.rn.f32 	%f1793, %f1749, %f1792, %f1695;
	fma.rn.f32 	%f1794, %f1751, %f1792, %f1696;
	shfl.sync.idx.b32	%r713|%p420, %r980, %r216, 31, -1;
	mov.b32 	%f1795, %r713;
	fma.rn.f32 	%f1796, %f1749, %f1795, %f1698;
	fma.rn.f32 	%f1797, %f1751, %f1795, %f1699;
	shfl.sync.idx.b32	%r714|%p421, %r979, %r216, 31, -1;
	mov.b32 	%f1798, %r714;
	fma.rn.f32 	%f1799, %f1749, %f1798, %f1701;
	fma.rn.f32 	%f1800, %f1751, %f1798, %f1702;
	shfl.sync.idx.b32	%r715|%p422, %r978, %r216, 31, -1;
	mov.b32 	%f1801, %r715;
	fma.rn.f32 	%f1802, %f1749, %f1801, %f1704;
	fma.rn.f32 	%f1803, %f1751, %f1801, %f1705;
	shfl.sync.idx.b32	%r716|%p423, %r977, %r216, 31, -1;
	mov.b32 	%f1804, %r716;
	fma.rn.f32 	%f1805, %f1749, %f1804, %f1707;
	fma.rn.f32 	%f1806, %f1751, %f1804, %f1708;
	shfl.sync.idx.b32	%r717|%p424, %r976, %r216, 31, -1;
	mov.b32 	%f1807, %r717;
	fma.rn.f32 	%f1808, %f1749, %f1807, %f1710;
	fma.rn.f32 	%f1809, %f1751, %f1807, %f1711;
	shfl.sync.idx.b32	%r718|%p425, %r975, %r216, 31, -1;
	mov.b32 	%f1810, %r718;
	fma.rn.f32 	%f1811, %f1749, %f1810, %f1713;
	fma.rn.f32 	%f1812, %f1751, %f1810, %f1714;
	shfl.sync.idx.b32	%r719|%p426, %r974, %r216, 31, -1;
	mov.b32 	%f1813, %r719;
	fma.rn.f32 	%f1814, %f1749, %f1813, %f1716;
	fma.rn.f32 	%f1815, %f1751, %f1813, %f1717;
	shfl.sync.idx.b32	%r720|%p427, %r973, %r216, 31, -1;
	mov.b32 	%f1816, %r720;
	fma.rn.f32 	%f1817, %f1749, %f1816, %f1719;
	fma.rn.f32 	%f1818, %f1751, %f1816, %f1720;
	shfl.sync.idx.b32	%r721|%p428, %r972, %r216, 31, -1;
	mov.b32 	%f1819, %r721;
	fma.rn.f32 	%f1820, %f1749, %f1819, %f1722;
	fma.rn.f32 	%f1821, %f1751, %f1819, %f1723;
	shfl.sync.idx.b32	%r722|%p429, %r971, %r216, 31, -1;
	mov.b32 	%f1822, %r722;
	fma.rn.f32 	%f1823, %f1749, %f1822, %f1725;
	fma.rn.f32 	%f1824, %f1751, %f1822, %f1726;
	shfl.sync.idx.b32	%r723|%p430, %r970, %r216, 31, -1;
	mov.b32 	%f1825, %r723;
	fma.rn.f32 	%f1826, %f1749, %f1825, %f1728;
	fma.rn.f32 	%f1827, %f1751, %f1825, %f1729;
	shfl.sync.idx.b32	%r724|%p431, %r969, %r216, 31, -1;
	mov.b32 	%f1828, %r724;
	fma.rn.f32 	%f1829, %f1749, %f1828, %f1731;
	fma.rn.f32 	%f1830, %f1751, %f1828, %f1732;
	shfl.sync.idx.b32	%r725|%p432, %r968, %r216, 31, -1;
	mov.b32 	%f1831, %r725;
	fma.rn.f32 	%f1832, %f1749, %f1831, %f1734;
	fma.rn.f32 	%f1833, %f1751, %f1831, %f1735;
	shfl.sync.idx.b32	%r726|%p433, %r967, %r216, 31, -1;
	mov.b32 	%f1834, %r726;
	fma.rn.f32 	%f1835, %f1749, %f1834, %f1737;
	fma.rn.f32 	%f1836, %f1751, %f1834, %f1738;
	shfl.sync.idx.b32	%r727|%p434, %r966, %r216, 31, -1;
	mov.b32 	%f1837, %r727;
	fma.rn.f32 	%f1838, %f1749, %f1837, %f1740;
	fma.rn.f32 	%f1839, %f1751, %f1837, %f1741;
	shfl.sync.idx.b32	%r728|%p435, %r965, %r216, 31, -1;
	mov.b32 	%f1840, %r728;
	fma.rn.f32 	%f1841, %f1749, %f1840, %f1743;
	fma.rn.f32 	%f1842, %f1751, %f1840, %f1744;
	shfl.sync.idx.b32	%r729|%p436, %r964, %r216, 31, -1;
	mov.b32 	%f1843, %r729;
	fma.rn.f32 	%f1844, %f1749, %f1843, %f1746;
	fma.rn.f32 	%f1845, %f1751, %f1843, %f1747;
	mul.wide.s32 	%rd170, %r219, 4;
	add.s64 	%rd171, %rd165, %rd170;
	shfl.sync.idx.b32	%r730|%p437, %r995, %r218, 31, -1;
	mov.b32 	%f1846, %r730;
	ld.global.nc.f32 	%f1847, [%rd171];
	fma.rn.f32 	%f2173, %f1847, %f1846, %f1750;
	ld.global.nc.f32 	%f1848, [%rd171+128];
	fma.rn.f32 	%f2172, %f1848, %f1846, %f1752;
	shfl.sync.idx.b32	%r731|%p438, %r994, %r218, 31, -1;
	mov.b32 	%f1849, %r731;
	fma.rn.f32 	%f2171, %f1847, %f1849, %f1754;
	fma.rn.f32 	%f2170, %f1848, %f1849, %f1755;
	shfl.sync.idx.b32	%r732|%p439, %r993, %r218, 31, -1;
	mov.b32 	%f1850, %r732;
	fma.rn.f32 	%f2169, %f1847, %f1850, %f1757;
	fma.rn.f32 	%f2168, %f1848, %f1850, %f1758;
	shfl.sync.idx.b32	%r733|%p440, %r992, %r218, 31, -1;
	mov.b32 	%f1851, %r733;
	fma.rn.f32 	%f2167, %f1847, %f1851, %f1760;
	fma.rn.f32 	%f2166, %f1848, %f1851, %f1761;
	shfl.sync.idx.b32	%r734|%p441, %r991, %r218, 31, -1;
	mov.b32 	%f1852, %r734;
	fma.rn.f32 	%f2165, %f1847, %f1852, %f1763;
	fma.rn.f32 	%f2164, %f1848, %f1852, %f1764;
	shfl.sync.idx.b32	%r735|%p442, %r990, %r218, 31, -1;
	mov.b32 	%f1853, %r735;
	fma.rn.f32 	%f2163, %f1847, %f1853, %f1766;
	fma.rn.f32 	%f2162, %f1848, %f1853, %f1767;
	shfl.sync.idx.b32	%r736|%p443, %r989, %r218, 31, -1;
	mov.b32 	%f1854, %r736;
	fma.rn.f32 	%f2161, %f1847, %f1854, %f1769;
	fma.rn.f32 	%f2160, %f1848, %f1854, %f1770;
	shfl.sync.idx.b32	%r737|%p444, %r988, %r218, 31, -1;
	mov.b32 	%f1855, %r737;
	fma.rn.f32 	%f2159, %f1847, %f1855, %f1772;
	fma.rn.f32 	%f2158, %f1848, %f1855, %f1773;
	shfl.sync.idx.b32	%r738|%p445, %r987, %r218, 31, -1;
	mov.b32 	%f1856, %r738;
	fma.rn.f32 	%f2157, %f1847, %f1856, %f1775;
	fma.rn.f32 	%f2156, %f1848, %f1856, %f1776;
	shfl.sync.idx.b32	%r739|%p446, %r986, %r218, 31, -1;
	mov.b32 	%f1857, %r739;
	fma.rn.f32 	%f2155, %f1847, %f1857, %f1778;
	fma.rn.f32 	%f2154, %f1848, %f1857, %f1779;
	shfl.sync.idx.b32	%r740|%p447, %r985, %r218, 31, -1;
	mov.b32 	%f1858, %r740;
	fma.rn.f32 	%f2153, %f1847, %f1858, %f1781;
	fma.rn.f32 	%f2152, %f1848, %f1858, %f1782;
	shfl.sync.idx.b32	%r741|%p448, %r984, %r218, 31, -1;
	mov.b32 	%f1859, %r741;
	fma.rn.f32 	%f2151, %f1847, %f1859, %f1784;
	fma.rn.f32 	%f2150, %f1848, %f1859, %f1785;
	shfl.sync.idx.b32	%r742|%p449, %r983, %r218, 31, -1;
	mov.b32 	%f1860, %r742;
	fma.rn.f32 	%f2149, %f1847, %f1860, %f1787;
	fma.rn.f32 	%f2148, %f1848, %f1860, %f1788;
	shfl.sync.idx.b32	%r743|%p450, %r982, %r218, 31, -1;
	mov.b32 	%f1861, %r743;
	fma.rn.f32 	%f2147, %f1847, %f1861, %f1790;
	fma.rn.f32 	%f2146, %f1848, %f1861, %f1791;
	shfl.sync.idx.b32	%r744|%p451, %r981, %r218, 31, -1;
	mov.b32 	%f1862, %r744;
	fma.rn.f32 	%f2145, %f1847, %f1862, %f1793;
	fma.rn.f32 	%f2144, %f1848, %f1862, %f1794;
	shfl.sync.idx.b32	%r745|%p452, %r980, %r218, 31, -1;
	mov.b32 	%f1863, %r745;
	fma.rn.f32 	%f2143, %f1847, %f1863, %f1796;
	fma.rn.f32 	%f2142, %f1848, %f1863, %f1797;
	shfl.sync.idx.b32	%r746|%p453, %r979, %r218, 31, -1;
	mov.b32 	%f1864, %r746;
	fma.rn.f32 	%f2141, %f1847, %f1864, %f1799;
	fma.rn.f32 	%f2140, %f1848, %f1864, %f1800;
	shfl.sync.idx.b32	%r747|%p454, %r978, %r218, 31, -1;
	mov.b32 	%f1865, %r747;
	fma.rn.f32 	%f2139, %f1847, %f1865, %f1802;
	fma.rn.f32 	%f2138, %f1848, %f1865, %f1803;
	shfl.sync.idx.b32	%r748|%p455, %r977, %r218, 31, -1;
	mov.b32 	%f1866, %r748;
	fma.rn.f32 	%f2137, %f1847, %f1866, %f1805;
	fma.rn.f32 	%f2136, %f1848, %f1866, %f1806;
	shfl.sync.idx.b32	%r749|%p456, %r976, %r218, 31, -1;
	mov.b32 	%f1867, %r749;
	fma.rn.f32 	%f2135, %f1847, %f1867, %f1808;
	fma.rn.f32 	%f2134, %f1848, %f1867, %f1809;
	shfl.sync.idx.b32	%r750|%p457, %r975, %r218, 31, -1;
	mov.b32 	%f1868, %r750;
	fma.rn.f32 	%f2133, %f1847, %f1868, %f1811;
	fma.rn.f32 	%f2132, %f1848, %f1868, %f1812;
	shfl.sync.idx.b32	%r751|%p458, %r974, %r218, 31, -1;
	mov.b32 	%f1869, %r751;
	fma.rn.f32 	%f2131, %f1847, %f1869, %f1814;
	fma.rn.f32 	%f2130, %f1848, %f1869, %f1815;
	shfl.sync.idx.b32	%r752|%p459, %r973, %r218, 31, -1;
	mov.b32 	%f1870, %r752;
	fma.rn.f32 	%f2129, %f1847, %f1870, %f1817;
	fma.rn.f32 	%f2128, %f1848, %f1870, %f1818;
	shfl.sync.idx.b32	%r753|%p460, %r972, %r218, 31, -1;
	mov.b32 	%f1871, %r753;
	fma.rn.f32 	%f2127, %f1847, %f1871, %f1820;
	fma.rn.f32 	%f2126, %f1848, %f1871, %f1821;
	shfl.sync.idx.b32	%r754|%p461, %r971, %r218, 31, -1;
	mov.b32 	%f1872, %r754;
	fma.rn.f32 	%f2125, %f1847, %f1872, %f1823;
	fma.rn.f32 	%f2124, %f1848, %f1872, %f1824;
	shfl.sync.idx.b32	%r755|%p462, %r970, %r218, 31, -1;
	mov.b32 	%f1873, %r755;
	fma.rn.f32 	%f2123, %f1847, %f1873, %f1826;
	fma.rn.f32 	%f2122, %f1848, %f1873, %f1827;
	shfl.sync.idx.b32	%r756|%p463, %r969, %r218, 31, -1;
	mov.b32 	%f1874, %r756;
	fma.rn.f32 	%f2121, %f1847, %f1874, %f1829;
	fma.rn.f32 	%f2120, %f1848, %f1874, %f1830;
	shfl.sync.idx.b32	%r757|%p464, %r968, %r218, 31, -1;
	mov.b32 	%f1875, %r757;
	fma.rn.f32 	%f2119, %f1847, %f1875, %f1832;
	fma.rn.f32 	%f2118, %f1848, %f1875, %f1833;
	shfl.sync.idx.b32	%r758|%p465, %r967, %r218, 31, -1;
	mov.b32 	%f1876, %r758;
	fma.rn.f32 	%f2117, %f1847, %f1876, %f1835;
	fma.rn.f32 	%f2116, %f1848, %f1876, %f1836;
	shfl.sync.idx.b32	%r759|%p466, %r966, %r218, 31, -1;
	mov.b32 	%f1877, %r759;
	fma.rn.f32 	%f2115, %f1847, %f1877, %f1838;
	fma.rn.f32 	%f2114, %f1848, %f1877, %f1839;
	shfl.sync.idx.b32	%r760|%p467, %r965, %r218, 31, -1;
	mov.b32 	%f1878, %r760;
	fma.rn.f32 	%f2113, %f1847, %f1878, %f1841;
	fma.rn.f32 	%f2112, %f1848, %f1878, %f1842;
	shfl.sync.idx.b32	%r761|%p468, %r964, %r218, 31, -1;
	mov.b32 	%f1879, %r761;
	fma.rn.f32 	%f2111, %f1847, %f1879, %f1844;
	fma.rn.f32 	%f2110, %f1848, %f1879, %f1845;
$L__BB10_138:
	ld.param.u64 	%rd249, [_Z13_spmm_conv_10PKfPfiiPKiS3_S3_S0__param_0];
	cvta.to.global.u64 	%rd2, %rd249;
	and.b32  	%r762, %r4, -4;
	and.b32  	%r763, %r4, -2;
	setp.ge.s32 	%p469, %r762, %r763;
	@%p469 bra 	$L__BB10_140;
	and.b32  	%r764, %r4, -4;
	add.s32 	%r765, %r764, %r2;
	sub.s32 	%r766, %r765, %r998;
	shfl.sync.idx.b32	%r767|%p470, %r997, %r766, 31, -1;
	add.s32 	%r768, %r766, 1;
	shfl.sync.idx.b32	%r769|%p471, %r997, %r768, 31, -1;
	mul.wide.s32 	%rd172, %r767, 4;
	add.s64 	%rd173, %rd2, %rd172;
	shfl.sync.idx.b32	%r770|%p472, %r995, %r766, 31, -1;
	mov.b32 	%f1880, %r770;
	ld.global.nc.f32 	%f1881, [%rd173];
	fma.rn.f32 	%f1882, %f1881, %f1880, %f2173;
	ld.global.nc.f32 	%f1883, [%rd173+128];
	fma.rn.f32 	%f1884, %f1883, %f1880, %f2172;
	shfl.sync.idx.b32	%r771|%p473, %r994, %r766, 31, -1;
	mov.b32 	%f1885, %r771;
	fma.rn.f32 	%f1886, %f1881, %f1885, %f2171;
	fma.rn.f32 	%f1887, %f1883, %f1885, %f2170;
	shfl.sync.idx.b32	%r772|%p474, %r993, %r766, 31, -1;
	mov.b32 	%f1888, %r772;
	fma.rn.f32 	%f1889, %f1881, %f1888, %f2169;
	fma.rn.f32 	%f1890, %f1883, %f1888, %f2168;
	shfl.sync.idx.b32	%r773|%p475, %r992, %r766, 31, -1;
	mov.b32 	%f1891, %r773;
	fma.rn.f32 	%f1892, %f1881, %f1891, %f2167;
	fma.rn.f32 	%f1893, %f1883, %f1891, %f2166;
	shfl.sync.idx.b32	%r774|%p476, %r991, %r766, 31, -1;
	mov.b32 	%f1894, %r774;
	fma.rn.f32 	%f1895, %f1881, %f1894, %f2165;
	fma.rn.f32 	%f1896, %f1883, %f1894, %f2164;
	shfl.sync.idx.b32	%r775|%p477, %r990, %r766, 31, -1;
	mov.b32 	%f1897, %r775;
	fma.rn.f32 	%f1898, %f1881, %f1897, %f2163;
	fma.rn.f32 	%f1899, %f1883, %f1897, %f2162;
	shfl.sync.idx.b32	%r776|%p478, %r989, %r766, 31, -1;
	mov.b32 	%f1900, %r776;
	fma.rn.f32 	%f1901, %f1881, %f1900, %f2161;
	fma.rn.f32 	%f1902, %f1883, %f1900, %f2160;
	shfl.sync.idx.b32	%r777|%p479, %r988, %r766, 31, -1;
	mov.b32 	%f1903, %r777;
	fma.rn.f32 	%f1904, %f1881, %f1903, %f2159;
	fma.rn.f32 	%f1905, %f1883, %f1903, %f2158;
	shfl.sync.idx.b32	%r778|%p480, %r987, %r766, 31, -1;
	mov.b32 	%f1906, %r778;
	fma.rn.f32 	%f1907, %f1881, %f1906, %f2157;
	fma.rn.f32 	%f1908, %f1883, %f1906, %f2156;
	shfl.sync.idx.b32	%r779|%p481, %r986, %r766, 31, -1;
	mov.b32 	%f1909, %r779;
	fma.rn.f32 	%f1910, %f1881, %f1909, %f2155;
	fma.rn.f32 	%f1911, %f1883, %f1909, %f2154;
	shfl.sync.idx.b32	%r780|%p482, %r985, %r766, 31, -1;
	mov.b32 	%f1912, %r780;
	fma.rn.f32 	%f1913, %f1881, %f1912, %f2153;
	fma.rn.f32 	%f1914, %f1883, %f1912, %f2152;
	shfl.sync.idx.b32	%r781|%p483, %r984, %r766, 31, -1;
	mov.b32 	%f1915, %r781;
	fma.rn.f32 	%f1916, %f1881, %f1915, %f2151;
	fma.rn.f32 	%f1917, %f1883, %f1915, %f2150;
	shfl.sync.idx.b32	%r782|%p484, %r983, %r766, 31, -1;
	mov.b32 	%f1918, %r782;
	fma.rn.f32 	%f1919, %f1881, %f1918, %f2149;
	fma.rn.f32 	%f1920, %f1883, %f1918, %f2148;
	shfl.sync.idx.b32	%r783|%p485, %r982, %r766, 31, -1;
	mov.b32 	%f1921, %r783;
	fma.rn.f32 	%f1922, %f1881, %f1921, %f2147;
	fma.rn.f32 	%f1923, %f1883, %f1921, %f2146;
	shfl.sync.idx.b32	%r784|%p486, %r981, %r766, 31, -1;
	mov.b32 	%f1924, %r784;
	fma.rn.f32 	%f1925, %f1881, %f1924, %f2145;
	fma.rn.f32 	%f1926, %f1883, %f1924, %f2144;
	shfl.sync.idx.b32	%r785|%p487, %r980, %r766, 31, -1;
	mov.b32 	%f1927, %r785;
	fma.rn.f32 	%f1928, %f1881, %f1927, %f2143;
	fma.rn.f32 	%f1929, %f1883, %f1927, %f2142;
	shfl.sync.idx.b32	%r786|%p488, %r979, %r766, 31, -1;
	mov.b32 	%f1930, %r786;
	fma.rn.f32 	%f1931, %f1881, %f1930, %f2141;
	fma.rn.f32 	%f1932, %f1883, %f1930, %f2140;
	shfl.sync.idx.b32	%r787|%p489, %r978, %r766, 31, -1;
	mov.b32 	%f1933, %r787;
	fma.rn.f32 	%f1934, %f1881, %f1933, %f2139;
	fma.rn.f32 	%f1935, %f1883, %f1933, %f2138;
	shfl.sync.idx.b32	%r788|%p490, %r977, %r766, 31, -1;
	mov.b32 	%f1936, %r788;
	fma.rn.f32 	%f1937, %f1881, %f1936, %f2137;
	fma.rn.f32 	%f1938, %f1883, %f1936, %f2136;
	shfl.sync.idx.b32	%r789|%p491, %r976, %r766, 31, -1;
	mov.b32 	%f1939, %r789;
	fma.rn.f32 	%f1940, %f1881, %f1939, %f2135;
	fma.rn.f32 	%f1941, %f1883, %f1939, %f2134;
	shfl.sync.idx.b32	%r790|%p492, %r975, %r766, 31, -1;
	mov.b32 	%f1942, %r790;
	fma.rn.f32 	%f1943, %f1881, %f1942, %f2133;
	fma.rn.f32 	%f1944, %f1883, %f1942, %f2132;
	shfl.sync.idx.b32	%r791|%p493, %r974, %r766, 31, -1;
	mov.b32 	%f1945, %r791;
	fma.rn.f32 	%f1946, %f1881, %f1945, %f2131;
	fma.rn.f32 	%f1947, %f1883, %f1945, %f2130;
	shfl.sync.idx.b32	%r792|%p494, %r973, %r766, 31, -1;
	mov.b32 	%f1948, %r792;
	fma.rn.f32 	%f1949, %f1881, %f1948, %f2129;
	fma.rn.f32 	%f1950, %f1883, %f1948, %f2128;
	shfl.sync.idx.b32	%r793|%p495, %r972, %r766, 31, -1;
	mov.b32 	%f1951, %r793;
	fma.rn.f32 	%f1952, %f1881, %f1951, %f2127;
	fma.rn.f32 	%f1953, %f1883, %f1951, %f2126;
	shfl.sync.idx.b32	%r794|%p496, %r971, %r766, 31, -1;
	mov.b32 	%f1954, %r794;
	fma.rn.f32 	%f1955, %f1881, %f1954, %f2125;
	fma.rn.f32 	%f1956, %f1883, %f1954, %f2124;
	shfl.sync.idx.b32	%r795|%p497, %r970, %r766, 31, -1;
	mov.b32 	%f1957, %r795;
	fma.rn.f32 	%f1958, %f1881, %f1957, %f2123;
	fma.rn.f32 	%f1959, %f1883, %f1957, %f2122;
	shfl.sync.idx.b32	%r796|%p498, %r969, %r766, 31, -1;
	mov.b32 	%f1960, %r796;
	fma.rn.f32 	%f1961, %f1881, %f1960, %f2121;
	fma.rn.f32 	%f1962, %f1883, %f1960, %f2120;
	shfl.sync.idx.b32	%r797|%p499, %r968, %r766, 31, -1;
	mov.b32 	%f1963, %r797;
	fma.rn.f32 	%f1964, %f1881, %f1963, %f2119;
	fma.rn.f32 	%f1965, %f1883, %f1963, %f2118;
	shfl.sync.idx.b32	%r798|%p500, %r967, %r766, 31, -1;
	mov.b32 	%f1966, %r798;
	fma.rn.f32 	%f1967, %f1881, %f1966, %f2117;
	fma.rn.f32 	%f1968, %f1883, %f1966, %f2116;
	shfl.sync.idx.b32	%r799|%p501, %r966, %r766, 31, -1;
	mov.b32 	%f1969, %r799;
	fma.rn.f32 	%f1970, %f1881, %f1969, %f2115;
	fma.rn.f32 	%f1971, %f1883, %f1969, %f2114;
	shfl.sync.idx.b32	%r800|%p502, %r965, %r766, 31, -1;
	mov.b32 	%f1972, %r800;
	fma.rn.f32 	%f1973, %f1881, %f1972, %f2113;
	fma.rn.f32 	%f1974, %f1883, %f1972, %f2112;
	shfl.sync.idx.b32	%r801|%p503, %r964, %r766, 31, -1;
	mov.b32 	%f1975, %r801;
	fma.rn.f32 	%f1976, %f1881, %f1975, %f2111;
	fma.rn.f32 	%f1977, %f1883, %f1975, %f2110;
	mul.wide.s32 	%rd174, %r769, 4;
	add.s64 	%rd175, %rd2, %rd174;
	shfl.sync.idx.b32	%r802|%p504, %r995, %r768, 31, -1;
	mov.b32 	%f1978, %r802;
	ld.global.nc.f32 	%f1979, [%rd175];
	fma.rn.f32 	%f2173, %f1979, %f1978, %f1882;
	ld.global.nc.f32 	%f1980, [%rd175+128];
	fma.rn.f32 	%f2172, %f1980, %f1978, %f1884;
	shfl.sync.idx.b32	%r803|%p505, %r994, %r768, 31, -1;
	mov.b32 	%f1981, %r803;
	fma.rn.f32 	%f2171, %f1979, %f1981, %f1886;
	fma.rn.f32 	%f2170, %f1980, %f1981, %f1887;
	shfl.sync.idx.b32	%r804|%p506, %r993, %r768, 31, -1;
	mov.b32 	%f1982, %r804;
	fma.rn.f32 	%f2169, %f1979, %f1982, %f1889;
	fma.rn.f32 	%f2168, %f1980, %f1982, %f1890;
	shfl.sync.idx.b32	%r805|%p507, %r992, %r768, 31, -1;
	mov.b32 	%f1983, %r805;
	fma.rn.f32 	%f2167, %f1979, %f1983, %f1892;
	fma.rn.f32 	%f2166, %f1980, %f1983, %f1893;
	shfl.sync.idx.b32	%r806|%p508, %r991, %r768, 31, -1;
	mov.b32 	%f1984, %r806;
	fma.rn.f32 	%f2165, %f1979, %f1984, %f1895;
	fma.rn.f32 	%f2164, %f1980, %f1984, %f1896;
	shfl.sync.idx.b32	%r807|%p509, %r990, %r768, 31, -1;
	mov.b32 	%f1985, %r807;
	fma.rn.f32 	%f2163, %f1979, %f1985, %f1898;
	fma.rn.f32 	%f2162, %f1980, %f1985, %f1899;
	shfl.sync.idx.b32	%r808|%p510, %r989, %r768, 31, -1;
	mov.b32 	%f1986, %r808;
	fma.rn.f32 	%f2161, %f1979, %f1986, %f1901;
	fma.rn.f32 	%f2160, %f1980, %f1986, %f1902;
	shfl.sync.idx.b32	%r809|%p511, %r988, %r768, 31, -1;
	mov.b32 	%f1987, %r809;
	fma.rn.f32 	%f2159, %f1979, %f1987, %f1904;
	fma.rn.f32 	%f2158, %f1980, %f1987, %f1905;
	shfl.sync.idx.b32	%r810|%p512, %r987, %r768, 31, -1;
	mov.b32 	%f1988, %r810;
	fma.rn.f32 	%f2157, %f1979, %f1988, %f1907;
	fma.rn.f32 	%f2156, %f1980, %f1988, %f1908;
	shfl.sync.idx.b32	%r811|%p513, %r986, %r768, 31, -1;
	mov.b32 	%f1989, %r811;
	fma.rn.f32 	%f2155, %f1979, %f1989, %f1910;
	fma.rn.f32 	%f2154, %f1980, %f1989, %f1911;
	shfl.sync.idx.b32	%r812|%p514, %r985, %r768, 31, -1;
	mov.b32 	%f1990, %r812;
	fma.rn.f32 	%f2153, %f1979, %f1990, %f1913;
	fma.rn.f32 	%f2152, %f1980, %f1990, %f1914;
	shfl.sync.idx.b32	%r813|%p515, %r984, %r768, 31, -1;
	mov.b32 	%f1991, %r813;
	fma.rn.f32 	%f2151, %f1979, %f1991, %f1916;
	fma.rn.f32 	%f2150, %f1980, %f1991, %f1917;
	shfl.sync.idx.b32	%r814|%p516, %r983, %r768, 31, -1;
	mov.b32 	%f1992, %r814;
	fma.rn.f32 	%f2149, %f1979, %f1992, %f1919;
	fma.rn.f32 	%f2148, %f1980, %f1992, %f1920;
	shfl.sync.idx.b32	%r815|%p517, %r982, %r768, 31, -1;
	mov.b32 	%f1993, %r815;
	fma.rn.f32 	%f2147, %f1979, %f1993, %f1922;
	fma.rn.f32 	%f2146, %f1980, %f1993, %f1923;
	shfl.sync.idx.b32	%r816|%p518, %r981, %r768, 31, -1;
	mov.b32 	%f1994, %r816;
	fma.rn.f32 	%f2145, %f1979, %f1994, %f1925;
	fma.rn.f32 	%f2144, %f1980, %f1994, %f1926;
	shfl.sync.idx.b32	%r817|%p519, %r980, %r768, 31, -1;
	mov.b32 	%f1995, %r817;
	fma.rn.f32 	%f2143, %f1979, %f1995, %f1928;
	fma.rn.f32 	%f2142, %f1980, %f1995, %f1929;
	shfl.sync.idx.b32	%r818|%p520, %r979, %r768, 31, -1;
	mov.b32 	%f1996, %r818;
	fma.rn.f32 	%f2141, %f1979, %f1996, %f1931;
	fma.rn.f32 	%f2140, %f1980, %f1996, %f1932;
	shfl.sync.idx.b32	%r819|%p521, %r978, %r768, 31, -1;
	mov.b32 	%f1997, %r819;
	fma.rn.f32 	%f2139, %f1979, %f1997, %f1934;
	fma.rn.f32 	%f2138, %f1980, %f1997, %f1935;
	shfl.sync.idx.b32	%r820|%p522, %r977, %r768, 31, -1;
	mov.b32 	%f1998, %r820;
	fma.rn.f32 	%f2137, %f1979, %f1998, %f1937;
	fma.rn.f32 	%f2136, %f1980, %f1998, %f1938;
	shfl.sync.idx.b32	%r821|%p523, %r976, %r768, 31, -1;
	mov.b32 	%f1999, %r821;
	fma.rn.f32 	%f2135, %f1979, %f1999, %f1940;
	fma.rn.f32 	%f2134, %f1980, %f1999, %f1941;
	shfl.sync.idx.b32	%r822|%p524, %r975, %r768, 31, -1;
	mov.b32 	%f2000, %r822;
	fma.rn.f32 	%f2133, %f1979, %f2000, %f1943;
	fma.rn.f32 	%f2132, %f1980, %f2000, %f1944;
	shfl.sync.idx.b32	%r823|%p525, %r974, %r768, 31, -1;
	mov.b32 	%f2001, %r823;
	fma.rn.f32 	%f2131, %f1979, %f2001, %f1946;
	fma.rn.f32 	%f2130, %f1980, %f2001, %f1947;
	shfl.sync.idx.b32	%r824|%p526, %r973, %r768, 31, -1;
	mov.b32 	%f2002, %r824;
	fma.rn.f32 	%f2129, %f1979, %f2002, %f1949;
	fma.rn.f32 	%f2128, %f1980, %f2002, %f1950;
	shfl.sync.idx.b32	%r825|%p527, %r972, %r768, 31, -1;
	mov.b32 	%f2003, %r825;
	fma.rn.f32 	%f2127, %f1979, %f2003, %f1952;
	fma.rn.f32 	%f2126, %f1980, %f2003, %f1953;
	shfl.sync.idx.b32	%r826|%p528, %r971, %r768, 31, -1;
	mov.b32 	%f2004, %r826;
	fma.rn.f32 	%f2125, %f1979, %f2004, %f1955;
	fma.rn.f32 	%f2124, %f1980, %f2004, %f1956;
	shfl.sync.idx.b32	%r827|%p529, %r970, %r768, 31, -1;
	mov.b32 	%f2005, %r827;
	fma.rn.f32 	%f2123, %f1979, %f2005, %f1958;
	fma.rn.f32 	%f2122, %f1980, %f2005, %f1959;
	shfl.sync.idx.b32	%r828|%p530, %r969, %r768, 31, -1;
	mov.b32 	%f2006, %r828;
	fma.rn.f32 	%f2121, %f1979, %f2006, %f1961;
	fma.rn.f32 	%f2120, %f1980, %f2006, %f1962;
	shfl.sync.idx.b32	%r829|%p531, %r968, %r768, 31, -1;
	mov.b32 	%f2007, %r829;
	fma.rn.f32 	%f2119, %f1979, %f2007, %f1964;
	fma.rn.f32 	%f2118, %f1980, %f2007, %f1965;
	shfl.sync.idx.b32	%r830|%p532, %r967, %r768, 31, -1;
	mov.b32 	%f2008, %r830;
	fma.rn.f32 	%f2117, %f1979, %f2008, %f1967;
	fma.rn.f32 	%f2116, %f1980, %f2008, %f1968;
	shfl.sync.idx.b32	%r831|%p533, %r966, %r768, 31, -1;
	mov.b32 	%f2009, %r831;
	fma.rn.f32 	%f2115, %f1979, %f2009, %f1970;
	fma.rn.f32 	%f2114, %f1980, %f2009, %f1971;
	shfl.sync.idx.b32	%r832|%p534, %r965, %r768, 31, -1;
	mov.b32 	%f2010, %r832;
	fma.rn.f32 	%f2113, %f1979, %f2010, %f1973;
	fma.rn.f32 	%f2112, %f1980, %f2010, %f1974;
	shfl.sync.idx.b32	%r833|%p535, %r964, %r768, 31, -1;
	mov.b32 	%f2011, %r833;
	fma.rn.f32 	%f2111, %f1979, %f2011, %f1976;
	fma.rn.f32 	%f2110, %f1980, %f2011, %f1977;
$L__BB10_140:
	setp.ge.s32 	%p536, %r7, %r4;
	@%p536 bra 	$L__BB10_142;
	sub.s32 	%r834, %r7, %r998;
	shfl.sync.idx.b32	%r835|%p537, %r997, %r834, 31, -1;
	mul.wide.s32 	%rd176, %r835, 4;
	add.s64 	%rd177, %rd2, %rd176;
	shfl.sync.idx.b32	%r836|%p538, %r995, %r834, 31, -1;
	mov.b32 	%f2012, %r836;
	ld.global.nc.f32 	%f2013, [%rd177];
	fma.rn.f32 	%f2173, %f2013, %f2012, %f2173;
	ld.global.nc.f32 	%f2014, [%rd177+128];
	fma.rn.f32 	%f2172, %f2014, %f2012, %f2172;
	shfl.sync.idx.b32	%r837|%p539, %r994, %r834, 31, -1;
	mov.b32 	%f2015, %r837;
	fma.rn.f32 	%f2171, %f2013, %f2015, %f2171;
	fma.rn.f32 	%f2170, %f2014, %f2015, %f2170;
	shfl.sync.idx.b32	%r838|%p540, %r993, %r834, 31, -1;
	mov.b32 	%f2016, %r838;
	fma.rn.f32 	%f2169, %f2013, %f2016, %f2169;
	fma.rn.f32 	%f2168, %f2014, %f2016, %f2168;
	shfl.sync.idx.b32	%r839|%p541, %r992, %r834, 31, -1;
	mov.b32 	%f2017, %r839;
	fma.rn.f32 	%f2167, %f2013, %f2017, %f2167;
	fma.rn.f32 	%f2166, %f2014, %f2017, %f2166;
	shfl.sync.idx.b32	%r840|%p542, %r991, %r834, 31, -1;
	mov.b32 	%f2018, %r840;
	fma.rn.f32 	%f2165, %f2013, %f2018, %f2165;
	fma.rn.f32 	%f2164, %f2014, %f2018, %f2164;
	shfl.sync.idx.b32	%r841|%p543, %r990, %r834, 31, -1;
	mov.b32 	%f2019, %r841;
	fma.rn.f32 	%f2163, %f2013, %f2019, %f2163;
	fma.rn.f32 	%f2162, %f2014, %f2019, %f2162;
	shfl.sync.idx.b32	%r842|%p544, %r989, %r834, 31, -1;
	mov.b32 	%f2020, %r842;
	fma.rn.f32 	%f2161, %f2013, %f2020, %f2161;
	fma.rn.f32 	%f2160, %f2014, %f2020, %f2160;
	shfl.sync.idx.b32	%r843|%p545, %r988, %r834, 31, -1;
	mov.b32 	%f2021, %r843;
	fma.rn.f32 	%f2159, %f2013, %f2021, %f2159;
	fma.rn.f32 	%f2158, %f2014, %f2021, %f2158;
	shfl.sync.idx.b32	%r844|%p546, %r987, %r834, 31, -1;
	mov.b32 	%f2022, %r844;
	fma.rn.f32 	%f2157, %f2013, %f2022, %f2157;
	fma.rn.f32 	%f2156, %f2014, %f2022, %f2156;
	shfl.sync.idx.b32	%r845|%p547, %r986, %r834, 31, -1;
	mov.b32 	%f2023, %r845;
	fma.rn.f32 	%f2155, %f2013, %f2023, %f2155;
	fma.rn.f32 	%f2154, %f2014, %f2023, %f2154;
	shfl.sync.idx.b32	%r846|%p548, %r985, %r834, 31, -1;
	mov.b32 	%f2024, %r846;
	fma.rn.f32 	%f2153, %f2013, %f2024, %f2153;
	fma.rn.f32 	%f2152, %f2014, %f2024, %f2152;
	shfl.sync.idx.b32	%r847|%p549, %r984, %r834, 31, -1;
	mov.b32 	%f2025, %r847;
	fma.rn.f32 	%f2151, %f2013, %f2025, %f2151;
	fma.rn.f32 	%f2150, %f2014, %f2025, %f2150;
	shfl.sync.idx.b32	%r848|%p550, %r983, %r834, 31, -1;
	mov.b32 	%f2026, %r848;
	fma.rn.f32 	%f2149, %f2013, %f2026, %f2149;
	fma.rn.f32 	%f2148, %f2014, %f2026, %f2148;
	shfl.sync.idx.b32	%r849|%p551, %r982, %r834, 31, -1;
	mov.b32 	%f2027, %r849;
	fma.rn.f32 	%f2147, %f2013, %f2027, %f2147;
	fma.rn.f32 	%f2146, %f2014, %f2027, %f2146;
	shfl.sync.idx.b32	%r850|%p552, %r981, %r834, 31, -1;
	mov.b32 	%f2028, %r850;
	fma.rn.f32 	%f2145, %f2013, %f2028, %f2145;
	fma.rn.f32 	%f2144, %f2014, %f2028, %f2144;
	shfl.sync.idx.b32	%r851|%p553, %r980, %r834, 31, -1;
	mov.b32 	%f2029, %r851;
	fma.rn.f32 	%f2143, %f2013, %f2029, %f2143;
	fma.rn.f32 	%f2142, %f2014, %f2029, %f2142;
	shfl.sync.idx.b32	%r852|%p554, %r979, %r834, 31, -1;
	mov.b32 	%f2030, %r852;
	fma.rn.f32 	%f2141, %f2013, %f2030, %f2141;
	fma.rn.f32 	%f2140, %f2014, %f2030, %f2140;
	shfl.sync.idx.b32	%r853|%p555, %r978, %r834, 31, -1;
	mov.b32 	%f2031, %r853;
	fma.rn.f32 	%f2139, %f2013, %f2031, %f2139;
	fma.rn.f32 	%f2138, %f2014, %f2031, %f2138;
	shfl.sync.idx.b32	%r854|%p556, %r977, %r834, 31, -1;
	mov.b32 	%f2032, %r854;
	fma.rn.f32 	%f2137, %f2013, %f2032, %f2137;
	fma.rn.f32 	%f2136, %f2014, %f2032, %f2136;
	shfl.sync.idx.b32	%r855|%p557, %r976, %r834, 31, -1;
	mov.b32 	%f2033, %r855;
	fma.rn.f32 	%f2135, %f2013, %f2033, %f2135;
	fma.rn.f32 	%f2134, %f2014, %f2033, %f2134;
	shfl.sync.idx.b32	%r856|%p558, %r975, %r834, 31, -1;
	mov.b32 	%f2034, %r856;
	fma.rn.f32 	%f2133, %f2013, %f2034, %f2133;
	fma.rn.f32 	%f2132, %f2014, %f2034, %f2132;
	shfl.sync.idx.b32	%r857|%p559, %r974, %r834, 31, -1;
	mov.b32 	%f2035, %r857;
	fma.rn.f32 	%f2131, %f2013, %f2035, %f2131;
	fma.rn.f32 	%f2130, %f2014, %f2035, %f2130;
	shfl.sync.idx.b32	%r858|%p560, %r973, %r834, 31, -1;
	mov.b32 	%f2036, %r858;
	fma.rn.f32 	%f2129, %f2013, %f2036, %f2129;
	fma.rn.f32 	%f2128, %f2014, %f2036, %f2128;
	shfl.sync.idx.b32	%r859|%p561, %r972, %r834, 31, -1;
	mov.b32 	%f2037, %r859;
	fma.rn.f32 	%f2127, %f2013, %f2037, %f2127;
	fma.rn.f32 	%f2126, %f2014, %f2037, %f2126;
	shfl.sync.idx.b32	%r860|%p562, %r971, %r834, 31, -1;
	mov.b32 	%f2038, %r860;
	fma.rn.f32 	%f2125, %f2013, %f2038, %f2125;
	fma.rn.f32 	%f2124, %f2014, %f2038, %f2124;
	shfl.sync.idx.b32	%r861|%p563, %r970, %r834, 31, -1;
	mov.b32 	%f2039, %r861;
	fma.rn.f32 	%f2123, %f2013, %f2039, %f2123;
	fma.rn.f32 	%f2122, %f2014, %f2039, %f2122;
	shfl.sync.idx.b32	%r862|%p564, %r969, %r834, 31, -1;
	mov.b32 	%f2040, %r862;
	fma.rn.f32 	%f2121, %f2013, %f2040, %f2121;
	fma.rn.f32 	%f2120, %f2014, %f2040, %f2120;
	shfl.sync.idx.b32	%r863|%p565, %r968, %r834, 31, -1;
	mov.b32 	%f2041, %r863;
	fma.rn.f32 	%f2119, %f2013, %f2041, %f2119;
	fma.rn.f32 	%f2118, %f2014, %f2041, %f2118;
	shfl.sync.idx.b32	%r864|%p566, %r967, %r834, 31, -1;
	mov.b32 	%f2042, %r864;
	fma.rn.f32 	%f2117, %f2013, %f2042, %f2117;
	fma.rn.f32 	%f2116, %f2014, %f2042, %f2116;
	shfl.sync.idx.b32	%r865|%p567, %r966, %r834, 31, -1;
	mov.b32 	%f2043, %r865;
	fma.rn.f32 	%f2115, %f2013, %f2043, %f2115;
	fma.rn.f32 	%f2114, %f2014, %f2043, %f2114;
	shfl.sync.idx.b32	%r866|%p568, %r965, %r834, 31, -1;
	mov.b32 	%f2044, %r866;
	fma.rn.f32 	%f2113, %f2013, %f2044, %f2113;
	fma.rn.f32 	%f2112, %f2014, %f2044, %f2112;
	shfl.sync.idx.b32	%r867|%p569, %r964, %r834, 31, -1;
	mov.b32 	%f2045, %r867;
	fma.rn.f32 	%f2111, %f2013, %f2045, %f2111;
	fma.rn.f32 	%f2110, %f2014, %f2045, %f2110;
$L__BB10_142:
	ld.param.u64 	%rd251, [_Z13_spmm_conv_10PKfPfiiPKiS3_S3_S0__param_5];
	ld.param.u64 	%rd250, [_Z13_spmm_conv_10PKfPfiiPKiS3_S3_S0__param_1];
	cvta.to.global.u64 	%rd178, %rd250;
	cvta.to.global.u64 	%rd179, %rd251;
	mul.wide.s32 	%rd180, %r220, 4;
	add.s64 	%rd181, %rd179, %rd180;
	ld.global.nc.u32 	%r868, [%rd181];
	shl.b32 	%r869, %r868, 5;
	add.s32 	%r870, %r869, %r5;
	mul.wide.s32 	%rd182, %r870, 4;
	add.s64 	%rd183, %rd178, %rd182;
	st.global.f32 	[%rd183], %f2173;
	st.global.f32 	[%rd183+128], %f2172;
	ld.global.nc.u32 	%r871, [%rd181+4];
	shl.b32 	%r872, %r871, 5;
	add.s32 	%r873, %r872, %r5;
	mul.wide.s32 	%rd184, %r873, 4;
	add.s64 	%rd185, %rd178, %rd184;
	st.global.f32 	[%rd185], %f2171;
	st.global.f32 	[%rd185+128], %f2170;
	ld.global.nc.u32 	%r874, [%rd181+8];
	shl.b32 	%r875, %r874, 5;
	add.s32 	%r876, %r875, %r5;
	mul.wide.s32 	%rd186, %r876, 4;
	add.s64 	%rd187, %rd178, %rd186;
	st.global.f32 	[%rd187], %f2169;
	st.global.f32 	[%rd187+128], %f2168;
	ld.global.nc.u32 	%r877, [%rd181+12];
	shl.b32 	%r878, %r877, 5;
	add.s32 	%r879, %r878, %r5;
	mul.wide.s32 	%rd188, %r879, 4;
	add.s64 	%rd189, %rd178, %rd188;
	st.global.f32 	[%rd189], %f2167;
	st.global.f32 	[%rd189+128], %f2166;
	ld.global.nc.u32 	%r880, [%rd181+16];
	shl.b32 	%r881, %r880, 5;
	add.s32 	%r882, %r881, %r5;
	mul.wide.s32 	%rd190, %r882, 4;
	add.s64 	%rd191, %rd178, %rd190;
	st.global.f32 	[%rd191], %f2165;
	st.global.f32 	[%rd191+128], %f2164;
	ld.global.nc.u32 	%r883, [%rd181+20];
	shl.b32 	%r884, %r883, 5;
	add.s32 	%r885, %r884, %r5;
	mul.wide.s32 	%rd192, %r885, 4;
	add.s64 	%rd193, %rd178, %rd192;
	st.global.f32 	[%rd193], %f2163;
	st.global.f32 	[%rd193+128], %f2162;
	ld.global.nc.u32 	%r886, [%rd181+24];
	shl.b32 	%r887, %r886, 5;
	add.s32 	%r888, %r887, %r5;
	mul.wide.s32 	%rd194, %r888, 4;
	add.s64 	%rd195, %rd178, %rd194;
	st.global.f32 	[%rd195], %f2161;
	st.global.f32 	[%rd195+128], %f2160;
	ld.global.nc.u32 	%r889, [%rd181+28];
	shl.b32 	%r890, %r889, 5;
	add.s32 	%r891, %r890, %r5;
	mul.wide.s32 	%rd196, %r891, 4;
	add.s64 	%rd197, %rd178, %rd196;
	st.global.f32 	[%rd197], %f2159;
	st.global.f32 	[%rd197+128], %f2158;
	ld.global.nc.u32 	%r892, [%rd181+32];
	shl.b32 	%r893, %r892, 5;
	add.s32 	%r894, %r893, %r5;
	mul.wide.s32 	%rd198, %r894, 4;
	add.s64 	%rd199, %rd178, %rd198;
	st.global.f32 	[%rd199], %f2157;
	st.global.f32 	[%rd199+128], %f2156;
	ld.global.nc.u32 	%r895, [%rd181+36];
	shl.b32 	%r896, %r895, 5;
	add.s32 	%r897, %r896, %r5;
	mul.wide.s32 	%rd200, %r897, 4;
	add.s64 	%rd201, %rd178, %rd200;
	st.global.f32 	[%rd201], %f2155;
	st.global.f32 	[%rd201+128], %f2154;
	ld.global.nc.u32 	%r898, [%rd181+40];
	shl.b32 	%r899, %r898, 5;
	add.s32 	%r900, %r899, %r5;
	mul.wide.s32 	%rd202, %r900, 4;
	add.s64 	%rd203, %rd178, %rd202;
	st.global.f32 	[%rd203], %f2153;
	st.global.f32 	[%rd203+128], %f2152;
	ld.global.nc.u32 	%r901, [%rd181+44];
	shl.b32 	%r902, %r901, 5;
	add.s32 	%r903, %r902, %r5;
	mul.wide.s32 	%rd204, %r903, 4;
	add.s64 	%rd205, %rd178, %rd204;
	st.global.f32 	[%rd205], %f2151;
	st.global.f32 	[%rd205+128], %f2150;
	ld.global.nc.u32 	%r904, [%rd181+48];
	shl.b32 	%r905, %r904, 5;
	add.s32 	%r906, %r905, %r5;
	mul.wide.s32 	%rd206, %r906, 4;
	add.s64 	%rd207, %rd178, %rd206;
	st.global.f32 	[%rd207], %f2149;
	st.global.f32 	[%rd207+128], %f2148;
	ld.global.nc.u32 	%r907, [%rd181+52];
	shl.b32 	%r908, %r907, 5;
	add.s32 	%r909, %r908, %r5;
	mul.wide.s32 	%rd208, %r909, 4;
	add.s64 	%rd209, %rd178, %rd208;
	st.global.f32 	[%rd209], %f2147;
	st.global.f32 	[%rd209+128], %f2146;
	ld.global.nc.u32 	%r910, [%rd181+56];
	shl.b32 	%r911, %r910, 5;
	add.s32 	%r912, %r911, %r5;
	mul.wide.s32 	%rd210, %r912, 4;
	add.s64 	%rd211, %rd178, %rd210;
	st.global.f32 	[%rd211], %f2145;
	st.global.f32 	[%rd211+128], %f2144;
	ld.global.nc.u32 	%r913, [%rd181+60];
	shl.b32 	%r914, %r913, 5;
	add.s32 	%r915, %r914, %r5;
	mul.wide.s32 	%rd212, %r915, 4;
	add.s64 	%rd213, %rd178, %rd212;
	st.global.f32 	[%rd213], %f2143;
	st.global.f32 	[%rd213+128], %f2142;
	ld.global.nc.u32 	%r916, [%rd181+64];
	shl.b32 	%r917, %r916, 5;
	add.s32 	%r918, %r917, %r5;
	mul.wide.s32 	%rd214, %r918, 4;
	add.s64 	%rd215, %rd178, %rd214;
	st.global.f32 	[%rd215], %f2141;
	st.global.f32 	[%rd215+128], %f2140;
	ld.global.nc.u32 	%r919, [%rd181+68];
	shl.b32 	%r920, %r919, 5;
	add.s32 	%r921, %r920, %r5;
	mul.wide.s32 	%rd216, %r921, 4;
	add.s64 	%rd217, %rd178, %rd216;
	st.global.f32 	[%rd217], %f2139;
	st.global.f32 	[%rd217+128], %f2138;
	ld.global.nc.u32 	%r922, [%rd181+72];
	shl.b32 	%r923, %r922, 5;
	add.s32 	%r924, %r923, %r5;
	mul.wide.s32 	%rd218, %r924, 4;
	add.s64 	%rd219, %rd178, %rd218;
	st.global.f32 	[%rd219], %f2137;
	st.global.f32 	[%rd219+128], %f2136;
	ld.global.nc.u32 	%r925, [%rd181+76];
	shl.b32 	%r926, %r925, 5;
	add.s32 	%r927, %r926, %r5;
	mul.wide.s32 	%rd220, %r927, 4;
	add.s64 	%rd221, %rd178, %rd220;
	st.global.f32 	[%rd221], %f2135;
	st.global.f32 	[%rd221+128], %f2134;
	ld.global.nc.u32 	%r928, [%rd181+80];
	shl.b32 	%r929, %r928, 5;
	add.s32 	%r930, %r929, %r5;
	mul.wide.s32 	%rd222, %r930, 4;
	add.s64 	%rd223, %rd178, %rd222;
	st.global.f32 	[%rd223], %f2133;
	st.global.f32 	[%rd223+128], %f2132;
	ld.global.nc.u32 	%r931, [%rd181+84];
	shl.b32 	%r932, %r931, 5;
	add.s32 	%r933, %r932, %r5;
	mul.wide.s32 	%rd224, %r933, 4;
	add.s64 	%rd225, %rd178, %rd224;
	st.global.f32 	[%rd225], %f2131;
	st.global.f32 	[%rd225+128], %f2130;
	ld.global.nc.u32 	%r934, [%rd181+88];
	shl.b32 	%r935, %r934, 5;
	add.s32 	%r936, %r935, %r5;
	mul.wide.s32 	%rd226, %r936, 4;
	add.s64 	%rd227, %rd178, %rd226;
	st.global.f32 	[%rd227], %f2129;
	st.global.f32 	[%rd227+128], %f2128;
	ld.global.nc.u32 	%r937, [%rd181+92];
	shl.b32 	%r938, %r937, 5;
	add.s32 	%r939, %r938, %r5;
	mul.wide.s32 	%rd228, %r939, 4;
	add.s64 	%rd229, %rd178, %rd228;
	st.global.f32 	[%rd229], %f2127;
	st.global.f32 	[%rd229+128], %f2126;
	ld.global.nc.u32 	%r940, [%rd181+96];
	shl.b32 	%r941, %r940, 5;
	add.s32 	%r942, %r941, %r5;
	mul.wide.s32 	%rd230, %r942, 4;
	add.s64 	%rd231, %rd178, %rd230;
	st.global.f32 	[%rd231], %f2125;
	st.global.f32 	[%rd231+128], %f2124;
	ld.global.nc.u32 	%r943, [%rd181+100];
	shl.b32 	%r944, %r943, 5;
	add.s32 	%r945, %r944, %r5;
	mul.wide.s32 	%rd232, %r945, 4;
	add.s64 	%rd233, %rd178, %rd232;
	st.global.f32 	[%rd233], %f2123;
	st.global.f32 	[%rd233+128], %f2122;
	ld.global.nc.u32 	%r946, [%rd181+104];
	shl.b32 	%r947, %r946, 5;
	add.s32 	%r948, %r947, %r5;
	mul.wide.s32 	%rd234, %r948, 4;
	add.s64 	%rd235, %rd178, %rd234;
	st.global.f32 	[%rd235], %f2121;
	st.global.f32 	[%rd235+128], %f2120;
	ld.global.nc.u32 	%r949, [%rd181+108];
	shl.b32 	%r950, %r949, 5;
	add.s32 	%r951, %r950, %r5;
	mul.wide.s32 	%rd236, %r951, 4;
	add.s64 	%rd237, %rd178, %rd236;
	st.global.f32 	[%rd237], %f2119;
	st.global.f32 	[%rd237+128], %f2118;
	ld.global.nc.u32 	%r952, [%rd181+112];
	shl.b32 	%r953, %r952, 5;
	add.s32 	%r954, %r953, %r5;
	mul.wide.s32 	%rd238, %r954, 4;
	add.s64 	%rd239, %rd178, %rd238;
	st.global.f32 	[%rd239], %f2117;
	st.global.f32 	[%rd239+128], %f2116;
	ld.global.nc.u32 	%r955, [%rd181+116];
	shl.b32 	%r956, %r955, 5;
	add.s32 	%r957, %r956, %r5;
	mul.wide.s32 	%rd240, %r957, 4;
	add.s64 	%rd241, %rd178, %rd240;
	st.global.f32 	[%rd241], %f2115;
	st.global.f32 	[%rd241+128], %f2114;
	ld.global.nc.u32 	%r958, [%rd181+120];
	shl.b32 	%r959, %r958, 5;
	add.s32 	%r960, %r959, %r5;
	mul.wide.s32 	%rd242, %r960, 4;
	add.s64 	%rd243, %rd178, %rd242;
	st.global.f32 	[%rd243], %f2113;
	st.global.f32 	[%rd243+128], %f2112;
	ld.global.nc.u32 	%r961, [%rd181+124];
	shl.b32 	%r962, %r961, 5;
	add.s32 	%r963, %r962, %r5;
	mul.wide.s32 	%rd244, %r963, 4;
	add.s64 	%rd245, %rd178, %rd244;
	st.global.f32 	[%rd245], %f2111;
	st.global.f32 	[%rd245+128], %f2110;
	ret;

}
	// .globl	_Z13_spmm_conv_11PKfPfiiPKiS3_S3_S0_
.visible .entry _Z13_spmm_conv_11PKfPfiiPKiS3_S3_S0_(
	.param .u64 .ptr .align 1 _Z13_spmm_conv_11PKfPfiiPKiS3_S3_S0__param_0,
	.param .u64 .ptr .align 1 _Z13_spmm_conv_11PKfPfiiPKiS3_S3_S0__param_1,
	.param .u32 _Z13_spmm_conv_11PKfPfiiPKiS3_S3_S0__param_2,
	.param .u32 _Z13_spmm_conv_11PKfPfiiPKiS3_S3_S0__param_3,
	.param .u64 .ptr .align 1 _Z13_spmm_conv_11PKfPfiiPKiS3_S3_S0__param_4,
	.param .u64 .ptr .align 1 _Z13_spmm_conv_11PKfPfiiPKiS3_S3_S0__param_5,
	.param .u64 .ptr .align 1 _Z13_spmm_conv_11PKfPfiiPKiS3_S3_S0__param_6,
	.param .u64 .ptr .align 1 _Z13_spmm_conv_11PKfPfiiPKiS3_S3_S0__param_7
)
{
	.reg .pred 	%p<94>;
	.reg .b32 	%r<284>;
	.reg .b32 	%f<330>;
	.reg .b64 	%rd<84>;

	ld.param.u32 	%r71, [_Z13_spmm_conv_11PKfPfiiPKiS3_S3_S0__param_2];
	ld.param.u64 	%rd8, [_Z13_spmm_conv_11PKfPfiiPKiS3_S3_S0__param_4];
	cvta.to.global.u64 	%rd9, %rd8;
	mov.u32 	%r74, %tid.y;
	shl.b32 	%r75, %r74, 2;
	mov.u32 	%r76, %ctaid.x;
	shl.b32 	%r77, %r76, 4;
	add.s32 	%r78, %r75, %r77;
	mov.u32 	%r1, %tid.x;
	mov.u32 	%r79, %ctaid.y;
	shl.b32 	%r80, %r79, 4;
	mul.wide.s32 	%rd10, %r71, 4;
	add.s64 	%rd11, %rd9, %rd10;
	ld.global.nc.u32 	%r2, [%rd11];
	ld.global.nc.u32 	%r3, [%rd11+4];
	sub.s32 	%r4, %r3, %r2;
	shr.s32 	%r81, %r78, 31;
	shr.u32 	%r82, %r81, 29;
	add.s32 	%r83, %r78, %r82;
	shr.s32 	%r84, %r78, 2;
	shr.u32 	%r85, %r78, 31;
	add.s32 	%r86, %r84, %r85;
	and.b32  	%r87, %r86, -2;
	sub.s32 	%r88, %r84, %r87;
	shl.b32 	%r89, %r83, 12;
	and.b32  	%r90, %r89, -32768;
	shl.b32 	%r91, %r88, 14;
	add.s32 	%r92, %r80, %r1;
	add.s32 	%r93, %r92, %r90;
	add.s32 	%r5, %r93, %r91;
	and.b32  	%r94, %r4, -2;
	add.s32 	%r6, %r94, %r2;
	setp.lt.s32 	%p1, %r4, 8;
	mov.b32 	%r265, 0;
	mov.f32 	%f290, 0f00000000;
	mov.f32 	%f291, %f290;
	mov.f32 	%f292, %f290;
	mov.f32 	%f293, %f290;
	mov.f32 	%f294, %f290;
	mov.f32 	%f295, %f290;
	mov.f32 	%f296, %f290;
	mov.f32 	%f297, %f290;
	@%p1 bra 	$L__BB11_6;
	add.s32 	%r259, %r2, 3;
	shl.b32 	%r98, %r3, 1;
	add.s32 	%r99, %r1, %r98;
	sub.s32 	%r258, %r99, %r2;
	mad.lo.s32 	%r100, %r3, 3, %r1;
	shl.b32 	%r101, %r2, 1;
	sub.s32 	%r257, %r100, %r101;
	add.s32 	%r256, %r1, %r3;
	add.s32 	%r255, %r1, %r2;
	mov.b32 	%r265, 0;
	mov.f32 	%f290, 0f00000000;
	mov.b32 	%r253, 3;
	mov.u32 	%r254, %r4;
$L__BB11_2:
	mov.u32 	%r18, %r259;
	add.s32 	%r102, %r253, -3;
	and.b32  	%r103, %r102, 31;
	setp.ne.s32 	%p2, %r103, 0;
	@%p2 bra 	$L__BB11_5;
	add.s32 	%r265, %r18, -3;
	setp.ge.u32 	%p3, %r1, %r254;
	@%p3 bra 	$L__BB11_5;
	ld.param.u64 	%rd82, [_Z13_spmm_conv_11PKfPfiiPKiS3_S3_S0__param_7];
	ld.param.u64 	%rd80, [_Z13_spmm_conv_11PKfPfiiPKiS3_S3_S0__param_6];
	cvta.to.global.u64 	%rd12, %rd80;
	mul.wide.u32 	%rd13, %r255, 4;
	add.s64 	%rd14, %rd12, %rd13;
	ld.global.nc.u32 	%r104, [%rd14];
	mul.hi.s32 	%r105, %r104, 715827883;
	shr.u32 	%r106, %r105, 31;
	shr.u32 	%r107, %r105, 8;
	add.s32 	%r108, %r107, %r106;
	shl.b32 	%r109, %r108, 15;
	add.s32 	%r110, %r109, %r5;
	shr.s32 	%r111, %r104, 31;
	shr.u32 	%r112, %r111, 23;
	add.s32 	%r113, %r104, %r112;
	shr.s32 	%r114, %r113, 9;
	mul.hi.s32 	%r115, %r114, 1431655766;
	shr.u32 	%r116, %r115, 31;
	add.s32 	%r117, %r115, %r116;
	mul.lo.s32 	%r118, %r117, 3;
	sub.s32 	%r119, %r114, %r118;
	shl.b32 	%r120, %r119, 14;
	add.s32 	%r121, %r110, %r120;
	and.b32  	%r122, %r113, 134217216;
	sub.s32 	%r123, %r104, %r122;
	shl.b32 	%r124, %r123, 5;
	add.s32 	%r264, %r121, %r124;
	cvta.to.global.u64 	%rd15, %rd82;
	add.s64 	%rd16, %rd15, %rd13;
	ld.global.nc.u32 	%r263, [%rd16];
	mul.wide.u32 	%rd17, %r256, 4;
	add.s64 	%rd18, %rd15, %rd17;
	ld.global.nc.u32 	%r262, [%rd18];
	mul.wide.u32 	%rd19, %r258, 4;
	add.s64 	%rd20, %rd15, %rd19;
	ld.global.nc.u32 	%r261, [%rd20];
	mul.wide.u32 	%rd21, %r257, 4;
	add.s64 	%rd22, %rd15, %rd21;
	ld.global.nc.u32 	%r260, [%rd22];
$L__BB11_5:
	ld.param.u64 	%rd76, [_Z13_spmm_conv_11PKfPfiiPKiS3_S3_S0__param_0];
	sub.s32 	%r125, %r18, %r265;
	add.s32 	%r126, %r125, -3;
	shfl.sync.idx.b32	%r127|%p4, %r264, %r126, 31, -1;
	add.s32 	%r128, %r125, -2;
	shfl.sync.idx.b32	%r129|%p5, %r264, %r128, 31, -1;
	add.s32 	%r130, %r125, -1;
	shfl.sync.idx.b32	%r131|%p6, %r264, %r130, 31, -1;
	shfl.sync.idx.b32	%r132|%p7, %r264, %r125, 31, -1;
	add.s32 	%r133, %r125, 1;
	shfl.sync.idx.b32	%r134|%p8, %r264, %r133, 31, -1;
	add.s32 	%r135, %r125, 2;
	shfl.sync.idx.b32	%r136|%p9, %r264, %r135, 31, -1;
	add.s32 	%r137, %r125, 3;
	shfl.sync.idx.b32	%r138|%p10, %r264, %r137, 31, -1;
	add.s32 	%r139, %r125, 4;
	shfl.sync.idx.b32	%r140|%p11, %r264, %r139, 31, -1;
	cvta.to.global.u64 	%rd23, %rd76;
	mul.wide.s32 	%rd24, %r127, 4;
	add.s64 	%rd25, %rd23, %rd24;
	shfl.sync.idx.b32	%r141|%p12, %r263, %r126, 31, -1;
	mov.b32 	%f102, %r141;
	ld.global.nc.f32 	%f103, [%rd25];
	fma.rn.f32 	%f104, %f103, %f102, %f297;
	ld.global.nc.f32 	%f105, [%rd25+128];
	fma.rn.f32 	%f106, %f105, %f102, %f296;
	shfl.sync.idx.b32	%r142|%p13, %r262, %r126, 31, -1;
	mov.b32 	%f107, %r142;
	fma.rn.f32 	%f108, %f103, %f107, %f295;
	fma.rn.f32 	%f109, %f105, %f107, %f294;
	shfl.sync.idx.b32	%r143|%p14, %r261, %r126, 31, -1;
	mov.b32 	%f110, %r143;
	fma.rn.f32 	%f111, %f103, %f110, %f293;
	fma.rn.f32 	%f112, %f105, %f110, %f292;
	shfl.sync.idx.b32	%r144|%p15, %r260, %r126, 31, -1;
	mov.b32 	%f113, %r144;
	fma.rn.f32 	%f114, %f103, %f113, %f291;
	fma.rn.f32 	%f115, %f105, %f113, %f290;
	mul.wide.s32 	%rd26, %r129, 4;
	add.s64 	%rd27, %rd23, %rd26;
	shfl.sync.idx.b32	%r145|%p16, %r263, %r128, 31, -1;
	mov.b32 	%f116, %r145;
	ld.global.nc.f32 	%f117, [%rd27];
	fma.rn.f32 	%f118, %f117, %f116, %f104;
	ld.global.nc.f32 	%f119, [%rd27+128];
	fma.rn.f32 	%f120, %f119, %f116, %f106;
	shfl.sync.idx.b32	%r146|%p17, %r262, %r128, 31, -1;
	mov.b32 	%f121, %r146;
	fma.rn.f32 	%f122, %f117, %f121, %f108;
	fma.rn.f32 	%f123, %f119, %f121, %f109;
	shfl.sync.idx.b32	%r147|%p18, %r261, %r128, 31, -1;
	mov.b32 	%f124, %r147;
	fma.rn.f32 	%f125, %f117, %f124, %f111;
	fma.rn.f32 	%f126, %f119, %f124, %f112;
	shfl.sync.idx.b32	%r148|%p19, %r260, %r128, 31, -1;
	mov.b32 	%f127, %r148;
	fma.rn.f32 	%f128, %f117, %f127, %f114;
	fma.rn.f32 	%f129, %f119, %f127, %f115;
	mul.wide.s32 	%rd28, %r131, 4;
	add.s64 	%rd29, %rd23, %rd28;
	shfl.sync.idx.b32	%r149|%p20, %r263, %r130, 31, -1;
	mov.b32 	%f130, %r149;
	ld.global.nc.f32 	%f131, [%rd29];
	fma.rn.f32 	%f132, %f131, %f130, %f118;
	ld.global.nc.f32 	%f133, [%rd29+128];
	fma.rn.f32 	%f134, %f133, %f130, %f120;
	shfl.sync.idx.b32	%r150|%p21, %r262, %r130, 31, -1;
	mov.b32 	%f135, %r150;
	fma.rn.f32 	%f136, %f131, %f135, %f122;
	fma.rn.f32 	%f137, %f133, %f135, %f123;
	shfl.sync.idx.b32	%r151|%p22, %r261, %r130, 31, -1;
	mov.b32 	%f138, %r151;
	fma.rn.f32 	%f139, %f131, %f138, %f125;
	fma.rn.f32 	%f140, %f133, %f138, %f126;
	shfl.sync.idx.b32	%r152|%p23, %r260, %r130, 31, -1;
	mov.b32 	%f141, %r152;
	fma.rn.f32 	%f142, %f131, %f141, %f128;
	fma.rn.f32 	%f143, %f133, %f141, %f129;
	mul.wide.s32 	%rd30, %r132, 4;
	add.s64 	%rd31, %rd23, %rd30;
	shfl.sync.idx.b32	%r153|%p24, %r263, %r125, 31, -1;
	mov.b32 	%f144, %r153;
	ld.global.nc.f32 	%f145, [%rd31];
	fma.rn.f32 	%f146, %f145, %f144, %f132;
	ld.global.nc.f32 	%f147, [%rd31+128];
	fma.rn.f32 	%f148, %f147, %f144, %f134;
	shfl.sync.idx.b32	%r154|%p25, %r262, %r125, 31, -1;
	mov.b32 	%f149, %r154;
	fma.rn.f32 	%f150, %f145, %f149, %f136;
	fma.rn.f32 	%f151, %f147, %f149, %f137;
	shfl.sync.idx.b32	%r155|%p26, %r261, %r125, 31, -1;
	mov.b32 	%f152, %r155;
	fma.rn.f32 	%f153, %f145, %f152, %f139;
	fma.rn.f32 	%f154, %f147, %f152, %f140;
	shfl.sync.idx.b32	%r156|%p27, %r260, %r125, 31, -1;
	mov.b32 	%f155, %r156;
	fma.rn.f32 	%f156, %f145, %f155, %f142;
	fma.rn.f32 	%f157, %f147, %f155, %f143;
	mul.wide.s32 	%rd32, %r134, 4;
	add.s64 	%rd33, %rd23, %rd32;
	shfl.sync.idx.b32	%r157|%p28, %r263, %r133, 31, -1;
	mov.b32 	%f158, %r157;
	ld.global.nc.f32 	%f159, [%rd33];
	fma.rn.f32 	%f160, %f159, %f158, %f146;
	ld.global.nc.f32 	%f161, [%rd33+128];
	fma.rn.f32 	%f162, %f161, %f158, %f148;
	shfl.sync.idx.b32	%r158|%p29, %r262, %r133, 31, -1;
	mov.b32 	%f163, %r158;
	fma.rn.f32 	%f164, %f159, %f163, %f150;
	fma.rn.f32 	%f165, %f161, %f163, %f151;
	shfl.sync.idx.b32	%r159|%p30, %r261, %r133, 31, -1;
	mov.b32 	%f166, %r159;
	fma.rn.f32 	%f167, %f159, %f166, %f153;
	fma.rn.f32 	%f168, %f161, %f166, %f154;
	shfl.sync.idx.b32	%r160|%p31, %r260, %r133, 31, -1;
	mov.b32 	%f169, %r160;
	fma.rn.f32 	%f170, %f159, %f169, %f156;
	fma.rn.f32 	%f171, %f161, %f169, %f157;
	mul.wide.s32 	%rd34, %r136, 4;
	add.s64 	%rd35, %rd23, %rd34;
	shfl.sync.idx.b32	%r161|%p32, %r263, %r135, 31, -1;
	mov.b32 	%f172, %r161;
	ld.global.nc.f32 	%f173, [%rd35];
	fma.rn.f32 	%f174, %f173, %f172, %f160;
	ld.global.nc.f32 	%f175, [%rd35+128];
	fma.rn.f32 	%f176, %f175, %f172, %f162;
	shfl.sync.idx.b32	%r162|%p33, %r262, %r135, 31, -1;
	mov.b32 	%f177, %r162;
	fma.rn.f32 	%f178, %f173, %f177, %f164;
	fma.rn.f32 	%f179, %f175, %f177, %f165;
	shfl.sync.idx.b32	%r163|%p34, %r261, %r135, 31, -1;
	mov.b32 	%f180, %r163;
	fma.rn.f32 	%f181, %f173, %f180, %f167;
	fma.rn.f32 	%f182, %f175, %f180, %f168;
	shfl.sync.idx.b32	%r164|%p35, %r260, %r135, 31, -1;
	mov.b32 	%f183, %r164;
	fma.rn.f32 	%f184, %f173, %f183, %f170;
	fma.rn.f32 	%f185, %f175, %f183, %f171;
	mul.wide.s32 	%rd36, %r138, 4;
	add.s64 	%rd37, %rd23, %rd36;
	shfl.sync.idx.b32	%r165|%p36, %r263, %r137, 31, -1;
	mov.b32 	%f186, %r165;
	ld.global.nc.f32 	%f187, [%rd37];
	fma.rn.f32 	%f188, %f187, %f186, %f174;
	ld.global.nc.f32 	%f189, [%rd37+128];
	fma.rn.f32 	%f190, %f189, %f186, %f176;
	shfl.sync.idx.b32	%r166|%p37, %r262, %r137, 31, -1;
	mov.b32 	%f191, %r166;
	fma.rn.f32 	%f192, %f187, %f191, %f178;
	fma.rn.f32 	%f193, %f189, %f191, %f179;
	shfl.sync.idx.b32	%r167|%p38, %r261, %r137, 31, -1;
	mov.b32 	%f194, %r167;
	fma.rn.f32 	%f195, %f187, %f194, %f181;
	fma.rn.f32 	%f196, %f189, %f194, %f182;
	shfl.sync.idx.b32	%r168|%p39, %r260, %r137, 31, -1;
	mov.b32 	%f197, %r168;
	fma.rn.f32 	%f198, %f187, %f197, %f184;
	fma.rn.f32 	%f199, %f189, %f197, %f185;
	mul.wide.s32 	%rd38, %r140, 4;
	add.s64 	%rd39, %rd23, %rd38;
	shfl.sync.idx.b32	%r169|%p40, %r263, %r139, 31, -1;
	mov.b32 	%f200, %r169;
	ld.global.nc.f32 	%f201, [%rd39];
	fma.rn.f32 	%f297, %f201, %f200, %f188;
	ld.global.nc.f32 	%f202, [%rd39+128];
	fma.rn.f32 	%f296, %f202, %f200, %f190;
	shfl.sync.idx.b32	%r170|%p41, %r262, %r139, 31, -1;
	mov.b32 	%f203, %r170;
	fma.rn.f32 	%f295, %f201, %f203, %f192;
	fma.rn.f32 	%f294, %f202, %f203, %f193;
	shfl.sync.idx.b32	%r171|%p42, %r261, %r139, 31, -1;
	mov.b32 	%f204, %r171;
	fma.rn.f32 	%f293, %f201, %f204, %f195;
	fma.rn.f32 	%f292, %f202, %f204, %f196;
	shfl.sync.idx.b32	%r172|%p43, %r260, %r139, 31, -1;
	mov.b32 	%f205, %r172;
	fma.rn.f32 	%f291, %f201, %f205, %f198;
	fma.rn.f32 	%f290, %f202, %f205, %f199;
	add.s32 	%r259, %r18, 8;
	add.s32 	%r173, %r18, 5;
	add.s32 	%r258, %r258, 8;
	add.s32 	%r257, %r257, 8;
	add.s32 	%r256, %r256, 8;
	add.s32 	%r255, %r255, 8;
	add.s32 	%r254, %r254, -8;
	add.s32 	%r253, %r253, 8;
	and.b32  	%r174, %r4, -8;
	add.s32 	%r175, %r174, %r2;
	setp.lt.s32 	%p44, %r173, %r175;
	@%p44 bra 	$L__BB11_2;
$L__BB11_6:
	and.b32  	%r50, %r4, -8;
	add.s32 	%r51, %r50, %r2;
	setp.le.s32 	%p45, %r3, %r51;
	and.b32  	%r176, %r4, 24;
	setp.ne.s32 	%p46, %r176, 0;
	or.pred  	%p47, %p46, %p45;
	@%p47 bra 	$L__BB11_9;
	sub.s32 	%r177, %r3, %r51;
	setp.ge.u32 	%p48, %r1, %r177;
	mov.u32 	%r265, %r51;
	@%p48 bra 	$L__BB11_9;
	ld.param.u64 	%rd83, [_Z13_spmm_conv_11PKfPfiiPKiS3_S3_S0__param_7];
	ld.param.u64 	%rd81, [_Z13_spmm_conv_11PKfPfiiPKiS3_S3_S0__param_6];
	add.s32 	%r178, %r51, %r1;
	cvta.to.global.u64 	%rd40, %rd81;
	mul.wide.u32 	%rd41, %r178, 4;
	add.s64 	%rd42, %rd40, %rd41;
	ld.global.nc.u32 	%r179, [%rd42];
	mul.hi.s32 	%r180, %r179, 715827883;
	shr.u32 	%r181, %r180, 31;
	shr.u32 	%r182, %r180, 8;
	add.s32 	%r183, %r182, %r181;
	shl.b32 	%r184, %r183, 15;
	add.s32 	%r185, %r184, %r5;
	shr.s32 	%r186, %r179, 31;
	shr.u32 	%r187, %r186, 23;
	add.s32 	%r188, %r179, %r187;
	shr.s32 	%r189, %r188, 9;
	mul.hi.s32 	%r190, %r189, 1431655766;
	shr.u32 	%r191, %r190, 31;
	add.s32 	%r192, %r190, %r191;
	mul.lo.s32 	%r193, %r192, 3;
	sub.s32 	%r194, %r189, %r193;
	shl.b32 	%r195, %r194, 14;
	add.s32 	%r196, %r185, %r195;
	and.b32  	%r197, %r188, 134217216;
	sub.s32 	%r198, %r179, %r197;
	shl.b32 	%r199, %r198, 5;
	add.s32 	%r264, %r196, %r199;
	cvta.to.global.u64 	%rd43, %rd83;
	add.s64 	%rd44, %rd43, %rd41;
	ld.global.nc.u32 	%r263, [%rd44];
	add.s32 	%r200, %r4, %r178;
	mul.wide.u32 	%rd45, %r200, 4;
	add.s64 	%rd46, %rd43, %rd45;
	ld.global.nc.u32 	%r262, [%rd46];
	add.s32 	%r201, %r200, %r4;
	mul.wide.u32 	%rd47, %r201, 4;
	add.s64 	%rd48, %rd43, %rd47;
	ld.global.nc.u32 	%r261, [%rd48];
	add.s32 	%r202, %r201, %r4;
	mul.wide.u32 	%rd49, %r202, 4;
	add.s64 	%rd50, %rd43, %rd49;
	ld.global.nc.u32 	%r260, [%rd50];
$L__BB11_9:
	ld.param.u64 	%rd77, [_Z13_spmm_conv_11PKfPfiiPKiS3_S3_S0__param_0];
	cvta.to.global.u64 	%rd1, %rd77;
	and.b32  	%r63, %r4, -4;
	setp.ge.s32 	%p49, %r50, %r63;
	@%p49 bra 	$L__BB11_26;
	sub.s32 	%r64, %r51, %r265;
	shfl.sync.idx.b32	%r203|%p50, %r264, %r64, 31, -1;
	add.s32 	%r65, %r64, 1;
	shfl.sync.idx.b32	%r66|%p51, %r264, %r65, 31, -1;
	add.s32 	%r67, %r64, 2;
	shfl.sync.idx.b32	%r68|%p52, %r264, %r67, 31, -1;
	add.s32 	%r69, %r64, 3;
	shfl.sync.idx.b32	%r70|%p53, %r264, %r69, 31, -1;
	mul.wide.s32 	%rd51, %r203, 4;
	add.s64 	%rd2, %rd1, %rd51;
	shfl.sync.idx.b32	%r204|%p54, %r263, %r64, 31, -1;
	mov.b32 	%f25, %r204;
	setp.leu.f32 	%p55, %f25, 0f00000000;
	@%p55 bra 	$L__BB11_12;
	ld.global.nc.f32 	%f207, [%rd2];
	fma.rn.f32 	%f298, %f207, %f25, %f297;
	ld.global.nc.f32 	%f208, [%rd2+128];
	mul.f32 	%f299, %f208, %f25;
	bra.uni 	$L__BB11_13;
$L__BB11_12:
	add.f32 	%f298, %f297, 0f00000000;
	mov.f32 	%f299, 0f00000000;
$L__BB11_13:
	add.f32 	%f31, %f299, %f296;
	shfl.sync.idx.b32	%r205|%p56, %r262, %r64, 31, -1;
	mov.b32 	%f32, %r205;
	setp.leu.f32 	%p57, %f32, 0f00000000;
	mov.f32 	%f300, 0f00000000;
	@%p57 bra 	$L__BB11_15;
	ld.global.nc.f32 	%f210, [%rd2];
	mul.f32 	%f300, %f210, %f32;
$L__BB11_15:
	add.f32 	%f35, %f300, %f295;
	mov.f32 	%f301, 0f00000000;
	@%p57 bra 	$L__BB11_17;
	ld.global.nc.f32 	%f212, [%rd2+128];
	mul.f32 	%f301, %f212, %f32;
$L__BB11_17:
	add.f32 	%f38, %f301, %f294;
	shfl.sync.idx.b32	%r206|%p59, %r261, %r64, 31, -1;
	mov.b32 	%f39, %r206;
	setp.leu.f32 	%p60, %f39, 0f00000000;
	mov.f32 	%f302, 0f00000000;
	@%p60 bra 	$L__BB11_19;
	ld.global.nc.f32 	%f214, [%rd2];
	mul.f32 	%f302, %f214, %f39;
$L__BB11_19:
	add.f32 	%f42, %f302, %f293;
	mov.f32 	%f303, 0f00000000;
	@%p60 bra 	$L__BB11_21;
	ld.global.nc.f32 	%f216, [%rd2+128];
	mul.f32 	%f303, %f216, %f39;
$L__BB11_21:
	add.f32 	%f45, %f303, %f292;
	shfl.sync.idx.b32	%r207|%p62, %r260, %r64, 31, -1;
	mov.b32 	%f46, %r207;
	setp.leu.f32 	%p63, %f46, 0f00000000;
	mov.f32 	%f304, 0f00000000;
	@%p63 bra 	$L__BB11_23;
	ld.global.nc.f32 	%f218, [%rd2];
	mul.f32 	%f304, %f218, %f46;
$L__BB11_23:
	add.f32 	%f49, %f304, %f291;
	mov.f32 	%f305, 0f00000000;
	@%p63 bra 	$L__BB11_25;
	ld.global.nc.f32 	%f220, [%rd2+128];
	mul.f32 	%f305, %f220, %f46;
$L__BB11_25:
	add.f32 	%f221, %f305, %f290;
	mul.wide.s32 	%rd52, %r66, 4;
	add.s64 	%rd53, %rd1, %rd52;
	shfl.sync.idx.b32	%r208|%p65, %r263, %r65, 31, -1;
	mov.b32 	%f222, %r208;
	ld.global.nc.f32 	%f223, [%rd53];
	fma.rn.f32 	%f224, %f223, %f222, %f298;
	ld.global.nc.f32 	%f225, [%rd53+128];
	fma.rn.f32 	%f226, %f225, %f222, %f31;
	shfl.sync.idx.b32	%r209|%p66, %r262, %r65, 31, -1;
	mov.b32 	%f227, %r209;
	fma.rn.f32 	%f228, %f223, %f227, %f35;
	fma.rn.f32 	%f229, %f225, %f227, %f38;
	shfl.sync.idx.b32	%r210|%p67, %r261, %r65, 31, -1;
	mov.b32 	%f230, %r210;
	fma.rn.f32 	%f231, %f223, %f230, %f42;
	fma.rn.f32 	%f232, %f225, %f230, %f45;
	shfl.sync.idx.b32	%r211|%p68, %r260, %r65, 31, -1;
	mov.b32 	%f233, %r211;
	fma.rn.f32 	%f234, %f223, %f233, %f49;
	fma.rn.f32 	%f235, %f225, %f233, %f221;
	mul.wide.s32 	%rd54, %r68, 4;
	add.s64 	%rd55, %rd1, %rd54;
	shfl.sync.idx.b32	%r212|%p69, %r263, %r67, 31, -1;
	mov.b32 	%f236, %r212;
	ld.global.nc.f32 	%f237, [%rd55];
	fma.rn.f32 	%f238, %f237, %f236, %f224;
	ld.global.nc.f32 	%f239, [%rd55+128];
	fma.rn.f32 	%f240, %f239, %f236, %f226;
	shfl.sync.idx.b32	%r213|%p70, %r262, %r67, 31, -1;
	mov.b32 	%f241, %r213;
	fma.rn.f32 	%f242, %f237, %f241, %f228;
	fma.rn.f32 	%f243, %f239, %f241, %f229;
	shfl.sync.idx.b32	%r214|%p71, %r261, %r67, 31, -1;
	mov.b32 	%f244, %r214;
	fma.rn.f32 	%f245, %f237, %f244, %f231;
	fma.rn.f32 	%f246, %f239, %f244, %f232;
	shfl.sync.idx.b32	%r215|%p72, %r260, %r67, 31, -1;
	mov.b32 	%f247, %r215;
	fma.rn.f32 	%f248, %f237, %f247, %f234;
	fma.rn.f32 	%f249, %f239, %f247, %f235;
	mul.wide.s32 	%rd56, %r70, 4;
	add.s64 	%rd57, %rd1, %rd56;
	shfl.sync.idx.b32	%r216|%p73, %r263, %r69, 31, -1;
	mov.b32 	%f250, %r216;
	ld.global.nc.f32 	%f251, [%rd57];
	fma.rn.f32 	%f297, %f251, %f250, %f238;
	ld.global.nc.f32 	%f252, [%rd57+128];
	fma.rn.f32 	%f296, %f252, %f250, %f240;
	shfl.sync.idx.b32	%r217|%p74, %r262, %r69, 31, -1;
	mov.b32 	%f253, %r217;
	fma.rn.f32 	%f295, %f251, %f253, %f242;
	fma.rn.f32 	%f294, %f252, %f253, %f243;
	shfl.sync.idx.b32	%r218|%p75, %r261, %r69, 31, -1;
	mov.b32 	%f254, %r218;
	fma.rn.f32 	%f293, %f251, %f254, %f245;
	fma.rn.f32 	%f292, %f252, %f254, %f246;
	shfl.sync.idx.b32	%r219|%p76, %r260, %r69, 31, -1;
	mov.b32 	%f255, %r219;
	fma.rn.f32 	%f291, %f251, %f255, %f248;
	fma.rn.f32 	%f290, %f252, %f255, %f249;
$L__BB11_26:
	and.b32  	%r220, %r4, -2;
	setp.ge.s32 	%p77, %r63, %r220;
	@%p77 bra 	$L__BB11_28;
	add.s32 	%r221, %r63, %r2;
	sub.s32 	%r222, %r221, %r265;
	shfl.sync.idx.b32	%r223|%p78, %r264, %r222, 31, -1;
	add.s32 	%r224, %r222, 1;
	shfl.sync.idx.b32	%r225|%p79, %r264, %r224, 31, -1;
	mul.wide.s32 	%rd58, %r223, 4;
	add.s64 	%rd59, %rd1, %rd58;
	shfl.sync.idx.b32	%r226|%p80, %r263, %r222, 31, -1;
	mov.b32 	%f256, %r226;
	ld.global.nc.f32 	%f257, [%rd59];
	fma.rn.f32 	%f258, %f257, %f256, %f297;
	ld.global.nc.f32 	%f259, [%rd59+128];
	fma.rn.f32 	%f260, %f259, %f256, %f296;
	shfl.sync.idx.b32	%r227|%p81, %r262, %r222, 31, -1;
	mov.b32 	%f261, %r227;
	fma.rn.f32 	%f262, %f257, %f261, %f295;
	fma.rn.f32 	%f263, %f259, %f261, %f294;
	shfl.sync.idx.b32	%r228|%p82, %r261, %r222, 31, -1;
	mov.b32 	%f264, %r228;
	fma.rn.f32 	%f265, %f257, %f264, %f293;
	fma.rn.f32 	%f266, %f259, %f264, %f292;
	shfl.sync.idx.b32	%r229|%p83, %r260, %r222, 31, -1;
	mov.b32 	%f267, %r229;
	fma.rn.f32 	%f268, %f257, %f267, %f291;
	fma.rn.f32 	%f269, %f259, %f267, %f290;
	mul.wide.s32 	%rd60, %r225, 4;
	add.s64 	%rd61, %rd1, %rd60;
	shfl.sync.idx.b32	%r230|%p84, %r263, %r224, 31, -1;
	mov.b32 	%f270, %r230;
	ld.global.nc.f32 	%f271, [%rd61];
	fma.rn.f32 	%f297, %f271, %f270, %f258;
	ld.global.nc.f32 	%f272, [%rd61+128];
	fma.rn.f32 	%f296, %f272, %f270, %f260;
	shfl.sync.idx.b32	%r231|%p85, %r262, %r224, 31, -1;
	mov.b32 	%f273, %r231;
	fma.rn.f32 	%f295, %f271, %f273, %f262;
	fma.rn.f32 	%f294, %f272, %f273, %f263;
	shfl.sync.idx.b32	%r232|%p86, %r261, %r224, 31, -1;
	mov.b32 	%f274, %r232;
	fma.rn.f32 	%f293, %f271, %f274, %f265;
	fma.rn.f32 	%f292, %f272, %f274, %f266;
	shfl.sync.idx.b32	%r233|%p87, %r260, %r224, 31, -1;
	mov.b32 	%f275, %r233;
	fma.rn.f32 	%f291, %f271, %f275, %f268;
	fma.rn.f32 	%f290, %f272, %f275, %f269;
$L__BB11_28:
	setp.ge.s32 	%p88, %r6, %r4;
	@%p88 bra 	$L__BB11_30;
	sub.s32 	%r234, %r6, %r265;
	shfl.sync.idx.b32	%r235|%p89, %r264, %r234, 31, -1;
	mul.wide.s32 	%rd62, %r235, 4;
	add.s64 	%rd63, %rd1, %rd62;
	shfl.sync.idx.b32	%r236|%p90, %r263, %r234, 31, -1;
	mov.b32 	%f276, %r236;
	ld.global.nc.f32 	%f277, [%rd63];
	fma.rn.f32 	%f297, %f277, %f276, %f297;
	ld.global.nc.f32 	%f278, [%rd63+128];
	fma.rn.f32 	%f296, %f278, %f276, %f296;
	shfl.sync.idx.b32	%r237|%p91, %r262, %r234, 31, -1;
	mov.b32 	%f279, %r237;
	fma.rn.f32 	%f295, %f277, %f279, %f295;
	fma.rn.f32 	%f294, %f278, %f279, %f294;
	shfl.sync.idx.b32	%r238|%p92, %r261, %r234, 31, -1;
	mov.b32 	%f280, %r238;
	fma.rn.f32 	%f293, %f277, %f280, %f293;
	fma.rn.f32 	%f292, %f278, %f280, %f292;
	shfl.sync.idx.b32	%r239|%p93, %r260, %r234, 31, -1;
	mov.b32 	%f281, %r239;
	fma.rn.f32 	%f291, %f277, %f281, %f291;
	fma.rn.f32 	%f290, %f278, %f281, %f290;
$L__BB11_30:
	ld.param.u64 	%rd79, [_Z13_spmm_conv_11PKfPfiiPKiS3_S3_S0__param_5];
	ld.param.u32 	%r252, [_Z13_spmm_conv_11PKfPfiiPKiS3_S3_S0__param_2];
	ld.param.u64 	%rd78, [_Z13_spmm_conv_11PKfPfiiPKiS3_S3_S0__param_1];
	cvta.to.global.u64 	%rd64, %rd79;
	cvta.to.global.u64 	%rd65, %rd78;
	mul.wide.s32 	%rd66, %r252, 4;
	add.s64 	%rd67, %rd64, %rd66;
	ld.global.nc.u32 	%r240, [%rd67];
	shl.b32 	%r241, %r240, 5;
	add.s32 	%r242, %r241, %r5;
	mul.wide.s32 	%rd68, %r242, 4;
	add.s64 	%rd69, %rd65, %rd68;
	st.global.f32 	[%rd69], %f297;
	st.global.f32 	[%rd69+128], %f296;
	ld.global.nc.u32 	%r243, [%rd67+4];
	shl.b32 	%r244, %r243, 5;
	add.s32 	%r245, %r244, %r5;
	mul.wide.s32 	%rd70, %r245, 4;
	add.s64 	%rd71, %rd65, %rd70;
	st.global.f32 	[%rd71], %f295;
	st.global.f32 	[%rd71+128], %f294;
	ld.global.nc.u32 	%r246, [%rd67+8];
	shl.b32 	%r247, %r246, 5;
	add.s32 	%r248, %r247, %r5;
	mul.wide.s32 	%rd72, %r248, 4;
	add.s64 	%rd73, %rd65, %rd72;
	st.global.f32 	[%rd73], %f293;
	st.global.f32 	[%rd73+128], %f292;
	ld.global.nc.u32 	%r249, [%rd67+12];
	shl.b32 	%r250, %r249, 5;
	add.s32 	%r251, %r250, %r5;
	mul.wide.s32 	%rd74, %r251, 4;
	add.s64 	%rd75, %rd65, %rd74;
	st.global.f32 	[%rd75], %f291;
	st.global.f32 	[%rd75+128], %f290;
	ret;

}
	// .globl	_Z13_spmm_conv_12PKfPfiiPKiS3_S3_S0_
.visible .entry _Z13_spmm_conv_12PKfPfiiPKiS3_S3_S0_(
	.param .u64 .ptr .align 1 _Z13_spmm_conv_12PKfPfiiPKiS3_S3_S0__param_0,
	.param .u64 .ptr .align 1 _Z13_spmm_conv_12PKfPfiiPKiS3_S3_S0__param_1,
	.param .u32 _Z13_spmm_conv_12PKfPfiiPKiS3_S3_S0__param_2,
	.param .u32 _Z13_spmm_conv_12PKfPfiiPKiS3_S3_S0__param_3,
	.param .u64 .ptr .align 1 _Z13_spmm_conv_12PKfPfiiPKiS3_S3_S0__param_4,
	.param .u64 .ptr .align 1 _Z13_spmm_conv_12PKfPfiiPKiS3_S3_S0__param_5,
	.param .u64 .ptr .align 1 _Z13_spmm_conv_12PKfPfiiPKiS3_S3_S0__param_6,
	.param .u64 .ptr .align 1 _Z13_spmm_conv_12PKfPfiiPKiS3_S3_S0__param_7
)
{
	.reg .pred 	%p<570>;
	.reg .b32 	%r<1101>;
	.reg .b32 	%f<2430>;
	.reg .b64 	%rd<256>;

	ld.param.u32 	%r220, [_Z13_spmm_conv_12PKfPfiiPKiS3_S3_S0__param_2];
	ld.param.u64 	%rd8, [_Z13_spmm_conv_12PKfPfiiPKiS3_S3_S0__param_4];
	cvta.to.global.u64 	%rd9, %rd8;
	mov.u32 	%r223, %tid.y;
	shl.b32 	%r224, %r223, 5;
	mov.u32 	%r225, %ctaid.x;
	shl.b32 	%r226, %r225, 7;
	add.s32 	%r227, %r224, %r226;
	mov.u32 	%r1, %tid.x;
	mov.u32 	%r228, %ctaid.y;
	shl.b32 	%r229, %r228, 4;
	mul.wide.s32 	%rd10, %r220, 4;
	add.s64 	%rd11, %rd9, %rd10;
	ld.global.nc.u32 	%r2, [%rd11];
	ld.global.nc.u32 	%r3, [%rd11+4];
	sub.s32 	%r4, %r3, %r2;
	shr.s32 	%r230, %r227, 31;
	shr.u32 	%r231, %r230, 26;
	add.s32 	%r232, %r227, %r231;
	shr.s32 	%r233, %r227, 5;
	shr.u32 	%r234, %r227, 31;
	add.s32 	%r235, %r233, %r234;
	and.b32  	%r236, %r235, -2;
	sub.s32 	%r237, %r233, %r236;
	shl.b32 	%r238, %r232, 9;
	and.b32  	%r239, %r238, -32768;
	shl.b32 	%r240, %r237, 14;
	add.s32 	%r241, %r229, %r1;
	add.s32 	%r242, %r241, %r239;
	add.s32 	%r5, %r242, %r240;
	and.b32  	%r6, %r4, -8;
	and.b32  	%r243, %r4, -2;
	add.s32 	%r7, %r243, %r2;
	setp.lt.s32 	%p1, %r4, 8;
	mov.b32 	%r998, 0;
	mov.f32 	%f2110, 0f00000000;
	mov.f32 	%f2111, %f2110;
	mov.f32 	%f2112, %f2110;
	mov.f32 	%f2113, %f2110;
	mov.f32 	%f2114, %f2110;
	mov.f32 	%f2115, %f2110;
	mov.f32 	%f2116, %f2110;
	mov.f32 	%f2117, %f2110;
	mov.f32 	%f2118, %f2110;
	mov.f32 	%f2119, %f2110;
	mov.f32 	%f2120, %f2110;
	mov.f32 	%f2121, %f2110;
	mov.f32 	%f2122, %f2110;
	mov.f32 	%f2123, %f2110;
	mov.f32 	%f2124, %f2110;
	mov.f32 	%f2125, %f2110;
	mov.f32 	%f2126, %f2110;
	mov.f32 	%f2127, %f2110;
	mov.f32 	%f2128, %f2110;
	mov.f32 	%f2129, %f2110;
	mov.f32 	%f2130, %f2110;
	mov.f32 	%f2131, %f2110;
	mov.f32 	%f2132, %f2110;
	mov.f32 	%f2133, %f2110;
	mov.f32 	%f2134, %f2110;
	mov.f32 	%f2135, %f2110;
	mov.f32 	%f2136, %f2110;
	mov.f32 	%f2137, %f2110;
	mov.f32 	%f2138, %f2110;
	mov.f32 	%f2139, %f2110;
	mov.f32 	%f2140, %f2110;
	mov.f32 	%f2141, %f2110;
	mov.f32 	%f2142, %f2110;
	mov.f32 	%f2143, %f2110;
	mov.f32 	%f2144, %f2110;
	mov.f32 	%f2145, %f2110;
	mov.f32 	%f2146, %f2110;
	mov.f32 	%f2147, %f2110;
	mov.f32 	%f2148, %f2110;
	mov.f32 	%f2149, %f2110;
	mov.f32 	%f2150, %f2110;
	mov.f32 	%f2151, %f2110;
	mov.f32 	%f2152, %f2110;
	mov.f32 	%f2153, %f2110;
	mov.f32 	%f2154, %f2110;
	mov.f32 	%f2155, %f2110;
	mov.f32 	%f2156, %f2110;
	mov.f32 	%f2157, %f2110;
	mov.f32 	%f2158, %f2110;
	mov.f32 	%f2159, %f2110;
	mov.f32 	%f2160, %f2110;
	mov.f32 	%f2161, %f2110;
	mov.f32 	%f2162, %f2110;
	mov.f32 	%f2163, %f2110;
	mov.f32 	%f2164, %f2110;
	mov.f32 	%f2165, %f2110;
	mov.f32 	%f2166, %f2110;
	mov.f32 	%f2167, %f2110;
	mov.f32 	%f2168, %f2110;
	mov.f32 	%f2169, %f2110;
	mov.f32 	%f2170, %f2110;
	mov.f32 	%f2171, %f2110;
	mov.f32 	%f2172, %f2110;
	mov.f32 	%f2173, %f2110;
	@%p1 bra 	$L__BB12_6;
	mov.b32 	%r998, 0;
	mov.f32 	%f2110, 0f00000000;
	mov.u32 	%r996, %r2;
$L__BB12_2:
	sub.s32 	%r246, %r996, %r2;
	and.b32  	%r247, %r246, 31;
	setp.ne.s32 	%p2, %r247, 0;
	@%p2 bra 	$L__BB12_5;
	sub.s32 	%r248, %r3, %r996;
	setp.ge.u32 	%p3, %r1, %r248;
	mov.u32 	%r998, %r996;
	@%p3 bra 	$L__BB12_5;
	ld.param.u64 	%rd254, [_Z13_spmm_conv_12PKfPfiiPKiS3_S3_S0__param_7];
	ld.param.u64 	%rd252, [_Z13_spmm_conv_12PKfPfiiPKiS3_S3_S0__param_6];
	add.s32 	%r249, %r996, %r1;
	cvta.to.global.u64 	%rd12, %rd252;
	mul.wide.u32 	%rd13, %r249, 4;
	add.s64 	%rd14, %rd12, %rd13;
	ld.global.nc.u32 	%r250, [%rd14];
	mul.hi.s32 	%r251, %r250, 715827883;
	shr.u32 	%r252, %r251, 31;
	shr.u32 	%r253, %r251, 8;
	add.s32 	%r254, %r253, %r252;
	shl.b32 	%r255, %r254, 15;
	add.s32 	%r256, %r255, %r5;
	shr.s32 	%r257, %r250, 31;
	shr.u32 	%r258, %r257, 23;
	add.s32 	%r259, %r250, %r258;
	shr.s32 	%r260, %r259, 9;
	mul.hi.s32 	%r261, %r260, 1431655766;
	shr.u32 	%r262, %r261, 31;
	add.s32 	%r263, %r261, %r262;
	mul.lo.s32 	%r264, %r263, 3;
	sub.s32 	%r265, %r260, %r264;
	shl.b32 	%r266, %r265, 14;
	add.s32 	%r267, %r256, %r266;
	and.b32  	%r268, %r259, 134217216;
	sub.s32 	%r269, %r250, %r268;
	shl.b32 	%r270, %r269, 5;
	add.s32 	%r997, %r267, %r270;
	cvta.to.global.u64 	%rd15, %rd254;
	add.s64 	%rd16, %rd15, %rd13;
	ld.global.nc.u32 	%r995, [%rd16];
	add.s32 	%r271, %r4, %r249;
	mul.wide.u32 	%rd17, %r271, 4;
	add.s64 	%rd18, %rd15, %rd17;
	ld.global.nc.u32 	%r994, [%rd18];
	add.s32 	%r272, %r271, %r4;
	mul.wide.u32 	%rd19, %r272, 4;
	add.s64 	%rd20, %rd15, %rd19;
	ld.global.nc.u32 	%r993, [%rd20];
	add.s32 	%r273, %r272, %r4;
	mul.wide.u32 	%rd21, %r273, 4;
	add.s64 	%rd22, %rd15, %rd21;
	ld.global.nc.u32 	%r992, [%rd22];
	add.s32 	%r274, %r273, %r4;
	mul.wide.u32 	%rd23, %r274, 4;
	add.s64 	%rd24, %rd15, %rd23;
	ld.global.nc.u32 	%r991, [%rd24];
	add.s32 	%r275, %r274, %r4;
	mul.wide.u32 	%rd25, %r275, 4;
	add.s64 	%rd26, %rd15, %rd25;
	ld.global.nc.u32 	%r990, [%rd26];
	add.s32 	%r276, %r275, %r4;
	mul.wide.u32 	%rd27, %r276, 4;
	add.s64 	%rd28, %rd15, %rd27;
	ld.global.nc.u32 	%r989, [%rd28];
	add.s32 	%r277, %r276, %r4;
	mul.wide.u32 	%rd29, %r277, 4;
	add.s64 	%rd30, %rd15, %rd29;
	ld.global.nc.u32 	%r988, [%rd30];
	add.s32 	%r278, %r277, %r4;
	mul.wide.u32 	%rd31, %r278, 4;
	add.s64 	%rd32, %rd15, %rd31;
	ld.global.nc.u32 	%r987, [%rd32];
	add.s32 	%r279, %r278, %r4;
	mul.wide.u32 	%rd33, %r279, 4;
	add.s64 	%rd34, %rd15, %rd33;
	ld.global.nc.u32 	%r986, [%rd34];
	add.s32 	%r280, %r279, %r4;
	mul.wide.u32 	%rd35, %r280, 4;
	add.s64 	%rd36, %rd15, %rd35;
	ld.global.nc.u32 	%r985, [%rd36];
	add.s32 	%r281, %r280, %r4;
	mul.wide.u32 	%rd37, %r281, 4;
	add.s64 	%rd38, %rd15, %rd37;
	ld.global.nc.u32 	%r984, [%rd38];
	add.s32 	%r282, %r281, %r4;
	mul.wide.u32 	%rd39, %r282, 4;
	add.s64 	%rd40, %rd15, %rd39;
	ld.global.nc.u32 	%r983, [%rd40];
	add.s32 	%r283, %r282, %r4;
	mul.wide.u32 	%rd41, %r283, 4;
	add.s64 	%rd42, %rd15, %rd41;
	ld.global.nc.u32 	%r982, [%rd42];
	add.s32 	%r284, %r283, %r4;
	mul.wide.u32 	%rd43, %r284, 4;
	add.s64 	%rd44, %rd15, %rd43;
	ld.global.nc.u32 	%r981, [%rd44];
	add.s32 	%r285, %r284, %r4;
	mul.wide.u32 	%rd45, %r285, 4;
	add.s64 	%rd46, %rd15, %rd45;
	ld.global.nc.u32 	%r980, [%rd46];
	add.s32 	%r286, %r285, %r4;
	mul.wide.u32 	%rd47, %r286, 4;
	add.s64 	%rd48, %rd15, %rd47;
	ld.global.nc.u32 	%r979, [%rd48];
	add.s32 	%r287, %r286, %r4;
	mul.wide.u32 	%rd49, %r287, 4;
	add.s64 	%rd50, %rd15, %rd49;
	ld.global.nc.u32 	%r978, [%rd50];
	add.s32 	%r288, %r287, %r4;
	mul.wide.u32 	%rd51, %r288, 4;
	add.s64 	%rd52, %rd15, %rd51;
	ld.global.nc.u32 	%r977, [%rd52];
	add.s32 	%r289, %r288, %r4;
	mul.wide.u32 	%rd53, %r289, 4;
	add.s64 	%rd54, %rd15, %rd53;
	ld.global.nc.u32 	%r976, [%rd54];
	add.s32 	%r290, %r289, %r4;
	mul.wide.u32 	%rd55, %r290, 4;
	add.s64 	%rd56, %rd15, %rd55;
	ld.global.nc.u32 	%r975, [%rd56];
	add.s32 	%r291, %r290, %r4;
	mul.wide.u32 	%rd57, %r291, 4;
	add.s64 	%rd58, %rd15, %rd57;
	ld.global.nc.u32 	%r974, [%rd58];
	add.s32 	%r292, %r291, %r4;
	mul.wide.u32 	%rd59, %r292, 4;
	add.s64 	%rd60, %rd15, %rd59;
	ld.global.nc.u32 	%r973, [%rd60];
	add.s32 	%r293, %r292, %r4;
	mul.wide.u32 	%rd61, %r293, 4;
	add.s64 	%rd62, %rd15, %rd61;
	ld.global.nc.u32 	%r972, [%rd62];
	add.s32 	%r294, %r293, %r4;
	mul.wide.u32 	%rd63, %r294, 4;
	add.s64 	%rd64, %rd15, %rd63;
	ld.global.nc.u32 	%r971, [%rd64];
	add.s32 	%r295, %r294, %r4;
	mul.wide.u32 	%rd65, %r295, 4;
	add.s64 	%rd66, %rd15, %rd65;
	ld.global.nc.u32 	%r970, [%rd66];
	add.s32 	%r296, %r295, %r4;
	mul.wide.u32 	%rd67, %r296, 4;
	add.s64 	%rd68, %rd15, %rd67;
	ld.global.nc.u32 	%r969, [%rd68];
	add.s32 	%r297, %r296, %r4;
	mul.wide.u32 	%rd69, %r297, 4;
	add.s64 	%rd70, %rd15, %rd69;
	ld.global.nc.u32 	%r968, [%rd70];
	add.s32 	%r298, %r297, %r4;
	mul.wide.u32 	%rd71, %r298, 4;
	add.s64 	%rd72, %rd15, %rd71;
	ld.global.nc.u32 	%r967, [%rd72];
	add.s32 	%r299, %r298, %r4;
	mul.wide.u32 	%rd73, %r299, 4;
	add.s64 	%rd74, %rd15, %rd73;
	ld.global.nc.u32 	%r966, [%rd74];
	add.s32 	%r300, %r299, %r4;
	mul.wide.u32 	%rd75, %r300, 4;
	add.s64 	%rd76, %rd15, %rd75;
	ld.global.nc.u32 	%r965, [%rd76];
	add.s32 	%r301, %r300, %r4;
	mul.wide.u32 	%rd77, %r301, 4;
	add.s64 	%rd78, %rd15, %rd77;
	ld.global.nc.u32 	%r964, [%rd78];
$L__BB12_5:
	ld.param.u64 	%rd246, [_Z13_spmm_conv_12PKfPfiiPKiS3_S3_S0__param_0];
	sub.s32 	%r302, %r996, %r998;
	shfl.sync.idx.b32	%r303|%p4, %r997, %r302, 31, -1;
	add.s32 	%r304, %r302, 1;
	shfl.sync.idx.b32	%r305|%p5, %r997, %r304, 31, -1;
	add.s32 	%r306, %r302, 2;
	shfl.sync.idx.b32	%r307|%p6, %r997, %r306, 31, -1;
	add.s32 	%r308, %r302, 3;
	shfl.sync.idx.b32	%r309|%p7, %r997, %r308, 31, -1;
	add.s32 	%r310, %r302, 4;
	shfl.sync.idx.b32	%r311|%p8, %r997, %r310, 31, -1;
	add.s32 	%r312, %r302, 5;
	shfl.sync.idx.b32	%r313|%p9, %r997, %r312, 31, -1;
	add.s32 	%r314, %r302, 6;
	shfl.sync.idx.b32	%r315|%p10, %r997, %r314, 31, -1;
	add.s32 	%r316, %r302, 7;
	shfl.sync.idx.b32	%r317|%p11, %r997, %r316, 31, -1;
	cvta.to.global.u64 	%rd79, %rd246;
	mul.wide.s32 	%rd80, %r303, 4;
	add.s64 	%rd81, %rd79, %rd80;
	shfl.sync.idx.b32	%r318|%p12, %r995, %r302, 31, -1;
	mov.b32 	%f802, %r318;
	ld.global.nc.f32 	%f803, [%rd81];
	fma.rn.f32 	%f804, %f803, %f802, %f2173;
	ld.global.nc.f32 	%f805, [%rd81+128];
	fma.rn.f32 	%f806, %f805, %f802, %f2172;
	shfl.sync.idx.b32	%r319|%p13, %r994, %r302, 31, -1;
	mov.b32 	%f807, %r319;
	fma.rn.f32 	%f808, %f803, %f807, %f2171;
	fma.rn.f32 	%f809, %f805, %f807, %f2170;
	shfl.sync.idx.b32	%r320|%p14, %r993, %r302, 31, -1;
	mov.b32 	%f810, %r320;
	fma.rn.f32 	%f811, %f803, %f810, %f2169;
	fma.rn.f32 	%f812, %f805, %f810, %f2168;
	shfl.sync.idx.b32	%r321|%p15, %r992, %r302, 31, -1;
	mov.b32 	%f813, %r321;
	fma.rn.f32 	%f814, %f803, %f813, %f2167;
	fma.rn.f32 	%f815, %f805, %f813, %f2166;
	shfl.sync.idx.b32	%r322|%p16, %r991, %r302, 31, -1;
	mov.b32 	%f816, %r322;
	fma.rn.f32 	%f817, %f803, %f816, %f2165;
	fma.rn.f32 	%f818, %f805, %f816, %f2164;
	shfl.sync.idx.b32	%r323|%p17, %r990, %r302, 31, -1;
	mov.b32 	%f819, %r323;
	fma.rn.f32 	%f820, %f803, %f819, %f2163;
	fma.rn.f32 	%f821, %f805, %f819, %f2162;
	shfl.sync.idx.b32	%r324|%p18, %r989, %r302, 31, -1;
	mov.b32 	%f822, %r324;
	fma.rn.f32 	%f823, %f803, %f822, %f2161;
	fma.rn.f32 	%f824, %f805, %f822, %f2160;
	shfl.sync.idx.b32	%r325|%p19, %r988, %r302, 31, -1;
	mov.b32 	%f825, %r325;
	fma.rn.f32 	%f826, %f803, %f825, %f2159;
	fma.rn.f32 	%f827, %f805, %f825, %f2158;
	shfl.sync.idx.b32	%r326|%p20, %r987, %r302, 31, -1;
	mov.b32 	%f828, %r326;
	fma.rn.f32 	%f829, %f803, %f828, %f2157;
	fma.rn.f32 	%f830, %f805, %f828, %f2156;
	shfl.sync.idx.b32	%r327|%p21, %r986, %r302, 31, -1;
	mov.b32 	%f831, %r327;
	fma.rn.f32 	%f832, %f803, %f831, %f2155;
	fma.rn.f32 	%f833, %f805, %f831, %f2154;
	shfl.sync.idx.b32	%r328|%p22, %r985, %r302, 31, -1;
	mov.b32 	%f834, %r328;
	fma.rn.f32 	%f835, %f803, %f834, %f2153;
	fma.rn.f32 	%f836, %f805, %f834, %f2152;
	shfl.sync.idx.b32	%r329|%p23, %r984, %r302, 31, -1;
	mov.b32 	%f837, %r329;
	fma.rn.f32 	%f838, %f803, %f837, %f2151;
	fma.rn.f32 	%f839, %f805, %f837, %f2150;
	shfl.sync.idx.b32	%r330|%p24, %r983, %r302, 31, -1;
	mov.b32 	%f840, %r330;
	fma.rn.f32 	%f841, %f803, %f840, %f2149;
	fma.rn.f32 	%f842, %f805, %f840, %f2148;
	shfl.sync.idx.b32	%r331|%p25, %r982, %r302, 31, -1;
	mov.b32 	%f843, %r331;
	fma.rn.f32 	%f844, %f803, %f843, %f2147;
	fma.rn.f32 	%f845, %f805, %f843, %f2146;
	shfl.sync.idx.b32	%r332|%p26, %r981, %r302, 31, -1;
	mov.b32 	%f846, %r332;
	fma.rn.f32 	%f847, %f803, %f846, %f2145;
	fma.rn.f32 	%f848, %f805, %f846, %f2144;
	shfl.sync.idx.b32	%r333|%p27, %r980, %r302, 31, -1;
	mov.b32 	%f849, %r333;
	fma.rn.f32 	%f850, %f803, %f849, %f2143;
	fma.rn.f32 	%f851, %f805, %f849, %f2142;
	shfl.sync.idx.b32	%r334|%p28, %r979, %r302, 31, -1;
	mov.b32 	%f852, %r334;
	fma.rn.f32 	%f853, %f803, %f852, %f2141;
	fma.rn.f32 	%f854, %f805, %f852, %f2140;
	shfl.sync.idx.b32	%r335|%p29, %r978, %r302, 31, -1;
	mov.b32 	%f855, %r335;
	fma.rn.f32 	%f856, %f803, %f855, %f2139;
	fma.rn.f32 	%f857, %f805, %f855, %f2138;
	shfl.sync.idx.b32	%r336|%p30, %r977, %r302, 31, -1;
	mov.b32 	%f858, %r336;
	fma.rn.f32 	%f859, %f803, %f858, %f2137;
	fma.rn.f32 	%f860, %f805, %f858, %f2136;
	shfl.sync.idx.b32	%r337|%p31, %r976, %r302, 31, -1;
	mov.b32 	%f861, %r337;
	fma.rn.f32 	%f862, %f803, %f861, %f2135;
	fma.rn.f32 	%f863, %f805, %f861, %f2134;
	shfl.sync.idx.b32	%r338|%p32, %r975, %r302, 31, -1;
	mov.b32 	%f864, %r338;
	fma.rn.f32 	%f865, %f803, %f864, %f2133;
	fma.rn.f32 	%f866, %f805, %f864, %f2132;
	shfl.sync.idx.b32	%r339|%p33, %r974, %r302, 31, -1;
	mov.b32 	%f867, %r339;
	fma.rn.f32 	%f868, %f803, %f867, %f2131;
	fma.rn.f32 	%f869, %f805, %f867, %f2130;
	shfl.sync.idx.b32	%r340|%p34, %r973, %r302, 31, -1;
	mov.b32 	%f870, %r340;
	fma.rn.f32 	%f871, %f803, %f870, %f2129;
	fma.rn.f32 	%f872, %f805, %f870, %f2128;
	shfl.sync.idx.b32	%r341|%p35, %r972, %r302, 31, -1;
	mov.b32 	%f873, %r341;
	fma.rn.f32 	%f874, %f803, %f873, %f2127;
	fma.rn.f32 	%f875, %f805, %f873, %f2126;
	shfl.sync.idx.b32	%r342|%p36, %r971, %r302, 31, -1;
	mov.b32 	%f876, %r342;
	fma.rn.f32 	%f877, %f803, %f876, %f2125;
	fma.rn.f32 	%f878, %f805, %f876, %f2124;
	shfl.sync.idx.b32	%r343|%p37, %r970, %r302, 31, -1;
	mov.b32 	%f879, %r343;
	fma.rn.f32 	%f880, %f803, %f879, %f2123;
	fma.rn.f32 	%f881, %f805, %f879, %f2122;
	shfl.sync.idx.b32	%r344|%p38, %r969, %r302, 31, -1;
	mov.b32 	%f882, %r344;
	fma.rn.f32 	%f883, %f803, %f882, %f2121;
	fma.rn.f32 	%f884, %f805, %f882, %f2120;
	shfl.sync.idx.b32	%r345|%p39, %r968, %r302, 31, -1;
	mov.b32 	%f885, %r345;
	fma.rn.f32 	%f886, %f803, %f885, %f2119;
	fma.rn.f32 	%f887, %f805, %f885, %f2118;
	shfl.sync.idx.b32	%r346|%p40, %r967, %r302, 31, -1;
	mov.b32 	%f888, %r346;
	fma.rn.f32 	%f889, %f803, %f888, %f2117;
	fma.rn.f32 	%f890, %f805, %f888, %f2116;
	shfl.sync.idx.b32	%r347|%p41, %r966, %r302, 31, -1;
	mov.b32 	%f891, %r347;
	fma.rn.f32 	%f892, %f803, %f891, %f2115;
	fma.rn.f32 	%f893, %f805, %f891, %f2114;
	shfl.sync.idx.b32	%r348|%p42, %r965, %r302, 31, -1;
	mov.b32 	%f894, %r348;
	fma.rn.f32 	%f895, %f803, %f894, %f2113;
	fma.rn.f32 	%f896, %f805, %f894, %f2112;
	shfl.sync.idx.b32	%r349|%p43, %r964, %r302, 31, -1;
	mov.b32 	%f897, %r349;
	fma.rn.f32 	%f898, %f803, %f897, %f2111;
	fma.rn.f32 	%f899, %f805, %f897, %f2110;
	mul.wide.s32 	%rd82, %r305, 4;
	add.s64 	%rd83, %rd79, %rd82;
	shfl.sync.idx.b32	%r350|%p44, %r995, %r304, 31, -1;
	mov.b32 	%f900, %r350;
	ld.global.nc.f32 	%f901, [%rd83];
	fma.rn.f32 	%f902, %f901, %f900, %f804;
	ld.global.nc.f32 	%f903, [%rd83+128];
	fma.rn.f32 	%f904, %f903, %f900, %f806;
	shfl.sync.idx.b32	%r351|%p45, %r994, %r304, 31, -1;
	mov.b32 	%f905, %r351;
	fma.rn.f32 	%f906, %f901, %f905, %f808;
	fma.rn.f32 	%f907, %f903, %f905, %f809;
	shfl.sync.idx.b32	%r352|%p46, %r993, %r304, 31, -1;
	mov.b32 	%f908, %r352;
	fma.rn.f32 	%f909, %f901, %f908, %f811;
	fma.rn.f32 	%f910, %f903, %f908, %f812;
	shfl.sync.idx.b32	%r353|%p47, %r992, %r304, 31, -1;
	mov.b32 	%f911, %r353;
	fma.rn.f32 	%f912, %f901, %f911, %f814;
	fma.rn.f32 	%f913, %f903, %f911, %f815;
	shfl.sync.idx.b32	%r354|%p48, %r991, %r304, 31, -1;
	mov.b32 	%f914, %r354;
	fma.rn.f32 	%f915, %f901, %f914, %f817;
	fma.rn.f32 	%f916, %f903, %f914, %f818;
	shfl.sync.idx.b32	%r355|%p49, %r990, %r304, 31, -1;
	mov.b32 	%f917, %r355;
	fma.rn.f32 	%f918, %f901, %f917, %f820;
	fma.rn.f32 	%f919, %f903, %f917, %f821;
	shfl.sync.idx.b32	%r356|%p50, %r989, %r304, 31, -1;
	mov.b32 	%f920, %r356;
	fma.rn.f32 	%f921, %f901, %f920, %f823;
	fma.rn.f32 	%f922, %f903, %f920, %f824;
	shfl.sync.idx.b32	%r357|%p51, %r988, %r304, 31, -1;
	mov.b32 	%f923, %r357;
	fma.rn.f32 	%f924, %f901, %f923, %f826;
	fma.rn.f32 	%f925, %f903, %f923, %f827;
	shfl.sync.idx.b32	%r358|%p52, %r987, %r304, 31, -1;
	mov.b32 	%f926, %r358;
	fma.rn.f32 	%f927, %f901, %f926, %f829;
	fma.rn.f32 	%f928, %f903, %f926, %f830;
	shfl.sync.idx.b32	%r359|%p53, %r986, %r304, 31, -1;
	mov.b32 	%f929, %r359;
	fma.rn.f32 	%f930, %f901, %f929, %f832;
	fma.rn.f32 	%f931, %f903, %f929, %f833;
	shfl.sync.idx.b32	%r360|%p54, %r985, %r304, 31, -1;
	mov.b32 	%f932, %r360;
	fma.rn.f32 	%f933, %f901, %f932, %f835;
	fma.rn.f32 	%f934, %f903, %f932, %f836;
	shfl.sync.idx.b32	%r361|%p55, %r984, %r304, 31, -1;
	mov.b32 	%f935, %r361;
	fma.rn.f32 	%f936, %f901, %f935, %f838;
	fma.rn.f32 	%f937, %f903, %f935, %f839;
	shfl.sync.idx.b32	%r362|%p56, %r983, %r304, 31, -1;
	mov.b32 	%f938, %r362;
	fma.rn.f32 	%f939, %f901, %f938, %f841;
	fma.rn.f32 	%f940, %f903, %f938, %f842;
	shfl.sync.idx.b32	%r363|%p57, %r982, %r304, 31, -1;
	mov.b32 	%f941, %r363;
	fma.rn.f32 	%f942, %f901, %f941, %f844;
	fma.rn.f32 	%f943, %f903, %f941, %f845;
	shfl.sync.idx.b32	%r364|%p58, %r981, %r304, 31, -1;
	mov.b32 	%f944, %r364;
	fma.rn.f32 	%f945, %f901, %f944, %f847;
	fma.rn.f32 	%f946, %f903, %f944, %f848;
	shfl.sync.idx.b32	%r365|%p59, %r980, %r304, 31, -1;
	mov.b32 	%f947, %r365;
	fma.rn.f32 	%f948, %f901, %f947, %f850;
	fma.rn.f32 	%f949, %f903, %f947, %f851;
	shfl.sync.idx.b32	%r366|%p60, %r979, %r304, 31, -1;
	mov.b32 	%f950, %r366;
	fma.rn.f32 	%f951, %f901, %f950, %f853;
	fma.rn.f32 	%f952, %f903, %f950, %f854;
	shfl.sync.idx.b32	%r367|%p61, %r978, %r304, 31, -1;
	mov.b32 	%f953, %r367;
	fma.rn.f32 	%f954, %f901, %f953, %f856;
	fma.rn.f32 	%f955, %f903, %f953, %f857;
	shfl.sync.idx.b32	%r368|%p62, %r977, %r304, 31, -1;
	mov.b32 	%f956, %r368;
	fma.rn.f32 	%f957, %f901, %f956, %f859;
	fma.rn.f32 	%f958, %f903, %f956, %f860;
	shfl.sync.idx.b32	%r369|%p63, %r976, %r304, 31, -1;
	mov.b32 	%f959, %r369;
	fma.rn.f32 	%f960, %f901, %f959, %f862;
	fma.rn.f32 	%f961, %f903, %f959, %f863;
	shfl.sync.idx.b32	%r370|%p64, %r975, %r304, 31, -1;
	mov.b32 	%f962, %r370;
	fma.rn.f32 	%f963, %f901, %f962, %f865;
	fma.rn.f32 	%f964, %f903, %f962, %f866;
	shfl.sync.idx.b32	%r371|%p65, %r974, %r304, 31, -1;
	mov.b32 	%f965, %r371;
	fma.rn.f32 	%f966, %f901, %f965, %f868;
	fma.rn.f32 	%f967, %f903, %f965, %f869;
	shfl.sync.idx.b32	%r372|%p66, %r973, %r304, 31, -1;
	mov.b32 	%f968, %r372;
	fma.rn.f32 	%f969, %f901, %f968, %f871;
	fma.rn.f32 	%f970, %f903, %f968, %f872;
	shfl.sync.idx.b32	%r373|%p67, %r972, %r304, 31, -1;
	mov.b32 	%f971, %r373;
	fma.rn.f32 	%f972, %f901, %f971, %f874;
	fma.rn.f32 	%f973, %f903, %f971, %f875;
	shfl.sync.idx.b32	%r374|%p68, %r971, %r304, 31, -1;
	mov.b32 	%f974, %r374;
	fma.rn.f32 	%f975, %f901, %f974, %f877;
	fma.rn.f32 	%f976, %f903, %f974, %f878;
	shfl.sync.idx.b32	%r375|%p69, %r970, %r304, 31, -1;
	mov.b32 	%f977, %r375;
	fma.rn.f32 	%f978, %f901, %f977, %f880;
	fma.rn.f32 	%f979, %f903, %f977, %f881;
	shfl.sync.idx.b32	%r376|%p70, %r969, %r304, 31, -1;
	mov.b32 	%f980, %r376;
	fma.rn.f32 	%f981, %f901, %f980, %f883;
	fma.rn.f32 	%f982, %f903, %f980, %f884;
	shfl.sync.idx.b32	%r377|%p71, %r968, %r304, 31, -1;
	mov.b32 	%f983, %r377;
	fma.rn.f32 	%f984, %f901, %f983, %f886;
	fma.rn.f32 	%f985, %f903, %f983, %f887;
	shfl.sync.idx.b32	%r378|%p72, %r967, %r304, 31, -1;
	mov.b32 	%f986, %r378;
	fma.rn.f32 	%f987, %f901, %f986, %f889;
	fma.rn.f32 	%f988, %f903, %f986, %f890;
	shfl.sync.idx.b32	%r379|%p73, %r966, %r304, 31, -1;
	mov.b32 	%f989, %r379;
	fma.rn.f32 	%f990, %f901, %f989, %f892;
	fma.rn.f32 	%f991, %f903, %f989, %f893;
	shfl.sync.idx.b32	%r380|%p74, %r965, %r304, 31, -1;
	mov.b32 	%f992, %r380;
	fma.rn.f32 	%f993, %f901, %f992, %f895;
	fma.rn.f32 	%f994, %f903, %f992, %f896;
	shfl.sync.idx.b32	%r381|%p75, %r964, %r304, 31, -1;
	mov.b32 	%f995, %r381;
	fma.rn.f32 	%f996, %f901, %f995, %f898;
	fma.rn.f32 	%f997, %f903, %f995, %f899;
	mul.wide.s32 	%rd84, %r307, 4;
	add.s64 	%rd85, %rd79, %rd84;
	shfl.sync.idx.b32	%r382|%p76, %r995, %r306, 31, -1;
	mov.b32 	%f998, %r382;
	ld.global.nc.f32 	%f999, [%rd85];
	fma.rn.f32 	%f1000, %f999, %f998, %f902;
	ld.global.nc.f32 	%f1001, [%rd85+128];
	fma.rn.f32 	%f1002, %f1001, %f998, %f904;
	shfl.sync.idx.b32	%r383|%p77, %r994, %r306, 31, -1;
	mov.b32 	%f1003, %r383;
	fma.rn.f32 	%f1004, %f999, %f1003, %f906;
	fma.rn.f32 	%f1005, %f1001, %f1003, %f907;
	shfl.sync.idx.b32	%r384|%p78, %r993, %r306, 31, -1;
	mov.b32 	%f1006, %r384;
	fma.rn.f32 	%f1007, %f999, %f1006, %f909;
	fma.rn.f32 	%f1008, %f1001, %f1006, %f910;
	shfl.sync.idx.b32	%r385|%p79, %r992, %r306, 31, -1;
	mov.b32 	%f1009, %r385;
	fma.rn.f32 	%f1010, %f999, %f1009, %f912;
	fma.rn.f32 	%f1011, %f1001, %f1009, %f913;
	shfl.sync.idx.b32	%r386|%p80, %r991, %r306, 31, -1;
	mov.b32 	%f1012, %r386;
	fma.rn.f32 	%f1013, %f999, %f1012, %f915;
	fma.rn.f32 	%f1014, %f1001, %f1012, %f916;
	shfl.sync.idx.b32	%r387|%p81, %r990, %r306, 31, -1;
	mov.b32 	%f1015, %r387;
	fma.rn.f32 	%f1016, %f999, %f1015, %f918;
	fma.rn.f32 	%f1017, %f1001, %f1015, %f919;
	shfl.sync.idx.b32	%r388|%p82, %r989, %r306, 31, -1;
	mov.b32 	%f1018, %r388;
	fma.rn.f32 	%f1019, %f999, %f1018, %f921;
	fma.rn.f32 	%f1020, %f1001, %f1018, %f922;
	shfl.sync.idx.b32	%r389|%p83, %r988, %r306, 31, -1;
	mov.b32 	%f1021, %r389;
	fma.rn.f32 	%f1022, %f999, %f1021, %f924;
	fma.rn.f32 	%f1023, %f1001, %f1021, %f925;
	shfl.sync.idx.b32	%r390|%p84, %r987, %r306, 31, -1;
	mov.b32 	%f1024, %r390;
	fma.rn.f32 	%f1025, %f999, %f1024, %f927;
	fma.rn.f32 	%f1026, %f1001, %f1024, %f928;
	shfl.sync.idx.b32	%r391|%p85, %r986, %r306, 31, -1;
	mov.b32 	%f1027, %r391;
	fma.rn.f32 	%f1028, %f999, %f1027, %f930;
	fma.rn.f32 	%f1029, %f1001, %f1027, %f931;
	shfl.sync.idx.b32	%r392|%p86, %r985, %r306, 31, -1;
	mov.b32 	%f1030, %r392;
	fma.rn.f32 	%f1031, %f999, %f1030, %f933;
	fma.rn.f32 	%f1032, %f1001, %f1030, %f934;
	shfl.sync.idx.b32	%r393|%p87, %r984, %r306, 31, -1;
	mov.b32 	%f1033, %r393;
	fma.rn.f32 	%f1034, %f999, %f1033, %f936;
	fma.rn.f32 	%f1035, %f1001, %f1033, %f937;
	shfl.sync.idx.b32	%r394|%p88, %r983, %r306, 31, -1;
	mov.b32 	%f1036, %r394;
	fma.rn.f32 	%f1037, %f999, %f1036, %f939;
	fma.rn.f32 	%f1038, %f1001, %f1036, %f940;
	shfl.sync.idx.b32	%r395|%p89, %r982, %r306, 31, -1;
	mov.b32 	%f1039, %r395;
	fma.rn.f32 	%f1040, %f999, %f1039, %f942;
	fma.rn.f32 	%f1041, %f1001, %f1039, %f943;
	shfl.sync.idx.b32	%r396|%p90, %r981, %r306, 31, -1;
	mov.b32 	%f1042, %r396;
	fma.rn.f32 	%f1043, %f999, %f1042, %f945;
	fma.rn.f32 	%f1044, %f1001, %f1042, %f946;
	shfl.sync.idx.b32	%r397|%p91, %r980, %r306, 31, -1;
	mov.b32 	%f1045, %r397;
	fma.rn.f32 	%f1046, %f999, %f1045, %f948;
	fma.rn.f32 	%f1047, %f1001, %f1045, %f949;
	shfl.sync.idx.b32	%r398|%p92, %r979, %r306, 31, -1;
	mov.b32 	%f1048, %r398;
	fma.rn.f32 	%f1049, %f999, %f1048, %f951;
	fma.rn.f32 	%f1050, %f1001, %f1048, %f952;
	shfl.sync.idx.b32	%r399|%p93, %r978, %r306, 31, -1;
	mov.b32 	%f1051, %r399;
	fma.rn.f32 	%f1052, %f999, %f1051, %f954;
	fma.rn.f32 	%f1053, %f1001, %f1051, %f955;
	shfl.sync.idx.b32	%r400|%p94, %r977, %r306, 31, -1;
	mov.b32 	%f1054, %r400;
	fma.rn.f32 	%f1055, %f999, %f1054, %f957;
	fma.rn.f32 	%f1056, %f1001, %f1054, %f958;
	shfl.sync.idx.b32	%r401|%p95, %r976, %r306, 31, -1;
	mov.b32 	%f1057, %r401;
	fma.rn.f32 	%f1058, %f999, %f1057, %f960;
	fma.rn.f32 	%f1059, %f1001, %f1057, %f961;
	shfl.sync.idx.b32	%r402|%p96, %r975, %r306, 31, -1;
	mov.b32 	%f1060, %r402;
	fma.rn.f32 	%f1061, %f999, %f1060, %f963;
	fma.rn.f32 	%f1062, %f1001, %f1060, %f964;
	shfl.sync.idx.b32	%r403|%p97, %r974, %r306, 31, -1;
	mov.b32 	%f1063, %r403;
	fma.rn.f32 	%f1064, %f999, %f1063, %f966;
	fma.rn.f32 	%f1065, %f1001, %f1063, %f967;
	shfl.sync.idx.b32	%r404|%p98, %r973, %r306, 31, -1;
	mov.b32 	%f1066, %r404;
	fma.rn.f32 	%f1067, %f999, %f1066, %f969;
	fma.rn.f32 	%f1068, %f1001, %f1066, %f970;
	shfl.sync.idx.b32	%r405|%p99, %r972, %r306, 31, -1;
	mov.b32 	%f1069, %r405;
	fma.rn.f32 	%f1070, %f999, %f1069, %f972;
	fma.rn.f32 	%f1071, %f1001, %f1069, %f973;
	shfl.sync.idx.b32	%r406|%p100, %r971, %r306, 31, -1;
	mov.b32 	%f1072, %r406;
	fma.rn.f32 	%f1073, %f999, %f1072, %f975;
	fma.rn.f32 	%f1074, %f1001, %f1072, %f976;
	shfl.sync.idx.b32	%r407|%p101, %r970, %r306, 31, -1;
	mov.b32 	%f1075, %r407;
	fma.rn.f32 	%f1076, %f999, %f1075, %f978;
	fma.rn.f32 	%f1077, %f1001, %f1075, %f979;
	shfl.sync.idx.b32	%r408|%p102, %r969, %r306, 31, -1;
	mov.b32 	%f1078, %r408;
	fma.rn.f32 	%f1079, %f999, %f1078, %f981;
	fma.rn.f32 	%f1080, %f1001, %f1078, %f982;
	shfl.sync.idx.b32	%r409|%p103, %r968, %r306, 31, -1;
	mov.b32 	%f1081, %r409;
	fma.rn.f32 	%f1082, %f999, %f1081, %f984;
	fma.rn.f32 	%f1083, %f1001, %f1081, %f985;
	shfl.sync.idx.b32	%r410|%p104, %r967, %r306, 31, -1;
	mov.b32 	%f1084, %r410;
	fma.rn.f32 	%f1085, %f999, %f1084, %f987;
	fma.rn.f32 	%f1086, %f1001, %f1084, %f988;
	shfl.sync.idx.b32	%r411|%p105, %r966, %r306, 31, -1;
	mov.b32 	%f1087, %r411;
	fma.rn.f32 	%f1088, %f999, %f1087, %f990;
	fma.rn.f32 	%f1089, %f1001, %f1087, %f991;
	shfl.sync.idx.b32	%r412|%p106, %r965, %r306, 31, -1;
	mov.b32 	%f1090, %r412;
	fma.rn.f32 	%f1091, %f999, %f1090, %f993;
	fma.rn.f32 	%f1092, %f1001, %f1090, %f994;
	shfl.sync.idx.b32	%r413|%p107, %r964, %r306, 31, -1;
	mov.b32 	%f1093, %r413;
	fma.rn.f32 	%f1094, %f999, %f1093, %f996;
	fma.rn.f32 	%f1095, %f1001, %f1093, %f997;
	mul.wide.s32 	%rd86, %r309, 4;
	add.s64 	%rd87, %rd79, %rd86;
	shfl.sync.idx.b32	%r414|%p108, %r995, %r308, 31, -1;
	mov.b32 	%f1096, %r414;
	ld.global.nc.f32 	%f1097, [%rd87];
	fma.rn.f32 	%f1098, %f1097, %f1096, %f1000;
	ld.global.nc.f32 	%f1099, [%rd87+128];
	fma.rn.f32 	%f1100, %f1099, %f1096, %f1002;
	shfl.sync.idx.b32	%r415|%p109, %r994, %r308, 31, -1;
	mov.b32 	%f1101, %r415;
	fma.rn.f32 	%f1102, %f1097, %f1101, %f1004;
	fma.rn.f32 	%f1103, %f1099, %f1101, %f1005;
	shfl.sync.idx.b32	%r416|%p110, %r993, %r308, 31, -1;
	mov.b32 	%f1104, %r416;
	fma.rn.f32 	%f1105, %f1097, %f1104, %f1007;
	fma.rn.f32 	%f1106, %f1099, %f1104, %f1008;
	shfl.sync.idx.b32	%r417|%p111, %r992, %r308, 31, -1;
	mov.b32 	%f1107, %r417;
	fma.rn.f32 	%f1108, %f1097, %f1107, %f1010;
	fma.rn.f32 	%f1109, %f1099, %f1107, %f1011;
	shfl.sync.idx.b32	%r418|%p112, %r991, %r308, 31, -1;
	mov.b32 	%f1110, %r418;
	fma.rn.f32 	%f1111, %f1097, %f1110, %f1013;
	fma.rn.f32 	%f1112, %f1099, %f1110, %f1014;
	shfl.sync.idx.b32	%r419|%p113, %r990, %r308, 31, -1;
	mov.b32 	%f1113, %r419;
	fma.rn.f32 	%f1114, %f1097, %f1113, %f1016;
	fma.rn.f32 	%f1115, %f1099, %f1113, %f1017;
	shfl.sync.idx.b32	%r420|%p114, %r989, %r308, 31, -1;
	mov.b32 	%f1116, %r420;
	fma.rn.f32 	%f1117, %f1097, %f1116, %f1019;
	fma.rn.f32 	%f1118, %f1099, %f1116, %f1020;
	shfl.sync.idx.b32	%r421|%p115, %r988, %r308, 31, -1;
	mov.b32 	%f1119, %r421;
	fma.rn.f32 	%f1120, %f1097, %f1119, %f1022;
	fma.rn.f32 	%f1121, %f1099, %f1119, %f1023;
	shfl.sync.idx.b32	%r422|%p116, %r987, %r308, 31, -1;
	mov.b32 	%f1122, %r422;
	fma.rn.f32 	%f1123, %f1097, %f1122, %f1025;
	fma.rn.f32 	%f1124, %f1099, %f1122, %f1026;
	shfl.sync.idx.b32	%r423|%p117, %r986, %r308, 31, -1;
	mov.b32 	%f1125, %r423;
	fma.rn.f32 	%f1126, %f1097, %f1125, %f1028;
	fma.rn.f32 	%f1127, %f1099, %f1125, %f1029;
	shfl.sync.idx.b32	%r424|%p118, %r985, %r308, 31, -1;
	mov.b32 	%f1128, %r424;
	fma.rn.f32 	%f1129, %f1097, %f1128, %f1031;
	fma.rn.f32 	%f1130, %f1099, %f1128, %f1032;
	shfl.sync.idx.b32	%r425|%p119, %r984, %r308, 31, -1;
	mov.b32 	%f1131, %r425;
	fma.rn.f32 	%f1132, %f1097, %f1131, %f1034;
	fma.rn.f32 	%f1133, %f1099, %f1131, %f1035;
	shfl.sync.idx.b32	%r426|%p120, %r983, %r308, 31, -1;
	mov.b32 	%f1134, %r426;
	fma.rn.f32 	%f1135, %f1097, %f1134, %f1037;
	fma.rn.f32 	%f1136, %f1099, %f1134, %f1038;
	shfl.sync.idx.b32	%r427|%p121, %r982, %r308, 31, -1;
	mov.b32 	%f1137, %r427;
	fma.rn.f32 	%f1138, %f1097, %f1137, %f1040;
	fma.rn.f32 	%f1139, %f1099, %f1137, %f1041;
	shfl.sync.idx.b32	%r428|%p122, %r981, %r308, 31, -1;
	mov.b32 	%f1140, %r428;
	fma.rn.f32 	%f1141, %f1097, %f1140, %f1043;
	fma.rn.f32 	%f1142, %f1099, %f1140, %f1044;
	shfl.sync.idx.b32	%r429|%p123, %r980, %r308, 31, -1;
	mov.b32 	%f1143, %r429;
	fma.rn.f32 	%f1144, %f1097, %f1143, %f1046;
	fma.rn.f32 	%f1145, %f1099, %f1143, %f1047;
	shfl.sync.idx.b32	%r430|%p124, %r979, %r308, 31, -1;
	mov.b32 	%f1146, %r430;
	fma.rn.f32 	%f1147, %f1097, %f1146, %f1049;
	fma.rn.f32 	%f1148, %f1099, %f1146, %f1050;
	shfl.sync.idx.b32	%r431|%p125, %r978, %r308, 31, -1;
	mov.b32 	%f1149, %r431;
	fma.rn.f32 	%f1150, %f1097, %f1149, %f1052;
	fma.rn.f32 	%f1151, %f1099, %f1149, %f1053;
	shfl.sync.idx.b32	%r432|%p126, %r977, %r308, 31, -1;
	mov.b32 	%f1152, %r432;
	fma.rn.f32 	%f1153, %f1097, %f1152, %f1055;
	fma.rn.f32 	%f1154, %f1099, %f1152, %f1056;
	shfl.sync.idx.b32	%r433|%p127, %r976, %r308, 31, -1;
	mov.b32 	%f1155, %r433;
	fma.rn.f32 	%f1156, %f1097, %f1155, %f1058;
	fma.rn.f32 	%f1157, %f1099, %f1155, %f1059;
	shfl.sync.idx.b32	%r434|%p128, %r975, %r308, 31, -1;
	mov.b32 	%f1158, %r434;
	fma.rn.f32 	%f1159, %f1097, %f1158, %f1061;
	fma.rn.f32 	%f1160, %f1099, %f1158, %f1062;
	shfl.sync.idx.b32	%r435|%p129, %r974, %r308, 31, -1;
	mov.b32 	%f1161, %r435;
	fma.rn.f32 	%f1162, %f1097, %f1161, %f1064;
	fma.rn.f32 	%f1163, %f1099, %f1161, %f1065;
	shfl.sync.idx.b32	%r436|%p130, %r973, %r308, 31, -1;
	mov.b32 	%f1164, %r436;
	fma.rn.f32 	%f1165, %f1097, %f1164, %f1067;
	fma.rn.f32 	%f1166, %f1099, %f1164, %f1068;
	shfl.sync.idx.b32	%r437|%p131, %r972, %r308, 31, -1;
	mov.b32 	%f1167, %r437;
	fma.rn.f32 	%f1168, %f1097, %f1167, %f1070;
	fma.rn.f32 	%f1169, %f1099, %f1167, %f1071;
	shfl.sync.idx.b32	%r438|%p132, %r971, %r308, 31, -1;
	mov.b32 	%f1170, %r438;
	fma.rn.f32 	%f1171, %f1097, %f1170, %f1073;
	fma.rn.f32 	%f1172, %f1099, %f1170, %f1074;
	shfl.sync.idx.b32	%r439|%p133, %r970, %r308, 31, -1;
	mov.b32 	%f1173, %r439;
	fma.rn.f32 	%f1174, %f1097, %f1173, %f1076;
	fma.rn.f32 	%f1175, %f1099, %f1173, %f1077;
	shfl.sync.idx.b32	%r440|%p134, %r969, %r308, 31, -1;
	mov.b32 	%f1176, %r440;
	fma.rn.f32 	%f1177, %f1097, %f1176, %f1079;
	fma.rn.f32 	%f1178, %f1099, %f1176, %f1080;
	shfl.sync.idx.b32	%r441|%p135, %r968, %r308, 31, -1;
	mov.b32 	%f1179, %r441;
	fma.rn.f32 	%f1180, %f1097, %f1179, %f1082;
	fma.rn.f32 	%f1181, %f1099, %f1179, %f1083;
	shfl.sync.idx.b32	%r442|%p136, %r967, %r308, 31, -1;
	mov.b32 	%f1182, %r442;
	fma.rn.f32 	%f1183, %f1097, %f1182, %f1085;
	fma.rn.f32 	%f1184, %f1099, %f1182, %f1086;
	shfl.sync.idx.b32	%r443|%p137, %r966, %r308, 31, -1;
	mov.b32 	%f1185, %r443;
	fma.rn.f32 	%f1186, %f1097, %f1185, %f1088;
	fma.rn.f32 	%f1187, %f1099, %f1185, %f1089;
	shfl.sync.idx.b32	%r444|%p138, %r965, %r308, 31, -1;
	mov.b32 	%f1188, %r444;
	fma.rn.f32 	%f1189, %f1097, %f1188, %f1091;
	fma.rn.f32 	%f1190, %f1099, %f1188, %f1092;
	shfl.sync.idx.b32	%r445|%p139, %r964, %r308, 31, -1;
	mov.b32 	%f1191, %r445;
	fma.rn.f32 	%f1192, %f1097, %f1191, %f1094;
	fma.rn.f32 	%f1193, %f1099, %f1191, %f1095;
	mul.wide.s32 	%rd88, %r311, 4;
	add.s64 	%rd89, %rd79, %rd88;
	shfl.sync.idx.b32	%r446|%p140, %r995, %r310, 31, -1;
	mov.b32 	%f1194, %r446;
	ld.global.nc.f32 	%f1195, [%rd89];
	fma.rn.f32 	%f1196, %f1195, %f1194, %f1098;
	ld.global.nc.f32 	%f1197, [%rd89+128];
	fma.rn.f32 	%f1198, %f1197, %f1194, %f1100;
	shfl.sync.idx.b32	%r447|%p141, %r994, %r310, 31, -1;
	mov.b32 	%f1199, %r447;
	fma.rn.f32 	%f1200, %f1195, %f1199, %f1102;
	fma.rn.f32 	%f1201, %f1197, %f1199, %f1103;
	shfl.sync.idx.b32	%r448|%p142, %r993, %r310, 31, -1;
	mov.b32 	%f1202, %r448;
	fma.rn.f32 	%f1203, %f1195, %f1202, %f1105;
	fma.rn.f32 	%f1204, %f1197, %f1202, %f1106;
	shfl.sync.idx.b32	%r449|%p143, %r992, %r310, 31, -1;
	mov.b32 	%f1205, %r449;
	fma.rn.f32 	%f1206, %f1195, %f1205, %f1108;
	fma.rn.f32 	%f1207, %f1197, %f1205, %f1109;
	shfl.sync.idx.b32	%r450|%p144, %r991, %r310, 31, -1;
	mov.b32 	%f1208, %r450;
	fma.rn.f32 	%f1209, %f1195, %f1208, %f1111;
	fma.rn.f32 	%f1210, %f1197, %f1208, %f1112;
	shfl.sync.idx.b32	%r451|%p145, %r990, %r310, 31, -1;
	mov.b32 	%f1211, %r451;
	fma.rn.f32 	%f1212, %f1195, %f1211, %f1114;
	fma.rn.f32 	%f1213, %f1197, %f1211, %f1115;
	shfl.sync.idx.b32	%r452|%p146, %r989, %r310, 31, -1;
	mov.b32 	%f1214, %r452;
	fma.rn.f32 	%f1215, %f1195, %f1214, %f1117;
	fma.rn.f32 	%f1216, %f1197, %f1214, %f1118;
	shfl.sync.idx.b32	%r453|%p147, %r988, %r310, 31, -1;
	mov.b32 	%f1217, %r453;
	fma.rn.f32 	%f1218, %f1195, %f1217, %f1120;
	fma.rn.f32 	%f1219, %f1197, %f1217, %f1121;
	shfl.sync.idx.b32	%r454|%p148, %r987, %r310, 31, -1;
	mov.b32 	%f1220, %r454;
	fma.rn.f32 	%f1221, %f1195, %f1220, %f1123;
	fma.rn.f32 	%f1222, %f1197, %f1220, %f1124;
	shfl.sync.idx.b32	%r455|%p149, %r986, %r310, 31, -1;
	mov.b32 	%f1223, %r455;
	fma.rn.f32 	%f1224, %f1195, %f1223, %f1126;
	fma.rn.f32 	%f1225, %f1197, %f1223, %f1127;
	shfl.sync.idx.b32	%r456|%p150, %r985, %r310, 31, -1;
	mov.b32 	%f1226, %r456;
	fma.rn.f32 	%f1227, %f1195, %f1226, %f1129;
	fma.rn.f32 	%f1228, %f1197, %f1226, %f1130;
	shfl.sync.idx.b32	%r457|%p151, %r984, %r310, 31, -1;
	mov.b32 	%f1229, %r457;
	fma.rn.f32 	%f1230, %f1195, %f1229, %f1132;
	fma.rn.f32 	%f1231, %f1197, %f1229, %f1133;
	shfl.sync.idx.b32	%r458|%p152, %r983, %r310, 31, -1;
	mov.b32 	%f1232, %r458;
	fma.rn.f32 	%f1233, %f1195, %f1232, %f1135;
	fma.rn.f32 	%f1234, %f1197, %f1232, %f1136;
	shfl.sync.idx.b32	%r459|%p153, %r982, %r310, 31, -1;
	mov.b32 	%f1235, %r459;
	fma.rn.f32 	%f1236, %f1195, %f1235, %f1138;
	fma.rn.f32 	%f1237, %f1197, %f1235, %f1139;
	shfl.sync.idx.b32	%r460|%p154, %r981, %r310, 31, -1;
	mov.b32 	%f1238, %r460;
	fma.rn.f32 	%f1239, %f1195, %f1238, %f1141;
	fma.rn.f32 	%f1240, %f1197, %f1238, %f1142;
	shfl.sync.idx.b32	%r461|%p155, %r980, %r310, 31, -1;
	mov.b32 	%f1241, %r461;
	fma.rn.f32 	%f1242, %f1195, %f1241, %f1144;
	fma.rn.f32 	%f1243, %f1197, %f1241, %f1145;
	shfl.sync.idx.b32	%r462|%p156, %r979, %r310, 31, -1;
	mov.b32 	%f1244, %r462;
	fma.rn.f32 	%f1245, %f1195, %f1244, %f1147;
	fma.rn.f32 	%f1246, %f1197, %f1244, %f1148;
	shfl.sync.idx.b32	%r463|%p157, %r978, %r310, 31, -1;
	mov.b32 	%f1247, %r463;
	fma.rn.f32 	%f1248, %f1195, %f1247, %f1150;
	fma.rn.f32 	%f1249, %f1197, %f1247, %f1151;
	shfl.sync.idx.b32	%r464|%p158, %r977, %r310, 31, -1;
	mov.b32 	%f1250, %r464;
	fma.rn.f32 	%f1251, %f1195, %f1250, %f1153;
	fma.rn.f32 	%f1252, %f1197, %f1250, %f1154;
	shfl.sync.idx.b32	%r465|%p159, %r976, %r310, 31, -1;
	mov.b32 	%f1253, %r465;
	fma.rn.f32 	%f1254, %f1195, %f1253, %f1156;
	fma.rn.f32 	%f1255, %f1197, %f1253, %f1157;
	shfl.sync.idx.b32	%r466|%p160, %r975, %r310, 31, -1;
	mov.b32 	%f1256, %r466;
	fma.rn.f32 	%f1257, %f1195, %f1256, %f1159;
	fma.rn.f32 	%f1258, %f1197, %f1256, %f1160;
	shfl.sync.idx.b32	%r467|%p161, %r974, %r310, 31, -1;
	mov.b32 	%f1259, %r467;
	fma.rn.f32 	%f1260, %f1195, %f1259, %f1162;
	fma.rn.f32 	%f1261, %f1197, %f1259, %f1163;
	shfl.sync.idx.b32	%r468|%p162, %r973, %r310, 31, -1;
	mov.b32 	%f1262, %r468;
	fma.rn.f32 	%f1263, %f1195, %f1262, %f1165;
	fma.rn.f32 	%f1264, %f1197, %f1262, %f1166;
	shfl.sync.idx.b32	%r469|%p163, %r972, %r310, 31, -1;
	mov.b32 	%f1265, %r469;
	fma.rn.f32 	%f1266, %f1195, %f1265, %f1168;
	fma.rn.f32 	%f1267, %f1197, %f1265, %f1169;
	shfl.sync.idx.b32	%r470|%p164, %r971, %r310, 31, -1;
	mov.b32 	%f1268, %r470;
	fma.rn.f32 	%f1269, %f1195, %f1268, %f1171;
	fma.rn.f32 	%f1270, %f1197, %f1268, %f1172;
	shfl.sync.idx.b32	%r471|%p165, %r970, %r310, 31, -1;
	mov.b32 	%f1271, %r471;
	fma.rn.f32 	%f1272, %f1195, %f1271, %f1174;
	fma.rn.f32 	%f1273, %f1197, %f1271, %f1175;
	shfl.sync.idx.b32	%r472|%p166, %r969, %r310, 31, -1;
	mov.b32 	%f1274, %r472;
	fma.rn.f32 	%f1275, %f1195, %f1274, %f1177;
	fma.rn.f32 	%f1276, %f1197, %f1274, %f1178;
	shfl.sync.idx.b32	%r473|%p167, %r968, %r310, 31, -1;
	mov.b32 	%f1277, %r473;
	fma.rn.f32 	%f1278, %f1195, %f1277, %f1180;
	fma.rn.f32 	%f1279, %f1197, %f1277, %f1181;
	shfl.sync.idx.b32	%r474|%p168, %r967, %r310, 31, -1;
	mov.b32 	%f1280, %r474;
	fma.rn.f32 	%f1281, %f1195, %f1280, %f1183;
	fma.rn.f32 	%f1282, %f1197, %f1280, %f1184;
	shfl.sync.idx.b32	%r475|%p169, %r966, %r310, 31, -1;
	mov.b32 	%f1283, %r475;
	fma.rn.f32 	%f1284, %f1195, %f1283, %f1186;
	fma.rn.f32 	%f1285, %f1197, %f1283, %f1187;
	shfl.sync.idx.b32	%r476|%p170, %r965, %r310, 31, -1;
	mov.b32 	%f1286, %r476;
	fma.rn.f32 	%f1287, %f1195, %f1286, %f1189;
	fma.rn.f32 	%f1288, %f1197, %f1286, %f1190;
	shfl.sync.idx.b32	%r477|%p171, %r964, %r310, 31, -1;
	mov.b32 	%f1289, %r477;
	fma.rn.f32 	%f1290, %f1195, %f1289, %f1192;
	fma.rn.f32 	%f1291, %f1197, %f1289, %f1193;
	mul.wide.s32 	%rd90, %r313, 4;
	add.s64 	%rd91, %rd79, %rd90;
	shfl.sync.idx.b32	%r478|%p172, %r995, %r312, 31, -1;
	mov.b32 	%f1292, %r478;
	ld.global.nc.f32 	%f1293, [%rd91];
	fma.rn.f32 	%f1294, %f1293, %f1292, %f1196;
	ld.global.nc.f32 	%f1295, [%rd91+128];
	fma.rn.f32 	%f1296, %f1295, %f1292, %f1198;
	shfl.sync.idx.b32	%r479|%p173, %r994, %r312, 31, -1;
	mov.b32 	%f1297, %r479;
	fma.rn.f32 	%f1298, %f1293, %f1297, %f1200;
	fma.rn.f32 	%f1299, %f1295, %f1297, %f1201;
	shfl.sync.idx.b32	%r480|%p174, %r993, %r312, 31, -1;
	mov.b32 	%f1300, %r480;
	fma.rn.f32 	%f1301, %f1293, %f1300, %f1203;
	fma.rn.f32 	%f1302, %f1295, %f1300, %f1204;
	shfl.sync.idx.b32	%r481|%p175, %r992, %r312, 31, -1;
	mov.b32 	%f1303, %r481;
	fma.rn.f32 	%f1304, %f1293, %f1303, %f1206;
	fma.rn.f32 	%f1305, %f1295, %f1303, %f1207;
	shfl.sync.idx.b32	%r482|%p176, %r991, %r312, 31, -1;
	mov.b32 	%f1306, %r482;
	fma.rn.f32 	%f1307, %f1293, %f1306, %f1209;
	fma.rn.f32 	%f1308, %f1295, %f1306, %f1210;
	shfl.sync.idx.b32	%r483|%p177, %r990, %r312, 31, -1;
	mov.b32 	%f1309, %r483;
	fma.rn.f32 	%f1310, %f1293, %f1309, %f1212;
	fma.rn.f32 	%f1311, %f1295, %f1309, %f1213;
	shfl.sync.idx.b32	%r484|%p178, %r989, %r312, 31, -1;
	mov.b32 	%f1312, %r484;
	fma.rn.f32 	%f1313, %f1293, %f1312, %f1215;
	fma.rn.f32 	%f1314, %f1295, %f1312, %f1216;
	shfl.sync.idx.b32	%r485|%p179, %r988, %r312, 31, -1;
	mov.b32 	%f1315, %r485;
	fma.rn.f32 	%f1316, %f1293, %f1315, %f1218;
	fma.rn.f32 	%f1317, %f1295, %f1315, %f1219;
	shfl.sync.idx.b32	%r486|%p180, %r987, %r312, 31, -1;
	mov.b32 	%f1318, %r486;
	fma.rn.f32 	%f1319, %f1293, %f1318, %f1221;
	fma.rn.f32 	%f1320, %f1295, %f1318, %f1222;
	shfl.sync.idx.b32	%r487|%p181, %r986, %r312, 31, -1;
	mov.b32 	%f1321, %r487;
	fma.rn.f32 	%f1322, %f1293, %f1321, %f1224;
	fma.rn.f32 	%f1323, %f1295, %f1321, %f1225;
	shfl.sync.idx.b32	%r488|%p182, %r985, %r312, 31, -1;
	mov.b32 	%f1324, %r488;
	fma.rn.f32 	%f1325, %f1293, %f1324, %f1227;
	fma.rn.f32 	%f1326, %f1295, %f1324, %f1228;
	shfl.sync.idx.b32	%r489|%p183, %r984, %r312, 31, -1;
	mov.b32 	%f1327, %r489;
	fma.rn.f32 	%f1328, %f1293, %f1327, %f1230;
	fma.rn.f32 	%f1329, %f1295, %f1327, %f1231;
	shfl.sync.idx.b32	%r490|%p184, %r983, %r312, 31, -1;
	mov.b32 	%f1330, %r490;
	fma.rn.f32 	%f1331, %f1293, %f1330, %f1233;
	fma.rn.f32 	%f1332, %f1295, %f1330, %f1234;
	shfl.sync.idx.b32	%r491|%p185, %r982, %r312, 31, -1;
	mov.b32 	%f1333, %r491;
	fma.rn.f32 	%f1334, %f1293, %f1333, %f1236;
	fma.rn.f32 	%f1335, %f1295, %f1333, %f1237;
	shfl.sync.idx.b32	%r492|%p186, %r981, %r312, 31, -1;
	mov.b32 	%f1336, %r492;
	fma.rn.f32 	%f1337, %f1293, %f1336, %f1239;
	fma.rn.f32 	%f1338, %f1295, %f1336, %f1240;
	shfl.sync.idx.b32	%r493|%p187, %r980, %r312, 31, -1;
	mov.b32 	%f1339, %r493;
	fma.rn.f32 	%f1340, %f1293, %f1339, %f1242;
	fma.rn.f32 	%f1341, %f1295, %f1339, %f1243;
	shfl.sync.idx.b32	%r494|%p188, %r979, %r312, 31, -1;
	mov.b32 	%f1342, %r494;
	fma.rn.f32 	%f1343, %f1293, %f1342, %f1245;
	fma.rn.f32 	%f1344, %f1295, %f1342, %f1246;
	shfl.sync.idx.b32	%r495|%p189, %r978, %r312, 31, -1;
	mov.b32 	%f1345, %r495;
	fma.rn.f32 	%f1346, %f1293, %f1345, %f1248;
	fma.rn.f32 	%f1347, %f1295, %f1345, %f1249;
	shfl.sync.idx.b32	%r496|%p190, %r977, %r312, 31, -1;
	mov.b32 	%f1348, %r496;
	fma.rn.f32 	%f1349, %f1293, %f1348, %f1251;
	fma.rn.f32 	%f1350, %f1295, %f1348, %f1252;
	shfl.sync.idx.b32	%r497|%p191, %r976, %r312, 31, -1;
	mov.b32 	%f1351, %r497;
	fma.rn.f32 	%f1352, %f1293, %f1351, %f1254;
	fma.rn.f32 	%f1353, %f1295, %f1351, %f1255;
	shfl.sync.idx.b32	%r498|%p192, %r975, %r312, 31, -1;
	mov.b32 	%f1354, %r498;
	fma.rn.f32 	%f1355, %f1293, %f1354, %f1257;
	fma.rn.f32 	%f1356, %f1295, %f1354, %f1258;
	shfl.sync.idx.b32	%r499|%p193, %r974, %r312, 31, -1;
	mov.b32 	%f1357, %r499;
	fma.rn.f32 	%f1358, %f1293, %f1357, %f1260;
	fma.rn.f32 	%f1359, %f1295, %f1357, %f1261;
	shfl.sync.idx.b32	%r500|%p194, %r973, %r312, 31, -1;
	mov.b32 	%f1360, %r500;
	fma.rn.f32 	%f1361, %f1293, %f1360, %f1263;
	fma.rn.f32 	%f1362, %f1295, %f1360, %f1264;
	shfl.sync.idx.b32	%r501|%p195, %r972, %r312, 31, -1;
	mov.b32 	%f1363, %r501;
	fma.rn.f32 	%f1364, %f1293, %f1363, %f1266;
	fma.rn.f32 	%f1365, %f1295, %f1363, %f1267;
	shfl.sync.idx.b32	%r502|%p196, %r971, %r312, 31, -1;
	mov.b32 	%f1366, %r502;
	fma.rn.f32 	%f1367, %f1293, %f1366, %f1269;
	fma.rn.f32 	%f1368, %f1295, %f1366, %f1270;
	shfl.sync.idx.b32	%r503|%p197, %r970, %r312, 31, -1;
	mov.b32 	%f1369, %r503;
	fma.rn.f32 	%f1370, %f1293, %f1369, %f1272;
	fma.rn.f32 	%f1371, %f1295, %f1369, %f1273;
	shfl.sync.idx.b32	%r504|%p198, %r969, %r312, 31, -1;
	mov.b32 	%f1372, %r504;
	fma.rn.f32 	%f1373, %f1293, %f1372, %f1275;
	fma.rn.f32 	%f1374, %f1295, %f1372, %f1276;
	shfl.sync.idx.b32	%r505|%p199, %r968, %r312, 31, -1;
	mov.b32 	%f1375, %r505;
	fma.rn.f32 	%f1376, %f1293, %f1375, %f1278;
	fma.rn.f32 	%f1377, %f1295, %f1375, %f1279;
	shfl.sync.idx.b32	%r506|%p200, %r967, %r312, 31, -1;
	mov.b32 	%f1378, %r506;
	fma.rn.f32 	%f1379, %f1293, %f1378, %f1281;
	fma.rn.f32 	%f1380, %f1295, %f1378, %f1282;
	shfl.sync.idx.b32	%r507|%p201, %r966, %r312, 31, -1;
	mov.b32 	%f1381, %r507;
	fma.rn.f32 	%f1382, %f1293, %f1381, %f1284;
	fma.rn.f32 	%f1383, %f1295, %f1381, %f1285;
	shfl.sync.idx.b32	%r508|%p202, %r965, %r312, 31, -1;
	mov.b32 	%f1384, %r508;
	fma.rn.f32 	%f1385, %f1293, %f1384, %f1287;
	fma.rn.f32 	%f1386, %f1295, %f1384, %f1288;
	shfl.sync.idx.b32	%r509|%p203, %r964, %r312, 31, -1;
	mov.b32 	%f1387, %r509;
	fma.rn.f32 	%f1388, %f1293, %f1387, %f1290;
	fma.rn.f32 	%f1389, %f1295, %f1387, %f1291;
	mul.wide.s32 	%rd92, %r315, 4;
	add.s64 	%rd93, %rd79, %rd92;
	shfl.sync.idx.b32	%r510|%p204, %r995, %r314, 31, -1;
	mov.b32 	%f1390, %r510;
	ld.global.nc.f32 	%f1391, [%rd93];
	fma.rn.f32 	%f1392, %f1391, %f1390, %f1294;
	ld.global.nc.f32 	%f1393, [%rd93+128];
	fma.rn.f32 	%f1394, %f1393, %f1390, %f1296;
	shfl.sync.idx.b32	%r511|%p205, %r994, %r314, 31, -1;
	mov.b32 	%f1395, %r511;
	fma.rn.f32 	%f1396, %f1391, %f1395, %f1298;
	fma.rn.f32 	%f1397, %f1393, %f1395, %f1299;
	shfl.sync.idx.b32	%r512|%p206, %r993, %r314, 31, -1;
	mov.b32 	%f1398, %r512;
	fma.rn.f32 	%f1399, %f1391, %f1398, %f1301;
	fma.rn.f32 	%f1400, %f1393, %f1398, %f1302;
	shfl.sync.idx.b32	%r513|%p207, %r992, %r314, 31, -1;
	mov.b32 	%f1401, %r513;
	fma.rn.f32 	%f1402, %f1391, %f1401, %f1304;
	fma.rn.f32 	%f1403, %f1393, %f1401, %f1305;
	shfl.sync.idx.b32	%r514|%p208, %r991, %r314, 31, -1;
	mov.b32 	%f1404, %r514;
	fma.rn.f32 	%f1405, %f1391, %f1404, %f1307;
	fma.rn.f32 	%f1406, %f1393, %f1404, %f1308;
	shfl.sync.idx.b32	%r515|%p209, %r990, %r314, 31, -1;
	mov.b32 	%f1407, %r515;
	fma.rn.f32 	%f1408, %f1391, %f1407, %f1310;
	fma.rn.f32 	%f1409, %f1393, %f1407, %f1311;
	shfl.sync.idx.b32	%r516|%p210, %r989, %r314, 31, -1;
	mov.b32 	%f1410, %r516;
	fma.rn.f32 	%f1411, %f1391, %f1410, %f1313;
	fma.rn.f32 	%f1412, %f1393, %f1410, %f1314;
	shfl.sync.idx.b32	%r517|%p211, %r988, %r314, 31, -1;
	mov.b32 	%f1413, %r517;
	fma.rn.f32 	%f1414, %f1391, %f1413, %f1316;
	fma.rn.f32 	%f1415, %f1393, %f1413, %f1317;
	shfl.sync.idx.b32	%r518|%p212, %r987, %r314, 31, -1;
	mov.b32 	%f1416, %r518;
	fma.rn.f32 	%f1417, %f1391, %f1416, %f1319;
	fma.rn.f32 	%f1418, %f1393, %f1416, %f1320;
	shfl.sync.idx.b32	%r519|%p213, %r986, %r314, 31, -1;
	mov.b32 	%f1419, %r519;
	fma.rn.f32 	%f1420, %f1391, %f1419, %f1322;
	fma.rn.f32 	%f1421, %f1393, %f1419, %f1323;
	shfl.sync.idx.b32	%r520|%p214, %r985, %r314, 31, -1;
	mov.b32 	%f1422, %r520;
	fma.rn.f32 	%f1423, %f1391, %f1422, %f1325;
	fma.rn.f32 	%f1424, %f1393, %f1422, %f1326;
	shfl.sync.idx.b32	%r521|%p215, %r984, %r314, 31, -1;
	mov.b32 	%f1425, %r521;
	fma.rn.f32 	%f1426, %f1391, %f1425, %f1328;
	fma.rn.f32 	%f1427, %f1393, %f1425, %f1329;
	shfl.sync.idx.b32	%r522|%p216, %r983, %r314, 31, -1;
	mov.b32 	%f1428, %r522;
	fma.rn.f32 	%f1429, %f1391, %f1428, %f1331;
	fma.rn.f32 	%f1430, %f1393, %f1428, %f1332;
	shfl.sync.idx.b32	%r523|%p217, %r982, %r314, 31, -1;
	mov.b32 	%f1431, %r523;
	fma.rn.f32 	%f1432, %f1391, %f1431, %f1334;
	fma.rn.f32 	%f1433, %f1393, %f1431, %f1335;
	shfl.sync.idx.b32	%r524|%p218, %r981, %r314, 31, -1;
	mov.b32 	%f1434, %r524;
	fma.rn.f32 	%f1435, %f1391, %f1434, %f1337;
	fma.rn.f32 	%f1436, %f1393, %f1434, %f1338;
	shfl.sync.idx.b32	%r525|%p219, %r980, %r314, 31, -1;
	mov.b32 	%f1437, %r525;
	fma.rn.f32 	%f1438, %f1391, %f1437, %f1340;
	fma.rn.f32 	%f1439, %f1393, %f1437, %f1341;
	shfl.sync.idx.b32	%r526|%p220, %r979, %r314, 31, -1;
	mov.b32 	%f1440, %r526;
	fma.rn.f32 	%f1441, %f1391, %f1440, %f1343;
	fma.rn.f32 	%f1442, %f1393, %f1440, %f1344;
	shfl.sync.idx.b32	%r527|%p221, %r978, %r314, 31, -1;
	mov.b32 	%f1443, %r527;
	fma.rn.f32 	%f1444, %f1391, %f1443, %f1346;
	fma.rn.f32 	%f1445, %f1393, %f1443, %f1347;
	shfl.sync.idx.b32	%r528|%p222, %r977, %r314, 31, -1;
	mov.b32 	%f1446, %r528;
	fma.rn.f32 	%f1447, %f1391, %f1446, %f1349;
	fma.rn.f32 	%f1448, %f1393, %f1446, %f1350;
	shfl.sync.idx.b32	%r529|%p223, %r976, %r314, 31, -1;
	mov.b32 	%f1449, %r529;
	fma.rn.f32 	%f1450, %f1391, %f1449, %f1352;
	fma.rn.f32 	%f1451, %f1393, %f1449, %f1353;
	shfl.sync.idx.b32	%r530|%p224, %r975, %r314, 31, -1;
	mov.b32 	%f1452, %r530;
	fma.rn.f32 	%f1453, %f1391, %f1452, %f1355;
	fma.rn.f32 	%f1454, %f1393, %f1452, %f1356;
	shfl.sync.idx.b32	%r531|%p225, %r974, %r314, 31, -1;
	mov.b32 	%f1455, %r531;
	fma.rn.f32 	%f1456, %f1391, %f1455, %f1358;
	fma.rn.f32 	%f1457, %f1393, %f1455, %f1359;
	shfl.sync.idx.b32	%r532|%p226, %r973, %r314, 31, -1;
	mov.b32 	%f1458, %r532;
	fma.rn.f32 	%f1459, %f1391, %f1458, %f1361;
	fma.rn.f32 	%f1460, %f1393, %f1458, %f1362;
	shfl.sync.idx.b32	%r533|%p227, %r972, %r314, 31, -1;
	mov.b32 	%f1461, %r533;
	fma.rn.f32 	%f1462, %f1391, %f1461, %f1364;
	fma.rn.f32 	%f1463, %f1393, %f1461, %f1365;
	shfl.sync.idx.b32	%r534|%p228, %r971, %r314, 31, -1;
	mov.b32 	%f1464, %r534;
	fma.rn.f32 	%f1465, %f1391, %f1464, %f1367;
	fma.rn.f32 	%f1466, %f1393, %f1464, %f1368;
	shfl.sync.idx.b32	%r535|%p229, %r970, %r314, 31, -1;
	mov.b32 	%f1467, %r535;
	fma.rn.f32 	%f1468, %f1391, %f1467, %f1370;
	fma.rn.f32 	%f1469, %f1393, %f1467, %f1371;
	shfl.sync.idx.b32	%r536|%p230, %r969, %r314, 31, -1;
	mov.b32 	%f1470, %r536;
	fma.rn.f32 	%f1471, %f1391, %f1470, %f1373;
	fma.rn.f32 	%f1472, %f1393, %f1470, %f1374;
	shfl.sync.idx.b32	%r537|%p231, %r968, %r314, 31, -1;
	mov.b32 	%f1473, %r537;
	fma.rn.f32 	%f1474, %f1391, %f1473, %f1376;
	fma.rn.f32 	%f1475, %f1393, %f1473, %f1377;
	shfl.sync.idx.b32	%r538|%p232, %r967, %r314, 31, -1;
	mov.b32 	%f1476, %r538;
	fma.rn.f32 	%f1477, %f1391, %f1476, %f1379;
	fma.rn.f32 	%f1478, %f1393, %f1476, %f1380;
	shfl.sync.idx.b32	%r539|%p233, %r966, %r314, 31, -1;
	mov.b32 	%f1479, %r539;
	fma.rn.f32 	%f1480, %f1391, %f1479, %f1382;
	fma.rn.f32 	%f1481, %f1393, %f1479, %f1383;
	shfl.sync.idx.b32	%r540|%p234, %r965, %r314, 31, -1;
	mov.b32 	%f1482, %r540;
	fma.rn.f32 	%f1483, %f1391, %f1482, %f1385;
	fma.rn.f32 	%f1484, %f1393, %f1482, %f1386;
	shfl.sync.idx.b32	%r541|%p235, %r964, %r314, 31, -1;
	mov.b32 	%f1485, %r541;
	fma.rn.f32 	%f1486, %f1391, %f1485, %f1388;
	fma.rn.f32 	%f1487, %f1393, %f1485, %f1389;
	mul.wide.s32 	%rd94, %r317, 4;
	add.s64 	%rd95, %rd79, %rd94;
	shfl.sync.idx.b32	%r542|%p236, %r995, %r316, 31, -1;
	mov.b32 	%f1488, %r542;
	ld.global.nc.f32 	%f1489, [%rd95];
	fma.rn.f32 	%f2173, %f1489, %f1488, %f1392;
	ld.global.nc.f32 	%f1490, [%rd95+128];
	fma.rn.f32 	%f2172, %f1490, %f1488, %f1394;
	shfl.sync.idx.b32	%r543|%p237, %r994, %r316, 31, -1;
	mov.b32 	%f1491, %r543;
	fma.rn.f32 	%f2171, %f1489, %f1491, %f1396;
	fma.rn.f32 	%f2170, %f1490, %f1491, %f1397;
	shfl.sync.idx.b32	%r544|%p238, %r993, %r316, 31, -1;
	mov.b32 	%f1492, %r544;
	fma.rn.f32 	%f2169, %f1489, %f1492, %f1399;
	fma.rn.f32 	%f2168, %f1490, %f1492, %f1400;
	shfl.sync.idx.b32	%r545|%p239, %r992, %r316, 31, -1;
	mov.b32 	%f1493, %r545;
	fma.rn.f32 	%f2167, %f1489, %f1493, %f1402;
	fma.rn.f32 	%f2166, %f1490, %f1493, %f1403;
	shfl.sync.idx.b32	%r546|%p240, %r991, %r316, 31, -1;
	mov.b32 	%f1494, %r546;
	fma.rn.f32 	%f2165, %f1489, %f1494, %f1405;
	fma.rn.f32 	%f2164, %f1490, %f1494, %f1406;
	shfl.sync.idx.b32	%r547|%p241, %r990, %r316, 31, -1;
	mov.b32 	%f1495, %r547;
	fma.rn.f32 	%f2163, %f1489, %f1495, %f1408;
	fma.rn.f32 	%f2162, %f1490, %f1495, %f1409;
	shfl.sync.idx.b32	%r548|%p242, %r989, %r316, 31, -1;
	mov.b32 	%f1496, %r548;
	fma.rn.f32 	%f2161, %f1489, %f1496, %f1411;
	fma.rn.f32 	%f2160, %f1490, %f1496, %f1412;
	shfl.sync.idx.b32	%r549|%p243, %r988, %r316, 31, -1;
	mov.b32 	%f1497, %r549;
	fma.rn.f32 	%f2159, %f1489, %f1497, %f1414;
	fma.rn.f32 	%f2158, %f1490, %f1497, %f1415;
	shfl.sync.idx.b32	%r550|%p244, %r987, %r316, 31, -1;
	mov.b32 	%f1498, %r550;
	fma.rn.f32 	%f2157, %f1489, %f1498, %f1417;
	fma.rn.f32 	%f2156, %f1490, %f1498, %f1418;
	shfl.sync.idx.b32	%r551|%p245, %r986, %r316, 31, -1;
	mov.b32 	%f1499, %r551;
	fma.rn.f32 	%f2155, %f1489, %f1499, %f1420;
	fma.rn.f32 	%f2154, %f1490, %f1499, %f1421;
	shfl.sync.idx.b32	%r552|%p246, %r985, %r316, 31, -1;
	mov.b32 	%f1500, %r552;
	fma.rn.f32 	%f2153, %f1489, %f1500, %f1423;
	fma.rn.f32 	%f2152, %f1490, %f1500, %f1424;
	shfl.sync.idx.b32	%r553|%p247, %r984, %r316, 31, -1;
	mov.b32 	%f1501, %r553;
	fma.rn.f32 	%f2151, %f1489, %f1501, %f1426;
	fma.rn.f32 	%f2150, %f1490, %f1501, %f1427;
	shfl.sync.idx.b32	%r554|%p248, %r983, %r316, 31, -1;
	mov.b32 	%f1502, %r554;
	fma.rn.f32 	%f2149, %f1489, %f1502, %f1429;
	fma.rn.f32 	%f2148, %f1490, %f1502, %f1430;
	shfl.sync.idx.b32	%r555|%p249, %r982, %r316, 31, -1;
	mov.b32 	%f1503, %r555;
	fma.rn.f32 	%f2147, %f1489, %f1503, %f1432;
	fma.rn.f32 	%f2146, %f1490, %f1503, %f1433;
	shfl.sync.idx.b32	%r556|%p250, %r981, %r316, 31, -1;
	mov.b32 	%f1504, %r556;
	fma.rn.f32 	%f2145, %f1489, %f1504, %f1435;
	fma.rn.f32 	%f2144, %f1490, %f1504, %f1436;
	shfl.sync.idx.b32	%r557|%p251, %r980, %r316, 31, -1;
	mov.b32 	%f1505, %r557;
	fma.rn.f32 	%f2143, %f1489, %f1505, %f1438;
	fma.rn.f32 	%f2142, %f1490, %f1505, %f1439;
	shfl.sync.idx.b32	%r558|%p252, %r979, %r316, 31, -1;
	mov.b32 	%f1506, %r558;
	fma.rn.f32 	%f2141, %f1489, %f1506, %f1441;
	fma.rn.f32 	%f2140, %f1490, %f1506, %f1442;
	shfl.sync.idx.b32	%r559|%p253, %r978, %r316, 31, -1;
	mov.b32 	%f1507, %r559;
	fma.rn.f32 	%f2139, %f1489, %f1507, %f1444;
	fma.rn.f32 	%f2138, %f1490, %f1507, %f1445;
	shfl.sync.idx.b32	%r560|%p254, %r977, %r316, 31, -1;
	mov.b32 	%f1508, %r560;
	fma.rn.f32 	%f2137, %f1489, %f1508, %f1447;
	fma.rn.f32 	%f2136, %f1490, %f1508, %f1448;
	shfl.sync.idx.b32	%r561|%p255, %r976, %r316, 31, -1;
	mov.b32 	%f1509, %r561;
	fma.rn.f32 	%f2135, %f1489, %f1509, %f1450;
	fma.rn.f32 	%f2134, %f1490, %f1509, %f1451;
	shfl.sync.idx.b32	%r562|%p256, %r975, %r316, 31, -1;
	mov.b32 	%f1510, %r562;
	fma.rn.f32 	%f2133, %f1489, %f1510, %f1453;
	fma.rn.f32 	%f2132, %f1490, %f1510, %f1454;
	shfl.sync.idx.b32	%r563|%p257, %r974, %r316, 31, -1;
	mov.b32 	%f1511, %r563;
	fma.rn.f32 	%f2131, %f1489, %f1511, %f1456;
	fma.rn.f32 	%f2130, %f1490, %f1511, %f1457;
	shfl.sync.idx.b32	%r564|%p258, %r973, %r316, 31, -1;
	mov.b32 	%f1512, %r564;
	fma.rn.f32 	%f2129, %f1489, %f1512, %f1459;
	fma.rn.f32 	%f2128, %f1490, %f1512, %f1460;
	shfl.sync.idx.b32	%r565|%p259, %r972, %r316, 31, -1;
	mov.b32 	%f1513, %r565;
	fma.rn.f32 	%f2127, %f1489, %f1513, %f1462;
	fma.rn.f32 	%f2126, %f1490, %f1513, %f1463;
	shfl.sync.idx.b32	%r566|%p260, %r971, %r316, 31, -1;
	mov.b32 	%f1514, %r566;
	fma.rn.f32 	%f2125, %f1489, %f1514, %f1465;
	fma.rn.f32 	%f2124, %f1490, %f1514, %f1466;
	shfl.sync.idx.b32	%r567|%p261, %r970, %r316, 31, -1;
	mov.b32 	%f1515, %r567;
	fma.rn.f32 	%f2123, %f1489, %f1515, %f1468;
	fma.rn.f32 	%f2122, %f1490, %f1515, %f1469;
	shfl.sync.idx.b32	%r568|%p262, %r969, %r316, 31, -1;
	mov.b32 	%f1516, %r568;
	fma.rn.f32 	%f2121, %f1489, %f1516, %f1471;
	fma.rn.f32 	%f2120, %f1490, %f1516, %f1472;
	shfl.sync.idx.b32	%r569|%p263, %r968, %r316, 31, -1;
	mov.b32 	%f1517, %r569;
	fma.rn.f32 	%f2119, %f1489, %f1517, %f1474;
	fma.rn.f32 	%f2118, %f1490, %f1517, %f1475;
	shfl.sync.idx.b32	%r570|%p264, %r967, %r316, 31, -1;
	mov.b32 	%f1518, %r570;
	fma.rn.f32 	%f2117, %f1489, %f1518, %f1477;
	fma.rn.f32 	%f2116, %f1490, %f1518, %f1478;
	shfl.sync.idx.b32	%r571|%p265, %r966, %r316, 31, -1;
	mov.b32 	%f1519, %r571;
	fma.rn.f32 	%f2115, %f1489, %f1519, %f1480;
	fma.rn.f32 	%f2114, %f1490, %f1519, %f1481;
	shfl.sync.idx.b32	%r572|%p266, %r965, %r316, 31, -1;
	mov.b32 	%f1520, %r572;
	fma.rn.f32 	%f2113, %f1489, %f1520, %f1483;
	fma.rn.f32 	%f2112, %f1490, %f1520, %f1484;
	shfl.sync.idx.b32	%r573|%p267, %r964, %r316, 31, -1;
	mov.b32 	%f1521, %r573;
	fma.rn.f32 	%f2111, %f1489, %f1521, %f1486;
	fma.rn.f32 	%f2110, %f1490, %f1521, %f1487;
	add.s32 	%r996, %r996, 8;
	add.s32 	%r574, %r6, %r2;
	setp.lt.s32 	%p268, %r996, %r574;
	@%p268 bra 	$L__BB12_2;
$L__BB12_6:
	add.s32 	%r145, %r6, %r2;
	setp.le.s32 	%p269, %r3, %r145;
	and.b32  	%r575, %r4, 24;
	setp.ne.s32 	%p270, %r575, 0;
	or.pred  	%p271, %p270, %p269;
	@%p271 bra 	$L__BB12_9;
	sub.s32 	%r576, %r3, %r145;
	setp.ge.u32 	%p272, %r1, %r576;
	mov.u32 	%r998, %r145;
	@%p272 bra 	$L__BB12_9;
	ld.param.u64 	%rd255, [_Z13_spmm_conv_12PKfPfiiPKiS3_S3_S0__param_7];
	ld.param.u64 	%rd253, [_Z13_spmm_conv_12PKfPfiiPKiS3_S3_S0__param_6];
	add.s32 	%r577, %r145, %r1;
	cvta.to.global.u64 	%rd96, %rd253;
	mul.wide.u32 	%rd97, %r577, 4;
	add.s64 	%rd98, %rd96, %rd97;
	ld.global.nc.u32 	%r578, [%rd98];
	mul.hi.s32 	%r579, %r578, 715827883;
	shr.u32 	%r580, %r579, 31;
	shr.u32 	%r581, %r579, 8;
	add.s32 	%r582, %r581, %r580;
	shl.b32 	%r583, %r582, 15;
	add.s32 	%r584, %r583, %r5;
	shr.s32 	%r585, %r578, 31;
	shr.u32 	%r586, %r585, 23;
	add.s32 	%r587, %r578, %r586;
	shr.s32 	%r588, %r587, 9;
	mul.hi.s32 	%r589, %r588, 1431655766;
	shr.u32 	%r590, %r589, 31;
	add.s32 	%r591, %r589, %r590;
	mul.lo.s32 	%r592, %r591, 3;
	sub.s32 	%r593, %r588, %r592;
	shl.b32 	%r594, %r593, 14;
	add.s32 	%r595, %r584, %r594;
	and.b32  	%r596, %r587, 134217216;
	sub.s32 	%r597, %r578, %r596;
	shl.b32 	%r598, %r597, 5;
	add.s32 	%r997, %r595, %r598;
	cvta.to.global.u64 	%rd99, %rd255;
	add.s64 	%rd100, %rd99, %rd97;
	ld.global.nc.u32 	%r995, [%rd100];
	add.s32 	%r599, %r4, %r577;
	mul.wide.u32 	%rd101, %r599, 4;
	add.s64 	%rd102, %rd99, %rd101;
	ld.global.nc.u32 	%r994, [%rd102];
	add.s32 	%r600, %r599, %r4;
	mul.wide.u32 	%rd103, %r600, 4;
	add.s64 	%rd104, %rd99, %rd103;
	ld.global.nc.u32 	%r993, [%rd104];
	add.s32 	%r601, %r600, %r4;
	mul.wide.u32 	%rd105, %r601, 4;
	add.s64 	%rd106, %rd99, %rd105;
	ld.global.nc.u32 	%r992, [%rd106];
	add.s32 	%r602, %r601, %r4;
	mul.wide.u32 	%rd107, %r602, 4;
	add.s64 	%rd108, %rd99, %rd107;
	ld.global.nc.u32 	%r991, [%rd108];
	add.s32 	%r603, %r602, %r4;
	mul.wide.u32 	%rd109, %r603, 4;
	add.s64 	%rd110, %rd99, %rd109;
	ld.global.nc.u32 	%r990, [%rd110];
	add.s32 	%r604, %r603, %r4;
	mul.wide.u32 	%rd111, %r604, 4;
	add.s64 	%rd112, %rd99, %rd111;
	ld.global.nc.u32 	%r989, [%rd112];
	add.s32 	%r605, %r604, %r4;
	mul.wide.u32 	%rd113, %r605, 4;
	add.s64 	%rd114, %rd99, %rd113;
	ld.global.nc.u32 	%r988, [%rd114];
	add.s32 	%r606, %r605, %r4;
	mul.wide.u32 	%rd115, %r606, 4;
	add.s64 	%rd116, %rd99, %rd115;
	ld.global.nc.u32 	%r987, [%rd116];
	add.s32 	%r607, %r606, %r4;
	mul.wide.u32 	%rd117, %r607, 4;
	add.s64 	%rd118, %rd99, %rd117;
	ld.global.nc.u32 	%r986, [%rd118];
	add.s32 	%r608, %r607, %r4;
	mul.wide.u32 	%rd119, %r608, 4;
	add.s64 	%rd120, %rd99, %rd119;
	ld.global.nc.u32 	%r985, [%rd120];
	add.s32 	%r609, %r608, %r4;
	mul.wide.u32 	%rd121, %r609, 4;
	add.s64 	%rd122, %rd99, %rd121;
	ld.global.nc.u32 	%r984, [%rd122];
	add.s32 	%r610, %r609, %r4;
	mul.wide.u32 	%rd123, %r610, 4;
	add.s64 	%rd124, %rd99, %rd123;
	ld.global.nc.u32 	%r983, [%rd124];
	add.s32 	%r611, %r610, %r4;
	mul.wide.u32 	%rd125, %r611, 4;
	add.s64 	%rd126, %rd99, %rd125;
	ld.global.nc.u32 	%r982, [%rd126];
	add.s32 	%r612, %r611, %r4;
	mul.wide.u32 	%rd127, %r612, 4;
	add.s64 	%rd128, %rd99, %rd127;
	ld.global.nc.u32 	%r981, [%rd128];
	add.s32 	%r613, %r612, %r4;
	mul.wide.u32 	%rd129, %r613, 4;
	add.s64 	%rd130, %rd99, %rd129;
	ld.global.nc.u32 	%r980, [%rd130];
	add.s32 	%r614, %r613, %r4;
	mul.wide.u32 	%rd131, %r614, 4;
	add.s64 	%rd132, %rd99, %rd131;
	ld.global.nc.u32 	%r979, [%rd132];
	add.s32 	%r615, %r614, %r4;
	mul.wide.u32 	%rd133, %r615, 4;
	add.s64 	%rd134, %rd99, %rd133;
	ld.global.nc.u32 	%r978, [%rd134];
	add.s32 	%r616, %r615, %r4;
	mul.wide.u32 	%rd135, %r616, 4;
	add.s64 	%rd136, %rd99, %rd135;
	ld.global.nc.u32 	%r977, [%rd136];
	add.s32 	%r617, %r616, %r4;
	mul.wide.u32 	%rd137, %r617, 4;
	add.s64 	%rd138, %rd99, %rd137;
	ld.global.nc.u32 	%r976, [%rd138];
	add.s32 	%r618, %r617, %r4;
	mul.wide.u32 	%rd139, %r618, 4;
	add.s64 	%rd140, %rd99, %rd139;
	ld.global.nc.u32 	%r975, [%rd140];
	add.s32 	%r619, %r618, %r4;
	mul.wide.u32 	%rd141, %r619, 4;
	add.s64 	%rd142, %rd99, %rd141;
	ld.global.nc.u32 	%r974, [%rd142];
	add.s32 	%r620, %r619, %r4;
	mul.wide.u32 	%rd143, %r620, 4;
	add.s64 	%rd144, %rd99, %rd143;
	ld.global.nc.u32 	%r973, [%rd144];
	add.s32 	%r621, %r620, %r4;
	mul.wide.u32 	%rd145, %r621, 4;
	add.s64 	%rd146, %rd99, %rd145;
	ld.global.nc.u32 	%r972, [%rd146];
	add.s32 	%r622, %r621, %r4;
	mul.wide.u32 	%rd147, %r622, 4;
	add.s64 	%rd148, %rd99, %rd147;
	ld.global.nc.u32 	%r971, [%rd148];
	add.s32 	%r623, %r622, %r4;
	mul.wide.u32 	%rd149, %r623, 4;
	add.s64 	%rd150, %rd99, %rd149;
	ld.global.nc.u32 	%r970, [%rd150];
	add.s32 	%r624, %r623, %r4;
	mul.wide.u32 	%rd151, %r624, 4;
	add.s64 	%rd152, %rd99, %rd151;
	ld.global.nc.u32 	%r969, [%rd152];
	add.s32 	%r625, %r624, %r4;
	mul.wide.u32 	%rd153, %r625, 4;
	add.s64 	%rd154, %rd99, %rd153;
	ld.global.nc.u32 	%r968, [%rd154];
	add.s32 	%r626, %r625, %r4;
	mul.wide.u32 	%rd155, %r626, 4;
	add.s64 	%rd156, %rd99, %rd155;
	ld.global.nc.u32 	%r967, [%rd156];
	add.s32 	%r627, %r626, %r4;
	mul.wide.u32 	%rd157, %r627, 4;
	add.s64 	%rd158, %rd99, %rd157;
	ld.global.nc.u32 	%r966, [%rd158];
	add.s32 	%r628, %r627, %r4;
	mul.wide.u32 	%rd159, %r628, 4;
	add.s64 	%rd160, %rd99, %rd159;
	ld.global.nc.u32 	%r965, [%rd160];
	add.s32 	%r629, %r628, %r4;
	mul.wide.u32 	%rd161, %r629, 4;
	add.s64 	%rd162, %rd99, %rd161;
	ld.global.nc.u32 	%r964, [%rd162];
$L__BB12_9:
	and.b32  	%r630, %r4, -4;
	setp.ge.s32 	%p273, %r6, %r630;
	@%p273 bra 	$L__BB12_138;
	ld.param.u64 	%rd247, [_Z13_spmm_conv_12PKfPfiiPKiS3_S3_S0__param_0];
	and.b32  	%r631, %r4, -8;
	add.s32 	%r632, %r631, %r2;
	sub.s32 	%r213, %r632, %r998;
	shfl.sync.idx.b32	%r633|%p274, %r997, %r213, 31, -1;
	add.s32 	%r214, %r213, 1;
	shfl.sync.idx.b32	%r215|%p275, %r997, %r214, 31, -1;
	add.s32 	%r216, %r213, 2;
	shfl.sync.idx.b32	%r217|%p276, %r997, %r216, 31, -1;
	add.s32 	%r218, %r213, 3;
	shfl.sync.idx.b32	%r219|%p277, %r997, %r218, 31, -1;
	cvta.to.global.u64 	%rd163, %rd247;
	mul.wide.s32 	%rd164, %r633, 4;
	add.s64 	%rd1, %rd163, %rd164;
	shfl.sync.idx.b32	%r634|%p278, %r995, %r213, 31, -1;
	mov.b32 	%f193, %r634;
	setp.leu.f32 	%p279, %f193, 0f00000000;
	@%p279 bra 	$L__BB12_12;
	ld.global.nc.f32 	%f1523, [%rd1];
	fma.rn.f32 	%f2174, %f1523, %f193, %f2173;
	ld.global.nc.f32 	%f1524, [%rd1+128];
	mul.f32 	%f2175, %f1524, %f193;
	bra.uni 	$L__BB12_13;
$L__BB12_12:
	add.f32 	%f2174, %f2173, 0f00000000;
	mov.f32 	%f2175, 0f00000000;
$L__BB12_13:
	add.f32 	%f199, %f2175, %f2172;
	shfl.sync.idx.b32	%r635|%p280, %r994, %r213, 31, -1;
	mov.b32 	%f200, %r635;
	setp.leu.f32 	%p281, %f200, 0f00000000;
	mov.f32 	%f2176, 0f00000000;
	@%p281 bra 	$L__BB12_15;
	ld.global.nc.f32 	%f1526, [%rd1];
	mul.f32 	%f2176, %f1526, %f200;
$L__BB12_15:
	add.f32 	%f203, %f2176, %f2171;
	mov.f32 	%f2177, 0f00000000;
	@%p281 bra 	$L__BB12_17;
	ld.global.nc.f32 	%f1528, [%rd1+128];
	mul.f32 	%f2177, %f1528, %f200;
$L__BB12_17:
	add.f32 	%f206, %f2177, %f2170;
	shfl.sync.idx.b32	%r636|%p283, %r993, %r213, 31, -1;
	mov.b32 	%f207, %r636;
	setp.leu.f32 	%p284, %f207, 0f00000000;
	mov.f32 	%f2178, 0f00000000;
	@%p284 bra 	$L__BB12_19;
	ld.global.nc.f32 	%f1530, [%rd1];
	mul.f32 	%f2178, %f1530, %f207;
$L__BB12_19:
	add.f32 	%f210, %f2178, %f2169;
	mov.f32 	%f2179, 0f00000000;
	@%p284 bra 	$L__BB12_21;
	ld.global.nc.f32 	%f1532, [%rd1+128];
	mul.f32 	%f2179, %f1532, %f207;
$L__BB12_21:
	add.f32 	%f213, %f2179, %f2168;
	shfl.sync.idx.b32	%r637|%p286, %r992, %r213, 31, -1;
	mov.b32 	%f214, %r637;
	setp.leu.f32 	%p287, %f214, 0f00000000;
	mov.f32 	%f2180, 0f00000000;
	@%p287 bra 	$L__BB12_23;
	ld.global.nc.f32 	%f1534, [%rd1];
	mul.f32 	%f2180, %f1534, %f214;
$L__BB12_23:
	add.f32 	%f217, %f2180, %f2167;
	mov.f32 	%f2181, 0f00000000;
	@%p287 bra 	$L__BB12_25;
	ld.global.nc.f32 	%f1536, [%rd1+128];
	mul.f32 	%f2181, %f1536, %f214;
$L__BB12_25:
	add.f32 	%f220, %f2181, %f2166;
	shfl.sync.idx.b32	%r638|%p289, %r991, %r213, 31, -1;
	mov.b32 	%f221, %r638;
	setp.leu.f32 	%p290, %f221, 0f00000000;
	mov.f32 	%f2182, 0f00000000;
	@%p290 bra 	$L__BB12_27;
	ld.global.nc.f32 	%f1538, [%rd1];
	mul.f32 	%f2182, %f1538, %f221;
$L__BB12_27:
	add.f32 	%f224, %f2182, %f2165;
	mov.f32 	%f2183, 0f00000000;
	@%p290 bra 	$L__BB12_29;
	ld.global.nc.f32 	%f1540, [%rd1+128];
	mul.f32 	%f2183, %f1540, %f221;
$L__BB12_29:
	add.f32 	%f227, %f2183, %f2164;
	shfl.sync.idx.b32	%r639|%p292, %r990, %r213, 31, -1;
	mov.b32 	%f228, %r639;
	setp.leu.f32 	%p293, %f228, 0f00000000;
	mov.f32 	%f2184, 0f00000000;
	@%p293 bra 	$L__BB12_31;
	ld.global.nc.f32 	%f1542, [%rd1];
	mul.f32 	%f2184, %f1542, %f228;
$L__BB12_31:
	add.f32 	%f231, %f2184, %f2163;
	mov.f32 	%f2185, 0f00000000;
	@%p293 bra 	$L__BB12_33;
	ld.global.nc.f32 	%f1544, [%rd1+128];
	mul.f32 	%f2185, %f1544, %f228;
$L__BB12_33:
	add.f32 	%f234, %f2185, %f2162;
	shfl.sync.idx.b32	%r640|%p295, %r989, %r213, 31, -1;
	mov.b32 	%f235, %r640;
	setp.leu.f32 	%p296, %f235, 0f00000000;
	mov.f32 	%f2186, 0f00000000;
	@%p296 bra 	$L__BB12_35;
	ld.global.nc.f32 	%f1546, [%rd1];
	mul.f32 	%f2186, %f1546, %f235;
$L__BB12_35:
	add.f32 	%f238, %f2186, %f2161;
	mov.f32 	%f2187, 0f00000000;
	@%p296 bra 	$L__BB12_37;
	ld.global.nc.f32 	%f1548, [%rd1+128];
	mul.f32 	%f2187, %f1548, %f235;
$L__BB12_37:
	add.f32 	%f241, %f2187, %f2160;
	shfl.sync.idx.b32	%r641|%p298, %r988, %r213, 31, -1;
	mov.b32 	%f242, %r641;
	setp.leu.f32 	%p299, %f242, 0f00000000;
	mov.f32 	%f2188, 0f00000000;
	@%p299 bra 	$L__BB12_39;
	ld.global.nc.f32 	%f1550, [%rd1];
	mul.f32 	%f2188, %f1550, %f242;
$L__BB12_39:
	add.f32 	%f245, %f2188, %f2159;
	mov.f32 	%f2189, 0f00000000;
	@%p299 bra 	$L__BB12_41;
	ld.global.nc.f32 	%f1552, [%rd1+128];
	mul.f32 	%f2189, %f1552, %f242;
$L__BB12_41:
	add.f32 	%f248, %f2189, %f2158;
	shfl.sync.idx.b32	%r642|%p301, %r987, %r213, 31, -1;
	mov.b32 	%f249, %r642;
	setp.leu.f32 	%p302, %f249, 0f00000000;
	mov.f32 	%f2190, 0f00000000;
	@%p302 bra 	$L__BB12_43;
	ld.global.nc.f32 	%f1554, [%rd1];
	mul.f32 	%f2190, %f1554, %f249;
$L__BB12_43:
	add.f32 	%f252, %f2190, %f2157;
	mov.f32 	%f2191, 0f00000000;
	@%p302 bra 	$L__BB12_45;
	ld.global.nc.f32 	%f1556, [%rd1+128];
	mul.f32 	%f2191, %f1556, %f249;
$L__BB12_45:
	add.f32 	%f255, %f2191, %f2156;
	shfl.sync.idx.b32	%r643|%p304, %r986, %r213, 31, -1;
	mov.b32 	%f256, %r643;
	setp.leu.f32 	%p305, %f256, 0f00000000;
	mov.f32 	%f2192, 0f00000000;
	@%p305 bra 	$L__BB12_47;
	ld.global.nc.f32 	%f1558, [%rd1];
	mul.f32 	%f2192, %f1558, %f256;
$L__BB12_47:
	add.f32 	%f259, %f2192, %f2155;
	mov.f32 	%f2193, 0f00000000;
	@%p305 bra 	$L__BB12_49;
	ld.global.nc.f32 	%f1560, [%rd1+128];
	mul.f32 	%f2193, %f1560, %f256;
$L__BB12_49:
	add.f32 	%f262, %f2193, %f2154;
	shfl.sync.idx.b32	%r644|%p307, %r985, %r213, 31, -1;
	mov.b32 	%f263, %r644;
	setp.leu.f32 	%p308, %f263, 0f00000000;
	mov.f32 	%f2194, 0f00000000;
	@%p308 bra 	$L__BB12_51;
	ld.global.nc.f32 	%f1562, [%rd1];
	mul.f32 	%f2194, %f1562, %f263;
$L__BB12_51:
	add.f32 	%f266, %f2194, %f2153;
	mov.f32 	%f2195, 0f00000000;
	@%p308 bra 	$L__BB12_53;
	ld.global.nc.f32 	%f1564, [%rd1+128];
	mul.f32 	%f2195, %f1564, %f263;
$L__BB12_53:
	add.f32 	%f269, %f2195, %f2152;
	shfl.sync.idx.b32	%r645|%p310, %r984, %r213, 31, -1;
	mov.b32 	%f270, %r645;
	setp.leu.f32 	%p311, %f270, 0f00000000;
	mov.f32 	%f2196, 0f00000000;
	@%p311 bra 	$L__BB12_55;
	ld.global.nc.f32 	%f1566, [%rd1];
	mul.f32 	%f2196, %f1566, %f270;
$L__BB12_55:
	add.f32 	%f273, %f2196, %f2151;
	mov.f32 	%f2197, 0f00000000;
	@%p311 bra 	$L__BB12_57;
	ld.global.nc.f32 	%f1568, [%rd1+128];
	mul.f32 	%f2197, %f1568, %f270;
$L__BB12_57:
	add.f32 	%f276, %f2197, %f2150;
	shfl.sync.idx.b32	%r646|%p313, %r983, %r213, 31, -1;
	mov.b32 	%f277, %r646;
	setp.leu.f32 	%p314, %f277, 0f00000000;
	mov.f32 	%f2198, 0f00000000;
	@%p314 bra 	$L__BB12_59;
	ld.global.nc.f32 	%f1570, [%rd1];
	mul.f32 	%f2198, %f1570, %f277;
$L__BB12_59:
	add.f32 	%f280, %f2198, %f2149;
	mov.f32 	%f2199, 0f00000000;
	@%p314 bra 	$L__BB12_61;
	ld.global.nc.f32 	%f1572, [%rd1+128];
	mul.f32 	%f2199, %f1572, %f277;
$L__BB12_61:
	add.f32 	%f283, %f2199, %f2148;
	shfl.sync.idx.b32	%r647|%p316, %r982, %r213, 31, -1;
	mov.b32 	%f284, %r647;
	setp.leu.f32 	%p317, %f284, 0f00000000;
	mov.f32 	%f2200, 0f00000000;
	@%p317 bra 	$L__BB12_63;
	ld.global.nc.f32 	%f1574, [%rd1];
	mul.f32 	%f2200, %f1574, %f284;
$L__BB12_63:
	add.f32 	%f287, %f2200, %f2147;
	mov.f32 	%f2201, 0f00000000;
	@%p317 bra 	$L__BB12_65;
	ld.global.nc.f32 	%f1576, [%rd1+128];
	mul.f32 	%f2201, %f1576, %f284;
$L__BB12_65:
	add.f32 	%f290, %f2201, %f2146;
	shfl.sync.idx.b32	%r648|%p319, %r981, %r213, 31, -1;
	mov.b32 	%f291, %r648;
	setp.leu.f32 	%p320, %f291, 0f00000000;
	mov.f32 	%f2202, 0f00000000;
	@%p320 bra 	$L__BB12_67;
	ld.global.nc.f32 	%f1578, [%rd1];
	mul.f32 	%f2202, %f1578, %f291;
$L__BB12_67:
	add.f32 	%f294, %f2202, %f2145;
	mov.f32 	%f2203, 0f00000000;
	@%p320 bra 	$L__BB12_69;
	ld.global.nc.f32 	%f1580, [%rd1+128];
	mul.f32 	%f2203, %f1580, %f291;
$L__BB12_69:
	add.f32 	%f297, %f2203, %f2144;
	shfl.sync.idx.b32	%r649|%p322, %r980, %r213, 31, -1;
	mov.b32 	%f298, %r649;
	setp.leu.f32 	%p323, %f298, 0f00000000;
	mov.f32 	%f2204, 0f00000000;
	@%p323 bra 	$L__BB12_71;
	ld.global.nc.f32 	%f1582, [%rd1];
	mul.f32 	%f2204, %f1582, %f298;
$L__BB12_71:
	add.f32 	%f301, %f2204, %f2143;
	mov.f32 	%f2205, 0f00000000;
	@%p323 bra 	$L__BB12_73;
	ld.global.nc.f32 	%f1584, [%rd1+128];
	mul.f32 	%f2205, %f1584, %f298;
$L__BB12_73:
	add.f32 	%f304, %f2205, %f2142;
	shfl.sync.idx.b32	%r650|%p325, %r979, %r213, 31, -1;
	mov.b32 	%f305, %r650;
	setp.leu.f32 	%p326, %f305, 0f00000000;
	mov.f32 	%f2206, 0f00000000;
	@%p326 bra 	$L__BB12_75;
	ld.global.nc.f32 	%f1586, [%rd1];
	mul.f32 	%f2206, %f1586, %f305;
$L__BB12_75:
	add.f32 	%f308, %f2206, %f2141;
	mov.f32 	%f2207, 0f00000000;
	@%p326 bra 	$L__BB12_77;
	ld.global.nc.f32 	%f1588, [%rd1+128];
	mul.f32 	%f2207, %f1588, %f305;
$L__BB12_77:
	add.f32 	%f311, %f2207, %f2140;
	shfl.sync.idx.b32	%r651|%p328, %r978, %r213, 31, -1;
	mov.b32 	%f312, %r651;
	setp.leu.f32 	%p329, %f312, 0f00000000;
	mov.f32 	%f2208, 0f00000000;
	@%p329 bra 	$L__BB12_79;
	ld.global.nc.f32 	%f1590, [%rd1];
	mul.f32 	%f2208, %f1590, %f312;
$L__BB12_79:
	add.f32 	%f315, %f2208, %f2139;
	mov.f32 	%f2209, 0f00000000;
	@%p329 bra 	$L__BB12_81;
	ld.global.nc.f32 	%f1592, [%rd1+128];
	mul.f32 	%f2209, %f1592, %f312;
$L__BB12_81:
	add.f32 	%f318, %f2209, %f2138;
	shfl.sync.idx.b32	%r652|%p331, %r977, %r213, 31, -1;
	mov.b32 	%f319, %r652;
	setp.leu.f32 	%p332, %f319, 0f00000000;
	mov.f32 	%f2210, 0f00000000;
	@%p332 bra 	$L__BB12_83;
	ld.global.nc.f32 	%f1594, [%rd1];
	mul.f32 	%f2210, %f1594, %f319;
$L__BB12_83:
	add.f32 	%f322, %f2210, %f2137;
	mov.f32 	%f2211, 0f00000000;
	@%p332 bra 	$L__BB12_85;
	ld.global.nc.f32 	%f1596, [%rd1+128];
	mul.f32 	%f2211, %f1596, %f319;
$L__BB12_85:
	add.f32 	%f325, %f2211, %f2136;
	shfl.sync.idx.b32	%r653|%p334, %r976, %r213, 31, -1;
	mov.b32 	%f326, %r653;
	setp.leu.f32 	%p335, %f326, 0f00000000;
	mov.f32 	%f2212, 0f00000000;
	@%p335 bra 	$L__BB12_87;
	ld.global.nc.f32 	%f1598, [%rd1];
	mul.f32 	%f2212, %f1598, %f326;
$L__BB12_87:
	add.f32 	%f329, %f2212, %f2135;
	mov.f32 	%f2213, 0f00000000;
	@%p335 bra 	$L__BB12_89;
	ld.global.nc.f32 	%f1600, [%rd1+128];
	mul.f32 	%f2213, %f1600, %f326;
$L__BB12_89:
	add.f32 	%f332, %f2213, %f2134;
	shfl.sync.idx.b32	%r654|%p337, %r975, %r213, 31, -1;
	mov.b32 	%f333, %r654;
	setp.leu.f32 	%p338, %f333, 0f00000000;
	mov.f32 	%f2214, 0f00000000;
	@%p338 bra 	$L__BB12_91;
	ld.global.nc.f32 	%f1602, [%rd1];
	mul.f32 	%f2214, %f1602, %f333;
$L__BB12_91:
	add.f32 	%f336, %f2214, %f2133;
	mov.f32 	%f2215, 0f00000000;
	@%p338 bra 	$L__BB12_93;
	ld.global.nc.f32 	%f1604, [%rd1+128];
	mul.f32 	%f2215, %f1604, %f333;
$L__BB12_93:
	add.f32 	%f339, %f2215, %f2132;
	shfl.sync.idx.b32	%r655|%p340, %r974, %r213, 31, -1;
	mov.b32 	%f340, %r655;
	setp.leu.f32 	%p341, %f340, 0f00000000;
	mov.f32 	%f2216, 0f00000000;
	@%p341 bra 	$L__BB12_95;
	ld.global.nc.f32 	%f1606, [%rd1];
	mul.f32 	%f2216, %f1606, %f340;
$L__BB12_95:
	add.f32 	%f343, %f2216, %f2131;
	mov.f32 	%f2217, 0f00000000;
	@%p341 bra 	$L__BB12_97;
	ld.global.nc.f32 	%f1608, [%rd1+128];
	mul.f32 	%f2217, %f1608, %f340;
$L__BB12_97:
	add.f32 	%f346, %f2217, %f2130;
	shfl.sync.idx.b32	%r656|%p343, %r973, %r213, 31, -1;
	mov.b32 	%f347, %r656;
	setp.leu.f32 	%p344, %f347, 0f00000000;
	mov.f32 	%f2218, 0f00000000;
	@%p344 bra 	$L__BB12_99;
	ld.global.nc.f32 	%f1610, [%rd1];
	mul.f32 	%f2218, %f1610, %f347;
$L__BB12_99:
	add.f32 	%f350, %f2218, %f2129;
	mov.f32 	%f2219, 0f00000000;
	@%p344 bra 	$L__BB12_101;
	ld.global.nc.f32 	%f1612, [%rd1+128];
	mul.f32 	%f2219, %f1612, %f347;
$L__BB12_101:
	add.f32 	%f353, %f2219, %f2128;
	shfl.sync.idx.b32	%r657|%p346, %r972, %r213, 31, -1;
	mov.b32 	%f354, %r657;
	setp.leu.f32 	%p347, %f354, 0f00000000;
	mov.f32 	%f2220, 0f00000000;
	@%p347 bra 	$L__BB12_103;
	ld.global.nc.f32 	%f1614, [%rd1];
	mul.f32 	%f2220, %f1614, %f354;
$L__BB12_103:
	add.f32 	%f357, %f2220, %f2127;
	mov.f32 	%f2221, 0f00000000;
	@%p347 bra 	$L__BB12_105;
	ld.global.nc.f32 	%f1616, [%rd1+128];
	mul.f32 	%f2221, %f1616, %f354;
$L__BB12_105:
	add.f32 	%f360, %f2221, %f2126;
	shfl.sync.idx.b32	%r658|%p349, %r971, %r213, 31, -1;
	mov.b32 	%f361, %r658;
	setp.leu.f32 	%p350, %f361, 0f00000000;
	mov.f32 	%f2222, 0f00000000;
	@%p350 bra 	$L__BB12_107;
	ld.global.nc.f32 	%f1618, [%rd1];
	mul.f32 	%f2222, %f1618, %f361;
$L__BB12_107:
	add.f32 	%f364, %f2222, %f2125;
	mov.f32 	%f2223, 0f00000000;
	@%p350 bra 	$L__BB12_109;
	ld.global.nc.f32 	%f1620, [%rd1+128];
	mul.f32 	%f2223, %f1620, %f361;
$L__BB12_109:
	add.f32 	%f367, %f2223, %f2124;
	shfl.sync.idx.b32	%r659|%p352, %r970, %r213, 31, -1;
	mov.b32 	%f368, %r659;
	setp.leu.f32 	%p353, %f368, 0f00000000;
	mov.f32 	%f2224, 0f00000000;
	@%p353 bra 	$L__BB12_111;
	ld.global.nc.f32 	%f1622, [%rd1];
	mul.f32 	%f2224, %f1622, %f368;
$L__BB12_111:
	add.f32 	%f371, %f2224, %f2123;
	mov.f32 	%f2225, 0f00000000;
	@%p353 bra 	$L__BB12_113;
	ld.global.nc.f32 	%f1624, [%rd1+128];
	mul.f32 	%f2225, %f1624, %f368;
$L__BB12_113:
	add.f32 	%f374, %f2225, %f2122;
	shfl.sync.idx.b32	%r660|%p355, %r969, %r213, 31, -1;
	mov.b32 	%f375, %r660;
	setp.leu.f32 	%p356, %f375, 0f00000000;
	mov.f32 	%f2226, 0f00000000;
	@%p356 bra 	$L__BB12_115;
	ld.global.nc.f32 	%f1626, [%rd1];
	mul.f32 	%f2226, %f1626, %f375;
$L__BB12_115:
	add.f32 	%f378, %f2226, %f2121;
	mov.f32 	%f2227, 0f00000000;
	@%p356 bra 	$L__BB12_117;
	ld.global.nc.f32 	%f1628, [%rd1+128];
	mul.f32 	%f2227, %f1628, %f375;
$L__BB12_117:
	add.f32 	%f381, %f2227, %f2120;
	shfl.sync.idx.b32	%r661|%p358, %r968, %r213, 31, -1;
	mov.b32 	%f382, %r661;
	setp.leu.f32 	%p359, %f382, 0f00000000;
	mov.f32 	%f2228, 0f00000000;
	@%p359 bra 	$L__BB12_119;
	ld.global.nc.f32 	%f1630, [%rd1];
	mul.f32 	%f2228, %f1630, %f382;
$L__BB12_119:
	add.f32 	%f385, %f2228, %f2119;
	mov.f32 	%f2229, 0f00000000;
	@%p359 bra 	$L__BB12_121;
	ld.global.nc.f32 	%f1632, [%rd1+128];
	mul.f32 	%f2229, %f1632, %f382;
$L__BB12_121:
	add.f32 	%f388, %f2229, %f2118;
	shfl.sync.idx.b32	%r662|%p361, %r967, %r213, 31, -1;
	mov.b32 	%f389, %r662;
	setp.leu.f32 	%p362, %f389, 0f00000000;
	mov.f32 	%f2230, 0f00000000;
	@%p362 bra 	$L__BB12_123;
	ld.global.nc.f32 	%f1634, [%rd1];
	mul.f32 	%f2230, %f1634, %f389;
$L__BB12_123:
	add.f32 	%f392, %f2230, %f2117;
	mov.f32 	%f2231, 0f00000000;
	@%p362 bra 	$L__BB12_125;
	ld.global.nc.f32 	%f1636, [%rd1+128];
	mul.f32 	%f2231, %f1636, %f389;
$L__BB12_125:
	add.f32 	%f395, %f2231, %f2116;
	shfl.sync.idx.b32	%r663|%p364, %r966, %r213, 31, -1;
	mov.b32 	%f396, %r663;
	setp.leu.f32 	%p365, %f396, 0f00000000;
	mov.f32 	%f2232, 0f00000000;
	@%p365 bra 	$L__BB12_127;
	ld.global.nc.f32 	%f1638, [%rd1];
	mul.f32 	%f2232, %f1638, %f396;
$L__BB12_127:
	add.f32 	%f399, %f2232, %f2115;
	mov.f32 	%f2233, 0f00000000;
	@%p365 bra 	$L__BB12_129;
	ld.global.nc.f32 	%f1640, [%rd1+128];
	mul.f32 	%f2233, %f1640, %f396;
$L__BB12_129:
	add.f32 	%f402, %f2233, %f2114;
	shfl.sync.idx.b32	%r664|%p367, %r965, %r213, 31, -1;
	mov.b32 	%f403, %r664;
	setp.leu.f32 	%p368, %f403, 0f00000000;
	mov.f32 	%f2234, 0f00000000;
	@%p368 bra 	$L__BB12_131;
	ld.global.nc.f32 	%f1642, [%rd1];
	mul.f32 	%f2234, %f1642, %f403;
$L__BB12_131:
	add.f32 	%f406, %f2234, %f2113;
	mov.f32 	%f2235, 0f00000000;
	@%p368 bra 	$L__BB12_133;
	ld.global.nc.f32 	%f1644, [%rd1+128];
	mul.f32 	%f2235, %f1644, %f403;
$L__BB12_133:
	add.f32 	%f409, %f2235, %f2112;
	shfl.sync.idx.b32	%r665|%p370, %r964, %r213, 31, -1;
	mov.b32 	%f410, %r665;
	setp.leu.f32 	%p371, %f410, 0f00000000;
	mov.f32 	%f2236, 0f00000000;
	@%p371 bra 	$L__BB12_135;
	ld.global.nc.f32 	%f1646, [%rd1];
	mul.f32 	%f2236, %f1646, %f410;
$L__BB12_135:
	add.f32 	%f413, %f2236, %f2111;
	mov.f32 	%f2237, 0f00000000;
	@%p371 bra 	$L__BB12_137;
	ld.global.nc.f32 	%f1648, [%rd1+128];
	mul.f32 	%f2237, %f1648, %f410;
$L__BB12_137:
	ld.param.u64 	%rd248, [_Z13_spmm_conv_12PKfPfiiPKiS3_S3_S0__param_0];
	add.f32 	%f1649, %f2237, %f2110;
	cvta.to.global.u64 	%rd165, %rd248;
	mul.wide.s32 	%rd166, %r215, 4;
	add.s64 	%rd167, %rd165, %rd166;
	shfl.sync.idx.b32	%r666|%p373, %r995, %r214, 31, -1;
	mov.b32 	%f1650, %r666;
	ld.global.nc.f32 	%f1651, [%rd167];
	fma.rn.f32 	%f1652, %f1651, %f1650, %f2174;
	ld.global.nc.f32 	%f1653, [%rd167+128];
	fma.rn.f32 	%f1654, %f1653, %f1650, %f199;
	shfl.sync.idx.b32	%r667|%p374, %r994, %r214, 31, -1;
	mov.b32 	%f1655, %r667;
	fma.rn.f32 	%f1656, %f1651, %f1655, %f203;
	fma.rn.f32 	%f1657, %f1653, %f1655, %f206;
	shfl.sync.idx.b32	%r668|%p375, %r993, %r214, 31, -1;
	mov.b32 	%f1658, %r668;
	fma.rn.f32 	%f1659, %f1651, %f1658, %f210;
	fma.rn.f32 	%f1660, %f1653, %f1658, %f213;
	shfl.sync.idx.b32	%r669|%p376, %r992, %r214, 31, -1;
	mov.b32 	%f1661, %r669;
	fma.rn.f32 	%f1662, %f1651, %f1661, %f217;
	fma.rn.f32 	%f1663, %f1653, %f1661, %f220;
	shfl.sync.idx.b32	%r670|%p377, %r991, %r214, 31, -1;
	mov.b32 	%f1664, %r670;
	fma.rn.f32 	%f1665, %f1651, %f1664, %f224;
	fma.rn.f32 	%f1666, %f1653, %f1664, %f227;
	shfl.sync.idx.b32	%r671|%p378, %r990, %r214, 31, -1;
	mov.b32 	%f1667, %r671;
	fma.rn.f32 	%f1668, %f1651, %f1667, %f231;
	fma.rn.f32 	%f1669, %f1653, %f1667, %f234;
	shfl.sync.idx.b32	%r672|%p379, %r989, %r214, 31, -1;
	mov.b32 	%f1670, %r672;
	fma.rn.f32 	%f1671, %f1651, %f1670, %f238;
	fma.rn.f32 	%f1672, %f1653, %f1670, %f241;
	shfl.sync.idx.b32	%r673|%p380, %r988, %r214, 31, -1;
	mov.b32 	%f1673, %r673;
	fma.rn.f32 	%f1674, %f1651, %f1673, %f245;
	fma.rn.f32 	%f1675, %f1653, %f1673, %f248;
	shfl.sync.idx.b32	%r674|%p381, %r987, %r214, 31, -1;
	mov.b32 	%f1676, %r674;
	fma.rn.f32 	%f1677, %f1651, %f1676, %f252;
	fma.rn.f32 	%f1678, %f1653, %f1676, %f255;
	shfl.sync.idx.b32	%r675|%p382, %r986, %r214, 31, -1;
	mov.b32 	%f1679, %r675;
	fma.rn.f32 	%f1680, %f1651, %f1679, %f259;
	fma.rn.f32 	%f1681, %f1653, %f1679, %f262;
	shfl.sync.idx.b32	%r676|%p383, %r985, %r214, 31, -1;
	mov.b32 	%f1682, %r676;
	fma.rn.f32 	%f1683, %f1651, %f1682, %f266;
	fma.rn.f32 	%f1684, %f1653, %f1682, %f269;
	shfl.sync.idx.b32	%r677|%p384, %r984, %r214, 31, -1;
	mov.b32 	%f1685, %r677;
	fma.rn.f32 	%f1686, %f1651, %f1685, %f273;
	fma.rn.f32 	%f1687, %f1653, %f1685, %f276;
	shfl.sync.idx.b32	%r678|%p385, %r983, %r214, 31, -1;
	mov.b32 	%f1688, %r678;
	fma.rn.f32 	%f1689, %f1651, %f1688, %f280;
	fma.rn.f32 	%f1690, %f1653, %f1688, %f283;
	shfl.sync.idx.b32	%r679|%p386, %r982, %r214, 31, -1;
	mov.b32 	%f1691, %r679;
	fma.rn.f32 	%f1692, %f1651, %f1691, %f287;
	fma.rn.f32 	%f1693, %f1653, %f1691, %f290;
	shfl.sync.idx.b32	%r680|%p387, %r981, %r214, 31, -1;
	mov.b32 	%f1694, %r680;
	fma.rn.f32 	%f1695, %f1651, %f1694, %f294;
	fma.rn.f32 	%f1696, %f1653, %f1694, %f297;
	shfl.sync.idx.b32	%r681|%p388, %r980, %r214, 31, -1;
	mov.b32 	%f1697, %r681;
	fma.rn.f32 	%f1698, %f1651, %f1697, %f301;
	fma.rn.f32 	%f1699, %f1653, %f1697, %f304;
	shfl.sync.idx.b32	%r682|%p389, %r979, %r214, 31, -1;
	mov.b32 	%f1700, %r682;
	fma.rn.f32 	%f1701, %f1651, %f1700, %f308;
	fma.rn.f32 	%f1702, %f1653, %f1700, %f311;
	shfl.sync.idx.b32	%r683|%p390, %r978, %r214, 31, -1;
	mov.b32 	%f1703, %r683;
	fma.rn.f32 	%f1704, %f1651, %f1703, %f315;
	fma.rn.f32 	%f1705, %f1653, %f1703, %f318;
	shfl.sync.idx.b32	%r684|%p391, %r977, %r214, 31, -1;
	mov.b32 	%f1706, %r684;
	fma.rn.f32 	%f1707, %f1651, %f1706, %f322;
	fma.rn.f32 	%f1708, %f1653, %f1706, %f325;
	shfl.sync.idx.b32	%r685|%p392, %r976, %r214, 31, -1;
	mov.b32 	%f1709, %r685;
	fma.rn.f32 	%f1710, %f1651, %f1709, %f329;
	fma.rn.f32 	%f1711, %f1653, %f1709, %f332;
	shfl.sync.idx.b32	%r686|%p393, %r975, %r214, 31, -1;
	mov.b32 	%f1712, %r686;
	fma.rn.f32 	%f1713, %f1651, %f1712, %f336;
	fma.rn.f32 	%f1714, %f1653, %f1712, %f339;
	shfl.sync.idx.b32	%r687|%p394, %r974, %r214, 31, -1;
	mov.b32 	%f1715, %r687;
	fma.rn.f32 	%f1716, %f1651, %f1715, %f343;
	fma.rn.f32 	%f1717, %f1653, %f1715, %f346;
	shfl.sync.idx.b32	%r688|%p395, %r973, %r214, 31, -1;
	mov.b32 	%f1718, %r688;
	fma.rn.f32 	%f1719, %f1651, %f1718, %f350;
	fma.rn.f32 	%f1720, %f1653, %f1718, %f353;
	shfl.sync.idx.b32	%r689|%p396, %r972, %r214, 31, -1;
	mov.b32 	%f1721, %r689;
	fma.rn.f32 	%f1722, %f1651, %f1721, %f357;
	fma.rn.f32 	%f1723, %f1653, %f1721, %f360;
	shfl.sync.idx.b32	%r690|%p397, %r971, %r214, 31, -1;
	mov.b32 	%f1724, %r690;
	fma.rn.f32 	%f1725, %f1651, %f1724, %f364;
	fma.rn.f32 	%f1726, %f1653, %f1724, %f367;
	shfl.sync.idx.b32	%r691|%p398, %r970, %r214, 31, -1;
	mov.b32 	%f1727, %r691;
	fma.rn.f32 	%f1728, %f1651, %f1727, %f371;
	fma.rn.f32 	%f1729, %f1653, %f1727, %f374;
	shfl.sync.idx.b32	%r692|%p399, %r969, %r214, 31, -1;
	mov.b32 	%f1730, %r692;
	fma.rn.f32 	%f1731, %f1651, %f1730, %f378;
	fma.rn.f32 	%f1732, %f1653, %f1730, %f381;
	shfl.sync.idx.b32	%r693|%p400, %r968, %r214, 31, -1;
	mov.b32 	%f1733, %r693;
	fma.rn.f32 	%f1734, %f1651, %f1733, %f385;
	fma.rn.f32 	%f1735, %f1653, %f1733, %f388;
	shfl.sync.idx.b32	%r694|%p401, %r967, %r214, 31, -1;
	mov.b32 	%f1736, %r694;
	fma.rn.f32 	%f1737, %f1651, %f1736, %f392;
	fma.rn.f32 	%f1738, %f1653, %f1736, %f395;
	shfl.sync.idx.b32	%r695|%p402, %r966, %r214, 31, -1;
	mov.b32 	%f1739, %r695;
	fma.rn.f32 	%f1740, %f1651, %f1739, %f399;
	fma.rn.f32 	%f1741, %f1653, %f1739, %f402;
	shfl.sync.idx.b32	%r696|%p403, %r965, %r214, 31, -1;
	mov.b32 	%f1742, %r696;
	fma.rn.f32 	%f1743, %f1651, %f1742, %f406;
	fma.rn.f32 	%f1744, %f1653, %f1742, %f409;
	shfl.sync.idx.b32	%r697|%p404, %r964, %r214, 31, -1;
	mov.b32 	%f1745, %r697;
	fma.rn.f32 	%f1746, %f1651, %f1745, %f413;
	fma.rn.f32 	%f1747, %f1653, %f1745, %f1649;
	mul.wide.s32 	%rd168, %r217, 4;
	add.s64 	%rd169, %rd165, %rd168;
	shfl.sync.idx.b32	%r698|%p405, %r995, %r216, 31, -1;
	mov.b32 	%f1748, %r698;
	ld.global.nc.f32 	%f1749, [%rd169];
	fma.rn.f32 	%f1750, %f1749, %f1748, %f1652;
	ld.global.nc.f32 	%f1751, [%rd169+128];
	fma.rn.f32 	%f1752, %f1751, %f1748, %f1654;
	shfl.sync.idx.b32	%r699|%p406, %r994, %r216, 31, -1;
	mov.b32 	%f1753, %r699;
	fma.rn.f32 	%f1754, %f1749, %f1753, %f1656;
	fma.rn.f32 	%f1755, %f1751, %f1753, %f1657;
	shfl.sync.idx.b32	%r700|%p407, %r993, %r216, 31, -1;
	mov.b32 	%f1756, %r700;
	fma.rn.f32 	%f1757, %f1749, %f1756, %f1659;
	fma.rn.f32 	%f1758, %f1751, %f1756, %f1660;
	shfl.sync.idx.b32	%r701|%p408, %r992, %r216, 31, -1;
	mov.b32 	%f1759, %r701;
	fma.rn.f32 	%f1760, %f1749, %f1759, %f1662;
	fma.rn.f32 	%f1761, %f1751, %f1759, %f1663;
	shfl.sync.idx.b32	%r702|%p409, %r991, %r216, 31, -1;
	mov.b32 	%f1762, %r702;
	fma.rn.f32 	%f1763, %f1749, %f1762, %f1665;
	fma.rn.f32 	%f1764, %f1751, %f1762, %f1666;
	shfl.sync.idx.b32	%r703|%p410, %r990, %r216, 31, -1;
	mov.b32 	%f1765, %r703;
	fma.rn.f32 	%f1766, %f1749, %f1765, %f1668;
	fma.rn.f32 	%f1767, %f1751, %f1765, %f1669;
	shfl.sync.idx.b32	%r704|%p411, %r989, %r216, 31, -1;
	mov.b32 	%f1768, %r704;
	fma.rn.f32 	%f1769, %f1749, %f1768, %f1671;
	fma.rn.f32 	%f1770, %f1751, %f1768, %f1672;
	shfl.sync.idx.b32	%r705|%p412, %r988, %r216, 31, -1;
	mov.b32 	%f1771, %r705;
	fma.rn.f32 	%f1772, %f1749, %f1771, %f1674;
	fma.rn.f32 	%f1773, %f1751, %f1771, %f1675;
	shfl.sync.idx.b32	%r706|%p413, %r987, %r216, 31, -1;
	mov.b32 	%f1774, %r706;
	fma.rn.f32 	%f1775, %f1749, %f1774, %f1677;
	fma.rn.f32 	%f1776, %f1751, %f1774, %f1678;
	shfl.sync.idx.b32	%r707|%p414, %r986, %r216, 31, -1;
	mov.b32 	%f1777, %r707;
	fma.rn.f32 	%f1778, %f1749, %f1777, %f1680;
	fma.rn.f32 	%f1779, %f1751, %f1777, %f1681;
	shfl.sync.idx.b32	%r708|%p415, %r985, %r216, 31, -1;
	mov.b32 	%f1780, %r708;
	fma.rn.f32 	%f1781, %f1749, %f1780, %f1683;
	fma.rn.f32 	%f1782, %f1751, %f1780, %f1684;
	shfl.sync.idx.b32	%r709|%p416, %r984, %r216, 31, -1;
	mov.b32 	%f1783, %r709;
	fma.rn.f32 	%f1784, %f1749, %f1783, %f1686;
	fma.rn.f32 	%f1785, %f1751, %f1783, %f1687;
	shfl.sync.idx.b32	%r710|%p417, %r983, %r216, 31, -1;
	mov.b32 	%f1786, %r710;
	fma.rn.f32 	%f1787, %f1749, %f1786, %f1689;
	fma.rn.f32 	%f1788, %f1751, %f1786, %f1690;
	shfl.sync.idx.b32	%r711|%p418, %r982, %r216, 31, -1;
	mov.b32 	%f1789, %r711;
	fma.rn.f32 	%f1790, %f1749, %f1789, %f1692;
	fma.rn.f32 	%f1791, %f1751, %f1789, %f1693;
	shfl.sync.idx.b32	%r712|%p419, %r981, %r216, 31, -1;
	mov.b32 	%f1792, %r712;
	fma.rn.f32 	%f1793, %f1749, %f1792, %f1695;
	fma.rn.f32 	%f1794, %f1751, %f1792, %f1696;
	shfl.sync.idx.b32	%r713|%p420, %r980, %r216, 31, -1;
	mov.b32 	%f1795, %r713;
	fma.rn.f32 	%f1796, %f1749, %f1795, %f1698;
	fma.rn.f32 	%f1797, %f1751, %f1795, %f1699;
	shfl.sync.idx.b32	%r714|%p421, %r979, %r216, 31, -1;
	mov.b32 	%f1798, %r714;
	fma.rn.f32 	%f1799, %f1749, %f1798, %f1701;
	fma.rn.f32 	%f1800, %f1751, %f1798, %f1702;
	shfl.sync.idx.b32	%r715|%p422, %r978, %r216, 31, -1;
	mov.b32 	%f1801, %r715;
	fma.rn.f32 	%f1802, %f1749, %f1801, %f1704;
	fma.rn.f32 	%f1803, %f1751, %f1801, %f1705;
	shfl.sync.idx.b32	%r716|%p423, %r977, %r216, 31, -1;
	mov.b32 	%f1804, %r716;
	fma.rn.f32 	%f1805, %f1749, %f1804, %f1707;
	fma.rn.f32 	%f1806, %f1751, %f1804, %f1708;
	shfl.sync.idx.b32	%r717|%p424, %r976, %r216, 31, -1;
	mov.b32 	%f1807, %r717;
	fma.rn.f32 	%f1808, %f1749, %f1807, %f1710;
	fma.rn.f32 	%f1809, %f1751, %f1807, %f1711;
	shfl.sync.idx.b32	%r718|%p425, %r975, %r216, 31, -1;
	mov.b32 	%f1810, %r718;
	fma.rn.f32 	%f1811, %f1749, %f1810, %f1713;
	fma.rn.f32 	%f1812, %f1751, %f1810, %f1714;
	shfl.sync.idx.b32	%r719|%p426, %r974, %r216, 31, -1;
	mov.b32 	%f1813, %r719;
	fma.rn.f32 	%f1814, %f1749, %f1813, %f1716;
	fma.rn.f32 	%f1815, %f1751, %f1813, %f1717;
	shfl.sync.idx.b32	%r720|%p427, %r973, %r216, 31, -1;
	mov.b32 	%f1816, %r720;
	fma.rn.f32 	%f1817, %f1749, %f1816, %f1719;
	fma.rn.f32 	%f1818, %f1751, %f1816, %f1720;
	shfl.sync.idx.b32	%r721|%p428, %r972, %r216, 31, -1;
	mov.b32 	%f1819, %r721;
	fma.rn.f32 	%f1820, %f1749, %f1819, %f1722;
	fma.rn.f32 	%f1821, %f1751, %f1819, %f1723;
	shfl.sync.idx.b32	%r722|%p429, %r971, %r216, 31, -1;
	mov.b32 	%f1822, %r722;
	fma.rn.f32 	%f1823, %f1749, %f1822, %f1725;
	fma.rn.f32 	%f1824, %f1751, %f1822, %f1726;
	shfl.sync.idx.b32	%r723|%p430, %r970, %r216, 31, -1;
	mov.b32 	%f1825, %r723;
	fma.rn.f32 	%f1826, %f1749, %f1825, %f1728;
	fma.rn.f32 	%f1827, %f1751, %f1825, %f1729;
	shfl.sync.idx.b32	%r724|%p431, %r969, %r216, 31, -1;
	mov.b32 	%f1828, %r724;
	fma.rn.f32 	%f1829, %f1749, %f1828, %f1731;
	fma.rn.f32 	%f1830, %f1751, %f1828, %f1732;
	shfl.sync.idx.b32	%r725|%p432, %r968, %r216, 31, -1;
	mov.b32 	%f1831, %r725;
	fma.rn.f32 	%f1832, %f1749, %f1831, %f1734;
	fma.rn.f32 	%f1833, %f1751, %f1831, %f1735;
	shfl.sync.idx.b32	%r726|%p433, %r967, %r216, 31, -1;
	mov.b32 	%f1834, %r726;
	fma.rn.f32 	%f1835, %f1749, %f1834, %f1737;
	fma.rn.f32 	%f1836, %f1751, %f1834, %f1738;
	shfl.sync.idx.b32	%r727|%p434, %r966, %r216, 31, -1;
	mov.b32 	%f1837, %r727;
	fma.rn.f32 	%f1838, %f1749, %f1837, %f1740;
	fma.rn.f32 	%f1839, %f1751, %f1837, %f1741;
	shfl.sync.idx.b32	%r728|%p435, %r965, %r216, 31, -1;
	mov.b32 	%f1840, %r728;
	fma.rn.f32 	%f1841, %f1749, %f1840, %f1743;
	fma.rn.f32 	%f1842, %f1751, %f1840, %f1744;
	shfl.sync.idx.b32	%r729|%p436, %r964, %r216, 31, -1;
	mov.b32 	%f1843, %r729;
	fma.rn.f32 	%f1844, %f1749, %f1843, %f1746;
	fma.rn.f32 	%f1845, %f1751, %f1843, %f1747;
	mul.wide.s32 	%rd170, %r219, 4;
	add.s64 	%rd171, %rd165, %rd170;
	shfl.sync.idx.b32	%r730|%p437, %r995, %r218, 31, -1;
	mov.b32 	%f1846, %r730;
	ld.global.nc.f32 	%f1847, [%rd171];
	fma.rn.f32 	%f2173, %f1847, %f1846, %f1750;
	ld.global.nc.f32 	%f1848, [%rd171+128];
	fma.rn.f32 	%f2172, %f1848, %f1846, %f1752;
	shfl.sync.idx.b32	%r731|%p438, %r994, %r218, 31, -1;
	mov.b32 	%f1849, %r731;
	fma.rn.f32 	%f2171, %f1847, %f1849, %f1754;
	fma.rn.f32 	%f2170, %f1848, %f1849, %f1755;
	shfl.sync.idx.b32	%r732|%p439, %r993, %r218, 31, -1;
	mov.b32 	%f1850, %r732;
	fma.rn.f32 	%f2169, %f1847, %f1850, %f1757;
	fma.rn.f32 	%f2168, %f1848, %f1850, %f1758;
	shfl.sync.idx.b32	%r733|%p440, %r992, %r218, 31, -1;
	mov.b32 	%f1851, %r733;
	fma.rn.f32 	%f2167, %f1847, %f1851, %f1760;
	fma.rn.f32 	%f2166, %f1848, %f1851, %f1761;
	shfl.sync.idx.b32	%r734|%p441, %r991, %r218, 31, -1;
	mov.b32 	%f1852, %r734;
	fma.rn.f32 	%f2165, %f1847, %f1852, %f1763;
	fma.rn.f32 	%f2164, %f1848, %f1852, %f1764;
	shfl.sync.idx.b32	%r735|%p442, %r990, %r218, 31, -1;
	mov.b32 	%f1853, %r735;
	fma.rn.f32 	%f2163, %f1847, %f1853, %f1766;
	fma.rn.f32 	%f2162, %f1848, %f1853, %f1767;
	shfl.sync.idx.b32	%r736|%p443, %r989, %r218, 31, -1;
	mov.b32 	%f1854, %r736;
	fma.rn.f32 	%f2161, %f1847, %f1854, %f1769;
	fma.rn.f32 	%f2160, %f1848, %f1854, %f1770;
	shfl.sync.idx.b32	%r737|%p444, %r988, %r218, 31, -1;
	mov.b32 	%f1855, %r737;
	fma.rn.f32 	%f2159, %f1847, %f1855, %f1772;
	fma.rn.f32 	%f2158, %f1848, %f1855, %f1773;
	shfl.sync.idx.b32	%r738|%p445, %r987, %r218, 31, -1;
	mov.b32 	%f1856, %r738;
	fma.rn.f32 	%f2157, %f1847, %f1856, %f1775;
	fma.rn.f32 	%f2156, %f1848, %f1856, %f1776;
	shfl.sync.idx.b32	%r739|%p446, %r986, %r218, 31, -1;
	mov.b32 	%f1857, %r739;
	fma.rn.f32 	%f2155, %f1847, %f1857, %f1778;
	fma.rn.f32 	%f2154, %f1848, %f1857, %f1779;
	shfl.sync.idx.b32	%r740|%p447, %r985, %r218, 31, -1;
	mov.b32 	%f1858, %r740;
	fma.rn.f32 	%f2153, %f1847, %f1858, %f1781;
	fma.rn.f32 	%f2152, %f1848, %f1858, %f1782;
	shfl.sync.idx.b32	%r741|%p448, %r984, %r218, 31, -1;
	mov.b32 	%f1859, %r741;
	fma.rn.f32 	%f2151, %f1847, %f1859, %f1784;
	fma.rn.f32 	%f2150, %f1848, %f1859, %f1785;
	shfl.sync.idx.b32	%r742|%p449, %r983, %r218, 31, -1;
	mov.b32 	%f1860, %r742;
	fma.rn.f32 	%f2149, %f1847, %f1860, %f1787;
	fma.rn.f32 	%f2148, %f1848, %f1860, %f1788;
	shfl.sync.idx.b32	%r743|%p450, %r982, %r218, 31, -1;
	mov.b32 	%f1861, %r743;
	fma.rn.f32 	%f2147, %f1847, %f1861, %f1790;
	fma.rn.f32 	%f2146, %f1848, %f1861, %f1791;
	shfl.sync.idx.b32	%r744|%p451, %r981, %r218, 31, -1;
	mov.b32 	%f1862, %r744;
	fma.rn.f32 	%f2145, %f1847, %f1862, %f1793;
	fma.rn.f32 	%f2144, %f1848, %f1862, %f1794;
	shfl.sync.idx.b32	%r745|%p452, %r980, %r218, 31, -1;
	mov.b32 	%f1863, %r745;
	fma.rn.f32 	%f2143, %f1847, %f1863, %f1796;
	fma.rn.f32 	%f2142, %f1848, %f1863, %f1797;
	shfl.sync.idx.b32	%r746|%p453, %r979, %r218, 31, -1;
	mov.b32 	%f1864, %r746;
	fma.rn.f32 	%f2141, %f1847, %f1864, %f1799;
	fma.rn.f32 	%f2140, %f1848, %f1864, %f1800;
	shfl.sync.idx.b32	%r747|%p454, %r978, %r218, 31, -1;
	mov.b32 	%f1865, %r747;
	fma.rn.f32 	%f2139, %f1847, %f1865, %f1802;
	fma.rn.f32 	%f2138, %f1848, %f1865, %f1803;
	shfl.sync.idx.b32	%r748|%p455, %r977, %r218, 31, -1;
	mov.b32 	%f1866, %r748;
	fma.rn.f32 	%f2137, %f1847, %f1866, %f1805;
	fma.rn.f32 	%f2136, %f1848, %f1866, %f1806;
	shfl.sync.idx.b32	%r749|%p456, %r976, %r218, 31, -1;
	mov.b32 	%f1867, %r749;
	fma.rn.f32 	%f2135, %f1847, %f1867, %f1808;
	fma.rn.f32 	%f2134, %f1848, %f1867, %f1809;
	shfl.sync.idx.b32	%r750|%p457, %r975, %r218, 31, -1;
	mov.b32 	%f1868, %r750;
	fma.rn.f32 	%f2133, %f1847, %f1868, %f1811;
	fma.rn.f32 	%f2132, %f1848, %f1868, %f1812;
	shfl.sync.idx.b32	%r751|%p458, %r974, %r218, 31, -1;
	mov.b32 	%f1869, %r751;
	fma.rn.f32 	%f2131, %f1847, %f1869, %f1814;
	fma.rn.f32 	%f2130, %f1848, %f1869, %f1815;
	shfl.sync.idx.b32	%r752|%p459, %r973, %r218, 31, -1;
	mov.b32 	%f1870, %r752;
	fma.rn.f32 	%f2129, %f1847, %f1870, %f1817;
	fma.rn.f32 	%f2128, %f1848, %f1870, %f1818;
	shfl.sync.idx.b32	%r753|%p460, %r972, %r218, 31, -1;
	mov.b32 	%f1871, %r753;
	fma.rn.f32 	%f2127, %f1847, %f1871, %f1820;
	fma.rn.f32 	%f2126, %f1848, %f1871, %f1821;
	shfl.sync.idx.b32	%r754|%p461, %r971, %r218, 31, -1;
	mov.b32 	%f1872, %r754;
	fma.rn.f32 	%f2125, %f1847, %f1872, %f1823;
	fma.rn.f32 	%f2124, %f1848, %f1872, %f1824;
	shfl.sync.idx.b32	%r755|%p462, %r970, %r218, 31, -1;
	mov.b32 	%f1873, %r755;
	fma.rn.f32 	%f2123, %f1847, %f1873, %f1826;
	fma.rn.f32 	%f2122, %f1848, %f1873, %f1827;
	shfl.sync.idx.b32	%r756|%p463, %r969, %r218, 31, -1;
	mov.b32 	%f1874, %r756;
	fma.rn.f32 	%f2121, %f1847, %f1874, %f1829;
	fma.rn.f32 	%f2120, %f1848, %f1874, %f1830;
	shfl.sync.idx.b32	%r757|%p464, %r968, %r218, 31, -1;
	mov.b32 	%f1875, %r757;
	fma.rn.f32 	%f2119, %f1847, %f1875, %f1832;
	fma.rn.f32 	%f2118, %f1848, %f1875, %f1833;
	shfl.sync.idx.b32	%r758|%p465, %r967, %r218, 31, -1;
	mov.b32 	%f1876, %r758;
	fma.rn.f32 	%f2117, %f1847, %f1876, %f1835;
	fma.rn.f32 	%f2116, %f1848, %f1876, %f1836;
	shfl.sync.idx.b32	%r759|%p466, %r966, %r218, 31, -1;
	mov.b32 	%f1877, %r759;
	fma.rn.f32 	%f2115, %f1847, %f1877, %f1838;
	fma.rn.f32 	%f2114, %f1848, %f1877, %f1839;
	shfl.sync.idx.b32	%r760|%p467, %r965, %r218, 31, -1;
	mov.b32 	%f1878, %r760;
	fma.rn.f32 	%f2113, %f1847, %f1878, %f1841;
	fma.rn.f32 	%f2112, %f1848, %f1878, %f1842;
	shfl.sync.idx.b32	%r761|%p468, %r964, %r218, 31, -1;
	mov.b32 	%f1879, %r761;
	fma.rn.f32 	%f2111, %f1847, %f1879, %f1844;
	fma.rn.f32 	%f2110, %f1848, %f1879, %f1845;
$L__BB12_138:
	ld.param.u64 	%rd249, [_Z13_spmm_conv_12PKfPfiiPKiS3_S3_S0__param_0];
	cvta.to.global.u64 	%rd2, %rd249;
	and.b32  	%r762, %r4, -4;
	and.b32  	%r763, %r4, -2;
	setp.ge.s32 	%p469, %r762, %r763;
	@%p469 bra 	$L__BB12_140;
	and.b32  	%r764, %r4, -4;
	add.s32 	%r765, %r764, %r2;
	sub.s32 	%r766, %r765, %r998;
	shfl.sync.idx.b32	%r767|%p470, %r997, %r766, 31, -1;
	add.s32 	%r768, %r766, 1;
	shfl.sync.idx.b32	%r769|%p471, %r997, %r768, 31, -1;
	mul.wide.s32 	%rd172, %r767, 4;
	add.s64 	%rd173, %rd2, %rd172;
	shfl.sync.idx.b32	%r770|%p472, %r995, %r766, 31, -1;
	mov.b32 	%f1880, %r770;
	ld.global.nc.f32 	%f1881, [%rd173];
	fma.rn.f32 	%f1882, %f1881, %f1880, %f2173;
	ld.global.nc.f32 	%f1883, [%rd173+128];
	fma.rn.f32 	%f1884, %f1883, %f1880, %f2172;
	shfl.sync.idx.b32	%r771|%p473, %r994, %r766, 31, -1;
	mov.b32 	%f1885, %r771;
	fma.rn.f32 	%f1886, %f1881, %f1885, %f2171;
	fma.rn.f32 	%f1887, %f1883, %f1885, %f2170;
	shfl.sync.idx.b32	%r772|%p474, %r993, %r766, 31, -1;
	mov.b32 	%f1888, %r772;
	fma.rn.f32 	%f1889, %f1881, %f1888, %f2169;
	fma.rn.f32 	%f1890, %f1883, %f1888, %f2168;
	shfl.sync.idx.b32	%r773|%p475, %r992, %r766, 31, -1;
	mov.b32 	%f1891, %r773;
	fma.rn.f32 	%f1892, %f1881, %f1891, %f2167;
	fma.rn.f32 	%f1893, %f1883, %f1891, %f2166;
	shfl.sync.idx.b32	%r774|%p476, %r991, %r766, 31, -1;
	mov.b32 	%f1894, %r774;
	fma.rn.f32 	%f1895, %f1881, %f1894, %f2165;
	fma.rn.f32 	%f1896, %f1883, %f1894, %f2164;
	shfl.sync.idx.b32	%r775|%p477, %r990, %r766, 31, -1;
	mov.b32 	%f1897, %r775;
	fma.rn.f32 	%f1898, %f1881, %f1897, %f2163;
	fma.rn.f32 	%f1899, %f1883, %f1897, %f2162;
	shfl.sync.idx.b32	%r776|%p478, %r989, %r766, 31, -1;
	mov.b32 	%f1900, %r776;
	fma.rn.f32 	%f1901, %f1881, %f1900, %f2161;
	fma.rn.f32 	%f1902, %f1883, %f1900, %f2160;
	shfl.sync.idx.b32	%r777|%p479, %r988, %r766, 31, -1;
	mov.b32 	%f1903, %r777;
	fma.rn.f32 	%f1904, %f1881, %f1903, %f2159;
	fma.rn.f32 	%f1905, %f1883, %f1903, %f2158;
	shfl.sync.idx.b32	%r778|%p480, %r987, %r766, 31, -1;
	mov.b32 	%f1906, %r778;
	fma.rn.f32 	%f1907, %f1881, %f1906, %f2157;
	fma.rn.f32 	%f1908, %f1883, %f1906, %f2156;
	shfl.sync.idx.b32	%r779|%p481, %r986, %r766, 31, -1;
	mov.b32 	%f1909, %r779;
	fma.rn.f32 	%f1910, %f1881, %f1909, %f2155;
	fma.rn.f32 	%f1911, %f1883, %f1909, %f2154;
	shfl.sync.idx.b32	%r780|%p482, %r985, %r766, 31, -1;
	mov.b32 	%f1912, %r780;
	fma.rn.f32 	%f1913, %f1881, %f1912, %f2153;
	fma.rn.f32 	%f1914, %f1883, %f1912, %f2152;
	shfl.sync.idx.b32	%r781|%p483, %r984, %r766, 31, -1;
	mov.b32 	%f1915, %r781;
	fma.rn.f32 	%f1916, %f1881, %f1915, %f2151;
	fma.rn.f32 	%f1917, %f1883, %f1915, %f2150;
	shfl.sync.idx.b32	%r782|%p484, %r983, %r766, 31, -1;
	mov.b32 	%f1918, %r782;
	fma.rn.f32 	%f1919, %f1881, %f1918, %f2149;
	fma.rn.f32 	%f1920, %f1883, %f1918, %f2148;
	shfl.sync.idx.b32	%r783|%p485, %r982, %r766, 31, -1;
	mov.b32 	%f1921, %r783;
	fma.rn.f32 	%f1922, %f1881, %f1921, %f2147;
	fma.rn.f32 	%f1923, %f1883, %f1921, %f2146;
	shfl.sync.idx.b32	%r784|%p486, %r981, %r766, 31, -1;
	mov.b32 	%f1924, %r784;
	fma.rn.f32 	%f1925, %f1881, %f1924, %f2145;
	fma.rn.f32 	%f1926, %f1883, %f1924, %f2144;
	shfl.sync.idx.b32	%r785|%p487, %r980, %r766, 31, -1;
	mov.b32 	%f1927, %r785;
	fma.rn.f32 	%f1928, %f1881, %f1927, %f2143;
	fma.rn.f32 	%f1929, %f1883, %f1927, %f2142;
	shfl.sync.idx.b32	%r786|%p488, %r979, %r766, 31, -1;
	mov.b32 	%f1930, %r786;
	fma.rn.f32 	%f1931, %f1881, %f1930, %f2141;
	fma.rn.f32 	%f1932, %f1883, %f1930, %f2140;
	shfl.sync.idx.b32	%r787|%p489, %r978, %r766, 31, -1;
	mov.b32 	%f1933, %r787;
	fma.rn.f32 	%f1934, %f1881, %f1933, %f2139;
	fma.rn.f32 	%f1935, %f1883, %f1933, %f2138;
	shfl.sync.idx.b32	%r788|%p490, %r977, %r766, 31, -1;
	mov.b32 	%f1936, %r788;
	fma.rn.f32 	%f1937, %f1881, %f1936, %f2137;
	fma.rn.f32 	%f1938, %f1883, %f1936, %f2136;
	shfl.sync.idx.b32	%r789|%p491, %r976, %r766, 31, -1;
	mov.b32 	%f1939, %r789;
	fma.rn.f32 	%f1940, %f1881, %f1939, %f2135;
	fma.rn.f32 	%f1941, %f1883, %f1939, %f2134;
	shfl.sync.idx.b32	%r790|%p492, %r975, %r766, 31, -1;
	mov.b32 	%f1942, %r790;
	fma.rn.f32 	%f1943, %f1881, %f1942, %f2133;
	fma.rn.f32 	%f1944, %f1883, %f1942, %f2132;
	shfl.sync.idx.b32	%r791|%p493, %r974, %r766, 31, -1;
	mov.b32 	%f1945, %r791;
	fma.rn.f32 	%f1946, %f1881, %f1945, %f2131;
	fma.rn.f32 	%f1947, %f1883, %f1945, %f2130;
	shfl.sync.idx.b32	%r792|%p494, %r973, %r766, 31, -1;
	mov.b32 	%f1948, %r792;
	fma.rn.f32 	%f1949, %f1881, %f1948, %f2129;
	fma.rn.f32 	%f1950, %f1883, %f1948, %f2128;
	shfl.sync.idx.b32	%r793|%p495, %r972, %r766, 31, -1;
	mov.b32 	%f1951, %r793;
	fma.rn.f32 	%f1952, %f1881, %f1951, %f2127;
	fma.rn.f32 	%f1953, %f1883, %f1951, %f2126;
	shfl.sync.idx.b32	%r794|%p496, %r971, %r766, 31, -1;
	mov.b32 	%f1954, %r794;
	fma.rn.f32 	%f1955, %f1881, %f1954, %f2125;
	fma.rn.f32 	%f1956, %f1883, %f1954, %f2124;
	shfl.sync.idx.b32	%r795|%p497, %r970, %r766, 31, -1;
	mov.b32 	%f1957, %r795;
	fma.rn.f32 	%f1958, %f1881, %f1957, %f2123;
	fma.rn.f32 	%f1959, %f1883, %f1957, %f2122;
	shfl.sync.idx.b32	%r796|%p498, %r969, %r766, 31, -1;
	mov.b32 	%f1960, %r796;
	fma.rn.f32 	%f1961, %f1881, %f1960, %f2121;
	fma.rn.f32 	%f1962, %f1883, %f1960, %f2120;
	shfl.sync.idx.b32	%r797|%p499, %r968, %r766, 31, -1;
	mov.b32 	%f1963, %r797;
	fma.rn.f32 	%f1964, %f1881, %f1963, %f2119;
	fma.rn.f32 	%f1965, %f1883, %f1963, %f2118;
	shfl.sync.idx.b32	%r798|%p500, %r967, %r766, 31, -1;
	mov.b32 	%f1966, %r798;
	fma.rn.f32 	%f1967, %f1881, %f1966, %f2117;
	fma.rn.f32 	%f1968, %f1883, %f1966, %f2116;
	shfl.sync.idx.b32	%r799|%p501, %r966, %r766, 31, -1;
	mov.b32 	%f1969, %r799;
	fma.rn.f32 	%f1970, %f1881, %f1969, %f2115;
	fma.rn.f32 	%f1971, %f1883, %f1969, %f2114;
	shfl.sync.idx.b32	%r800|%p502, %r965, %r766, 31, -1;
	mov.b32 	%f1972, %r800;
	fma.rn.f32 	%f1973, %f1881, %f1972, %f2113;
	fma.rn.f32 	%f1974, %f1883, %f1972, %f2112;
	shfl.sync.idx.b32	%r801|%p503, %r964, %r766, 31, -1;
	mov.b32 	%f1975, %r801;
	fma.rn.f32 	%f1976, %f1881, %f1975, %f2111;
	fma.rn.f32 	%f1977, %f1883, %f1975, %f2110;
	mul.wide.s32 	%rd174, %r769, 4;
	add.s64 	%rd175, %rd2, %rd174;
	shfl.sync.idx.b32	%r802|%p504, %r995, %r768, 31, -1;
	mov.b32 	%f1978, %r802;
	ld.global.nc.f32 	%f1979, [%rd175];
	fma.rn.f32 	%f2173, %f1979, %f1978, %f1882;
	ld.global.nc.f32 	%f1980, [%rd175+128];
	fma.rn.f32 	%f2172, %f1980, %f1978, %f1884;
	shfl.sync.idx.b32	%r803|%p505, %r994, %r768, 31, -1;
	mov.b32 	%f1981, %r803;
	fma.rn.f32 	%f2171, %f1979, %f1981, %f1886;
	fma.rn.f32 	%f2170, %f1980, %f1981, %f1887;
	shfl.sync.idx.b32	%r804|%p506, %r993, %r768, 31, -1;
	mov.b32 	%f1982, %r804;
	fma.rn.f32 	%f2169, %f1979, %f1982, %f1889;
	fma.rn.f32 	%f2168, %f1980, %f1982, %f1890;
	shfl.sync.idx.b32	%r805|%p507, %r992, %r768, 31, -1;
	mov.b32 	%f1983, %r805;
	fma.rn.f32 	%f2167, %f1979, %f1983, %f1892;
	fma.rn.f32 	%f2166, %f1980, %f1983, %f1893;
	shfl.sync.idx.b32	%r806|%p508, %r991, %r768, 31, -1;
	mov.b32 	%f1984, %r806;
	fma.rn.f32 	%f2165, %f1979, %f1984, %f1895;
	fma.rn.f32 	%f2164, %f1980, %f1984, %f1896;
	shfl.sync.idx.b32	%r807|%p509, %r990, %r768, 31, -1;
	mov.b32 	%f1985, %r807;
	fma.rn.f32 	%f2163, %f1979, %f1985, %f1898;
	fma.rn.f32 	%f2162, %f1980, %f1985, %f1899;
	shfl.sync.idx.b32	%r808|%p510, %r989, %r768, 31, -1;
	mov.b32 	%f1986, %r808;
	fma.rn.f32 	%f2161, %f1979, %f1986, %f1901;
	fma.rn.f32 	%f2160, %f1980, %f1986, %f1902;
	shfl.sync.idx.b32	%r809|%p511, %r988, %r768, 31, -1;
	mov.b32 	%f1987, %r809;
	fma.rn.f32 	%f2159, %f1979, %f1987, %f1904;
	fma.rn.f32 	%f2158, %f1980, %f1987, %f1905;
	shfl.sync.idx.b32	%r810|%p512, %r987, %r768, 31, -1;
	mov.b32 	%f1988, %r810;
	fma.rn.f32 	%f2157, %f1979, %f1988, %f1907;
	fma.rn.f32 	%f2156, %f1980, %f1988, %f1908;
	shfl.sync.idx.b32	%r811|%p513, %r986, %r768, 31, -1;
	mov.b32 	%f1989, %r811;
	fma.rn.f32 	%f2155, %f1979, %f1989, %f1910;
	fma.rn.f32 	%f2154, %f1980, %f1989, %f1911;
	shfl.sync.idx.b32	%r812|%p514, %r985, %r768, 31, -1;
	mov.b32 	%f1990, %r812;
	fma.rn.f32 	%f2153, %f1979, %f1990, %f1913;
	fma.rn.f32 	%f2152, %f1980, %f1990, %f1914;
	shfl.sync.idx.b32	%r813|%p515, %r984, %r768, 31, -1;
	mov.b32 	%f1991, %r813;
	fma.rn.f32 	%f2151, %f1979, %f1991, %f1916;
	fma.rn.f32 	%f2150, %f1980, %f1991, %f1917;
	shfl.sync.idx.b32	%r814|%p516, %r983, %r768, 31, -1;
	mov.b32 	%f1992, %r814;
	fma.rn.f32 	%f2149, %f1979, %f1992, %f1919;
	fma.rn.f32 	%f2148, %f1980, %f1992, %f1920;
	shfl.sync.idx.b32	%r815|%p517, %r982, %r768, 31, -1;
	mov.b32 	%f1993, %r815;
	fma.rn.f32 	%f2147, %f1979, %f1993, %f1922;
	fma.rn.f32 	%f2146, %f1980, %f1993, %f1923;
	shfl.sync.idx.b32	%r816|%p518, %r981, %r768, 31, -1;
	mov.b32 	%f1994, %r816;
	fma.rn.f32 	%f2145, %f1979, %f1994, %f1925;
	fma.rn.f32 	%f2144, %f1980, %f1994, %f1926;
	shfl.sync.idx.b32	%r817|%p519, %r980, %r768, 31, -1;
	mov.b32 	%f1995, %r817;
	fma.rn.f32 	%f2143, %f1979, %f1995, %f1928;
	fma.rn.f32 	%f2142, %f1980, %f1995, %f1929;
	shfl.sync.idx.b32	%r818|%p520, %r979, %r768, 31, -1;
	mov.b32 	%f1996, %r818;
	fma.rn.f32 	%f2141, %f1979, %f1996, %f1931;
	fma.rn.f32 	%f2140, %f1980, %f1996, %f1932;
	shfl.sync.idx.b32	%r819|%p521, %r978, %r768, 31, -1;
	mov.b32 	%f1997, %r819;
	fma.rn.f32 	%f2139, %f1979, %f1997, %f1934;
	fma.rn.f32 	%f2138, %f1980, %f1997, %f1935;
	shfl.sync.idx.b32	%r820|%p522, %r977, %r768, 31, -1;
	mov.b32 	%f1998, %r820;
	fma.rn.f32 	%f2137, %f1979, %f1998, %f1937;
	fma.rn.f32 	%f2136, %f1980, %f1998, %f1938;
	shfl.sync.idx.b32	%r821|%p523, %r976, %r768, 31, -1;
	mov.b32 	%f1999, %r821;
	fma.rn.f32 	%f2135, %f1979, %f1999, %f1940;
	fma.rn.f32 	%f2134, %f1980, %f1999, %f1941;
	shfl.sync.idx.b32	%r822|%p524, %r975, %r768, 31, -1;
	mov.b32 	%f2000, %r822;
	fma.rn.f32 	%f2133, %f1979, %f2000, %f1943;
	fma.rn.f32 	%f2132, %f1980, %f2000, %f1944;
	shfl.sync.idx.b32	%r823|%p525, %r974, %r768, 31, -1;
	mov.b32 	%f2001, %r823;
	fma.rn.f32 	%f2131, %f1979, %f2001, %f1946;
	fma.rn.f32 	%f2130, %f1980, %f2001, %f1947;
	shfl.sync.idx.b32	%r824|%p526, %r973, %r768, 31, -1;
	mov.b32 	%f2002, %r824;
	fma.rn.f32 	%f2129, %f1979, %f2002, %f1949;
	fma.rn.f32 	%f2128, %f1980, %f2002, %f1950;
	shfl.sync.idx.b32	%r825|%p527, %r972, %r768, 31, -1;
	mov.b32 	%f2003, %r825;
	fma.rn.f32 	%f2127, %f1979, %f2003, %f1952;
	fma.rn.f32 	%f2126, %f1980, %f2003, %f1953;
	shfl.sync.idx.b32	%r826|%p528, %r971, %r768, 31, -1;
	mov.b32 	%f2004, %r826;
	fma.rn.f32 	%f2125, %f1979, %f2004, %f1955;
	fma.rn.f32 	%f2124, %f1980, %f2004, %f1956;
	shfl.sync.idx.b32	%r827|%p529, %r970, %r768, 31, -1;
	mov.b32 	%f2005, %r827;
	fma.rn.f32 	%f2123, %f1979, %f2005, %f1958;
	fma.rn.f32 	%f2122, %f1980, %f2005, %f1959;
	shfl.sync.idx.b32	%r828|%p530, %r969, %r768, 31, -1;
	mov.b32 	%f2006, %r828;
	fma.rn.f32 	%f2121, %f1979, %f2006, %f1961;
	fma.rn.f32 	%f2120, %f1980, %f2006, %f1962;
	shfl.sync.idx.b32	%r829|%p531, %r968, %r768, 31, -1;
	mov.b32 	%f2007, %r829;
	fma.rn.f32 	%f2119, %f1979, %f2007, %f1964;
	fma.rn.f32 	%f2118, %f1980, %f2007, %f1965;
	shfl.sync.idx.b32	%r830|%p532, %r967, %r768, 31, -1;
	mov.b32 	%f2008, %r830;
	fma.rn.f32 	%f2117, %f1979, %f2008, %f1967;
	fma.rn.f32 	%f2116, %f1980, %f2008, %f1968;
	shfl.sync.idx.b32	%r831|%p533, %r966, %r768, 31, -1;
	mov.b32 	%f2009, %r831;
	fma.rn.f32 	%f2115, %f1979, %f2009, %f1970;
	fma.rn.f32 	%f2114, %f1980, %f2009, %f1971;
	shfl.sync.idx.b32	%r832|%p534, %r965, %r768, 31, -1;
	mov.b32 	%f2010, %r832;
	fma.rn.f32 	%f2113, %f1979, %f2010, %f1973;
	fma.rn.f32 	%f2112, %f1980, %f2010, %f1974;
	shfl.sync.idx.b32	%r833|%p535, %r964, %r768, 31, -1;
	mov.b32 	%f2011, %r833;
	fma.rn.f32 	%f2111, %f1979, %f2011, %f1976;
	fma.rn.f32 	%f2110, %f1980, %f2011, %f1977;
$L__BB12_140:
	setp.ge.s32 	%p536, %r7, %r4;
	@%p536 bra 	$L__BB12_142;
	sub.s32 	%r834, %r7, %r998;
	shfl.sync.idx.b32	%r835|%p537, %r997, %r834, 31, -1;
	mul.wide.s32 	%rd176, %r835, 4;
	add.s64 	%rd177, %rd2, %rd176;
	shfl.sync.idx.b32	%r836|%p538, %r995, %r834, 31, -1;
	mov.b32 	%f2012, %r836;
	ld.global.nc.f32 	%f2013, [%rd177];
	fma.rn.f32 	%f2173, %f2013, %f2012, %f2173;
	ld.global.nc.f32 	%f2014, [%rd177+128];
	fma.rn.f32 	%f2172, %f2014, %f2012, %f2172;
	shfl.sync.idx.b32	%r837|%p539, %r994, %r834, 31, -1;
	mov.b32 	%f2015, %r837;
	fma.rn.f32 	%f2171, %f2013, %f2015, %f2171;
	fma.rn.f32 	%f2170, %f2014, %f2015, %f2170;
	shfl.sync.idx.b32	%r838|%p540, %r993, %r834, 31, -1;
	mov.b32 	%f2016, %r838;
	fma.rn.f32 	%f2169, %f2013, %f2016, %f2169;
	fma.rn.f32 	%f2168, %f2014, %f2016, %f2168;
	shfl.sync.idx.b32	%r839|%p541, %r992, %r834, 31, -1;
	mov.b32 	%f2017, %r839;
	fma.rn.f32 	%f2167, %f2013, %f2017, %f2167;
	fma.rn.f32 	%f2166, %f2014, %f2017, %f2166;
	shfl.sync.idx.b32	%r840|%p542, %r991, %r834, 31, -1;
	mov.b32 	%f2018, %r840;
	fma.rn.f32 	%f2165, %f2013, %f2018, %f2165;
	fma.rn.f32 	%f2164, %f2014, %f2018, %f2164;
	shfl.sync.idx.b32	%r841|%p543, %r990, %r834, 31, -1;
	mov.b32 	%f2019, %r841;
	fma.rn.f32 	%f2163, %f2013, %f2019, %f2163;
	fma.rn.f32 	%f2162, %f2014, %f2019, %f2162;
	shfl.sync.idx.b32	%r842|%p544, %r989, %r834, 31, -1;
	mov.b32 	%f2020, %r842;
	fma.rn.f32 	%f2161, %f2013, %f2020, %f2161;
	fma.rn.f32 	%f2160, %f2014, %f2020, %f2160;
	shfl.sync.idx.b32	%r843|%p545, %r988, %r834, 31, -1;
	mov.b32 	%f2021, %r843;
	fma.rn.f32 	%f2159, %f2013, %f2021, %f2159;
	fma.rn.f32 	%f2158, %f2014, %f2021, %f2158;
	shfl.sync.idx.b32	%r844|%p546, %r987, %r834, 31, -1;
	mov.b32 	%f2022, %r844;
	fma.rn.f32 	%f2157, %f2013, %f2022, %f2157;
	fma.rn.f32 	%f2156, %f2014, %f2022, %f2156;
	shfl.sync.idx.b32	%r845|%p547, %r986, %r834, 31, -1;
	mov.b32 	%f2023, %r845;
	fma.rn.f32 	%f2155, %f2013, %f2023, %f2155;
	fma.rn.f32 	%f2154, %f2014, %f2023, %f2154;
	shfl.sync.idx.b32	%r846|%p548, %r985, %r834, 31, -1;
	mov.b32 	%f2024, %r846;
	fma.rn.f32 	%f2153, %f2013, %f2024, %f2153;
	fma.rn.f32 	%f2152, %f2014, %f2024, %f2152;
	shfl.sync.idx.b32	%r847|%p549, %r984, %r834, 31, -1;
	mov.b32 	%f2025, %r847;
	fma.rn.f32 	%f2151, %f2013, %f2025, %f2151;
	fma.rn.f32 	%f2150, %f2014, %f2025, %f2150;
	shfl.sync.idx.b32	%r848|%p550, %r983, %r834, 31, -1;
	mov.b32 	%f2026, %r848;
	fma.rn.f32 	%f2149, %f2013, %f2026, %f2149;
	fma.rn.f32 	%f2148, %f2014, %f2026, %f2148;
	shfl.sync.idx.b32	%r849|%p551, %r982, %r834, 31, -1;
	mov.b32 	%f2027, %r849;
	fma.rn.f32 	%f2147, %f2013, %f2027, %f2147;
	fma.rn.f32 	%f2146, %f2014, %f2027, %f2146;
	shfl.sync.idx.b32	%r850|%p552, %r981, %r834, 31, -1;
	mov.b32 	%f2028, %r850;
	fma.rn.f32 	%f2145, %f2013, %f2028, %f2145;
	fma.rn.f32 	%f2144, %f2014, %f2028, %f2144;
	shfl.sync.idx.b32	%r851|%p553, %r980, %r834, 31, -1;
	mov.b32 	%f2029, %r851;
	fma.rn.f32 	%f2143, %f2013, %f2029, %f2143;
	fma.rn.f32 	%f2142, %f2014, %f2029, %f2142;
	shfl.sync.idx.b32	%r852|%p554, %r979, %r834, 31, -1;
	mov.b32 	%f2030, %r852;
	fma.rn.f32 	%f2141, %f2013, %f2030, %f2141;
	fma.rn.f32 	%f2140, %f2014, %f2030, %f2140;
	shfl.sync.idx.b32	%r853|%p555, %r978, %r834, 31, -1;
	mov.b32 	%f2031, %r853;
	fma.rn.f32 	%f2139, %f2013, %f2031, %f2139;
	fma.rn.f32 	%f2138, %f2014, %f2031, %f2138;
	shfl.sync.idx.b32	%r854|%p556, %r977, %r834, 31, -1;
	mov.b32 	%f2032, %r854;
	fma.rn.f32 	%f2137, %f2013, %f2032, %f2137;
	fma.rn.f32 	%f2136, %f2014, %f2032, %f2136;
	shfl.sync.idx.b32	%r855|%p557, %r976, %r834, 31, -1;
	mov.b32 	%f2033, %r855;
	fma.rn.f32 	%f2135, %f2013, %f2033, %f2135;
	fma.rn.f32 	%f2134, %f2014, %f2033, %f2134;
	shfl.sync.idx.b32	%r856|%p558, %r975, %r834, 31, -1;
	mov.b32 	%f2034, %r856;
	fma.rn.f32 	%f2133, %f2013, %f2034, %f2133;
	fma.rn.f32 	%f2132, %f2014, %f2034, %f2132;
	shfl.sync.idx.b32	%r857|%p559, %r974, %r834, 31, -1;
	mov.b32 	%f2035, %r857;
	fma.rn.f32 	%f2131, %f2013, %f2035, %f2131;
	fma.rn.f32 	%f2130, %f2014, %f2035, %f2130;
	shfl.sync.idx.b32	%r858|%p560, %r973, %r834, 31, -1;
	mov.b32 	%f2036, %r858;
	fma.rn.f32 	%f2129, %f2013, %f2036, %f2129;
	fma.rn.f32 	%f2128, %f2014, %f2036, %f2128;
	shfl.sync.idx.b32	%r859|%p561, %r972, %r834, 31, -1;
	mov.b32 	%f2037, %r859;
	fma.rn.f32 	%f2127, %f2013, %f2037, %f2127;
	fma.rn.f32 	%f2126, %f2014, %f2037, %f2126;
	shfl.sync.idx.b32	%r860|%p562, %r971, %r834, 31, -1;
	mov.b32 	%f2038, %r860;
	fma.rn.f32 	%f2125, %f2013, %f2038, %f2125;
	fma.rn.f32 	%f2124, %f2014, %f2038, %f2124;
	shfl.sync.idx.b32	%r861|%p563, %r970, %r834, 31, -1;
	mov.b32 	%f2039, %r861;
	fma.rn.f32 	%f2123, %f2013, %f2039, %f2123;
	fma.rn.f32 	%f2122, %f2014, %f2039, %f2122;
	shfl.sync.idx.b32	%r862|%p564, %r969, %r834, 31, -1;
	mov.b32 	%f2040, %r862;
	fma.rn.f32 	%f2121, %f2013, %f2040, %f2121;
	fma.rn.f32 	%f2120, %f2014, %f2040, %f2120;
	shfl.sync.idx.b32	%r863|%p565, %r968, %r834, 31, -1;
	mov.b32 	%f2041, %r863;
	fma.rn.f32 	%f2119, %f2013, %f2041, %f2119;
	fma.rn.f32 	%f2118, %f2014, %f2041, %f2118;
	shfl.sync.idx.b32	%r864|%p566, %r967, %r834, 31, -1;
	mov.b32 	%f2042, %r864;
	fma.rn.f32 	%f2117, %f2013, %f2042, %f2117;
	fma.rn.f32 	%f2116, %f2014, %f2042, %f2116;
	shfl.sync.idx.b32	%r865|%p567, %r966, %r834, 31, -1;
	mov.b32 	%f2043, %r865;
	fma.rn.f32 	%f2115, %f2013, %f2043, %f2115;
	fma.rn.f32 	%f2114, %f2014, %f2043, %f2114;
	shfl.sync.idx.b32	%r866|%p568, %r965, %r834, 31, -1;
	mov.b32 	%f2044, %r866;
	fma.rn.f32 	%f2113, %f2013, %f2044, %f2113;
	fma.rn.f32 	%f2112, %f2014, %f2044, %f2112;
	shfl.sync.idx.b32	%r867|%p569, %r964, %r834, 31, -1;
	mov.b32 	%f2045, %r867;
	fma.rn.f32 	%f2111, %f2013, %f2045, %f2111;
	fma.rn.f32 	%f2110, %f2014, %f2045, %f2110;
$L__BB12_142:
	ld.param.u64 	%rd251, [_Z13_spmm_conv_12PKfPfiiPKiS3_S3_S0__param_5];
	ld.param.u64 	%rd250, [_Z13_spmm_conv_12PKfPfiiPKiS3_S3_S0__param_1];
	cvta.to.global.u64 	%rd178, %rd250;
	cvta.to.global.u64 	%rd179, %rd251;
	mul.wide.s32 	%rd180, %r220, 4;
	add.s64 	%rd181, %rd179, %rd180;
	ld.global.nc.u32 	%r868, [%rd181];
	shl.b32 	%r869, %r868, 5;
	add.s32 	%r870, %r869, %r5;
	mul.wide.s32 	%rd182, %r870, 4;
	add.s64 	%rd183, %rd178, %rd182;
	st.global.f32 	[%rd183], %f2173;
	st.global.f32 	[%rd183+128], %f2172;
	ld.global.nc.u32 	%r871, [%rd181+4];
	shl.b32 	%r872, %r871, 5;
	add.s32 	%r873, %r872, %r5;
	mul.wide.s32 	%rd184, %r873, 4;
	add.s64 	%rd185, %rd178, %rd184;
	st.global.f32 	[%rd185], %f2171;
	st.global.f32 	[%rd185+128], %f2170;
	ld.global.nc.u32 	%r874, [%rd181+8];
	shl.b32 	%r875, %r874, 5;
	add.s32 	%r876, %r875, %r5;
	mul.wide.s32 	%rd186, %r876, 4;
	add.s64 	%rd187, %rd178, %rd186;
	st.global.f32 	[%rd187], %f2169;
	st.global.f32 	[%rd187+128], %f2168;
	ld.global.nc.u32 	%r877, [%rd181+12];
	shl.b32 	%r878, %r877, 5;
	add.s32 	%r879, %r878, %r5;
	mul.wide.s32 	%rd188, %r879, 4;
	add.s64 	%rd189, %rd178, %rd188;
	st.global.f32 	[%rd189], %f2167;
	st.global.f32 	[%rd189+128], %f2166;
	ld.global.nc.u32 	%r880, [%rd181+16];
	shl.b32 	%r881, %r880, 5;
	add.s32 	%r882, %r881, %r5;
	mul.wide.s32 	%rd190, %r882, 4;
	add.s64 	%rd191, %rd178, %rd190;
	st.global.f32 	[%rd191], %f2165;
	st.global.f32 	[%rd191+128], %f2164;
	ld.global.nc.u32 	%r883, [%rd181+20];
	shl.b32 	%r884, %r883, 5;
	add.s32 	%r885, %r884, %r5;
	mul.wide.s32 	%rd192, %r885, 4;
	add.s64 	%rd193, %rd178, %rd192;
	st.global.f32 	[%rd193], %f2163;
	st.global.f32 	[%rd193+128], %f2162;
	ld.global.nc.u32 	%r886, [%rd181+24];
	shl.b32 	%r887, %r886, 5;
	add.s32 	%r888, %r887, %r5;
	mul.wide.s32 	%rd194, %r888, 4;
	add.s64 	%rd195, %rd178, %rd194;
	st.global.f32 	[%rd195], %f2161;
	st.global.f32 	[%rd195+128], %f2160;
	ld.global.nc.u32 	%r889, [%rd181+28];
	shl.b32 	%r890, %r889, 5;
	add.s32 	%r891, %r890, %r5;
	mul.wide.s32 	%rd196, %r891, 4;
	add.s64 	%rd197, %rd178, %rd196;
	st.global.f32 	[%rd197], %f2159;
	st.global.f32 	[%rd197+128], %f2158;
	ld.global.nc.u32 	%r892, [%rd181+32];
	shl.b32 	%r893, %r892, 5;
	add.s32 	%r894, %r893, %r5;
	mul.wide.s32 	%rd198, %r894, 4;
	add.s64 	%rd199, %rd178, %rd198;
	st.global.f32 	[%rd199], %f2157;
	st.global.f32 	[%rd199+128], %f2156;
	ld.global.nc.u32 	%r895, [%rd181+36];
	shl.b32 	%r896, %r895, 5;
	add.s32 	%r897, %r896, %r5;
	mul.wide.s32 	%rd200, %r897, 4;
	add.s64 	%rd201, %rd178, %rd200;
	st.global.f32 	[%rd201], %f2155;
	st.global.f32 	[%rd201+128], %f2154;
	ld.global.nc.u32 	%r898, [%rd181+40];
	shl.b32 	%r899, %r898, 5;
	add.s32 	%r900, %r899, %r5;
	mul.wide.s32 	%rd202, %r900, 4;
	add.s64 	%rd203, %rd178, %rd202;
	st.global.f32 	[%rd203], %f2153;
	st.global.f32 	[%rd203+128], %f2152;
	ld.global.nc.u32 	%r901, [%rd181+44];
	shl.b32 	%r902, %r901, 5;
	add.s32 	%r903, %r902, %r5;
	mul.wide.s32 	%rd204, %r903, 4;
	add.s64 	%rd205, %rd178, %rd204;
	st.global.f32 	[%rd205], %f2151;
	st.global.f32 	[%rd205+128], %f2150;
	ld.global.nc.u32 	%r904, [%rd181+48];
	shl.b32 	%r905, %r904, 5;
	add.s32 	%r906, %r905, %r5;
	mul.wide.s32 	%rd206, %r906, 4;
	add.s64 	%rd207, %rd178, %rd206;
	st.global.f32 	[%rd207], %f2149;
	st.global.f32 	[%rd207+128], %f2148;
	ld.global.nc.u32 	%r907, [%rd181+52];
	shl.b32 	%r908, %r907, 5;
	add.s32 	%r909, %r908, %r5;
	mul.wide.s32 	%rd208, %r909, 4;
	add.s64 	%rd209, %rd178, %rd208;
	st.global.f32 	[%rd209], %f2147;
	st.global.f32 	[%rd209+128], %f2146;
	ld.global.nc.u32 	%r910, [%rd181+56];
	shl.b32 	%r911, %r910, 5;
	add.s32 	%r912, %r911, %r5;
	mul.wide.s32 	%rd210, %r912, 4;
	add.s64 	%rd211, %rd178, %rd210;
	st.global.f32 	[%rd211], %f2145;
	st.global.f32 	[%rd211+128], %f2144;
	ld.global.nc.u32 	%r913, [%rd181+60];
	shl.b32 	%r914, %r913, 5;
	add.s32 	%r915, %r914, %r5;
	mul.wide.s32 	%rd212, %r915, 4;
	add.s64 	%rd213, %rd178, %rd212;
	st.global.f32 	[%rd213], %f2143;
	st.global.f32 	[%rd213+128], %f2142;
	ld.global.nc.u32 	%r916, [%rd181+64];
	shl.b32 	%r917, %r916, 5;
	add.s32 	%r918, %r917, %r5;
	mul.wide.s32 	%rd214, %r918, 4;
	add.s64 	%rd215, %rd178, %rd214;
	st.global.f32 	[%rd215], %f2141;
	st.global.f32 	[%rd215+128], %f2140;
	ld.global.nc.u32 	%r919, [%rd181+68];
	shl.b32 	%r920, %r919, 5;
	add.s32 	%r921, %r920, %r5;
	mul.wide.s32 	%rd216, %r921, 4;
	add.s64 	%rd217, %rd178, %rd216;
	st.global.f32 	[%rd217], %f2139;
	st.global.f32 	[%rd217+128], %f2138;
	ld.global.nc.u32 	%r922, [%rd181+72];
	shl.b32 	%r923, %r922, 5;
	add.s32 	%r924, %r923, %r5;
	mul.wide.s32 	%rd218, %r924, 4;
	add.s64 	%rd219, %rd178, %rd218;
	st.global.f32 	[%rd219], %f2137;
	st.global.f32 	[%rd219+128], %f2136;
	ld.global.nc.u32 	%r925, [%rd181+76];
	shl.b32 	%r926, %r925, 5;
	add.s32 	%r927, %r926, %r5;
	mul.wide.s32 	%rd220, %r927, 4;
	add.s64 	%rd221, %rd178, %rd220;
	st.global.f32 	[%rd221], %f2135;
	st.global.f32 	[%rd221+128], %f2134;
	ld.global.nc.u32 	%r928, [%rd181+80];
	shl.b32 	%r929, %r928, 5;
	add.s32 	%r930, %r929, %r5;
	mul.wide.s32 	%rd222, %r930, 4;
	add.s64 	%rd223, %rd178, %rd222;
	st.global.f32 	[%rd223], %f2133;
	st.global.f32 	[%rd223+128], %f2132;
	ld.global.nc.u32 	%r931, [%rd181+84];
	shl.b32 	%r932, %r931, 5;
	add.s32 	%r933, %r932, %r5;
	mul.wide.s32 	%rd224, %r933, 4;
	add.s64 	%rd225, %rd178, %rd224;
	st.global.f32 	[%rd225], %f2131;
	st.global.f32 	[%rd225+128], %f2130;
	ld.global.nc.u32 	%r934, [%rd181+88];
	shl.b32 	%r935, %r934, 5;
	add.s32 	%r936, %r935, %r5;
	mul.wide.s32 	%rd226, %r936, 4;
	add.s64 	%rd227, %rd178, %rd226;
	st.global.f32 	[%rd227], %f2129;
	st.global.f32 	[%rd227+128], %f2128;
	ld.global.nc.u32 	%r937, [%rd181+92];
	shl.b32 	%r938, %r937, 5;
	add.s32 	%r939, %r938, %r5;
	mul.wide.s32 	%rd228, %r939, 4;
	add.s64 	%rd229, %rd178, %rd228;
	st.global.f32 	[%rd229], %f2127;
	st.global.f32 	[%rd229+128], %f2126;
	ld.global.nc.u32 	%r940, [%rd181+96];
	shl.b32 	%r941, %r940, 5;
	add.s32 	%r942, %r941, %r5;
	mul.wide.s32 	%rd230, %r942, 4;
	add.s64 	%rd231, %rd178, %rd230;
	st.global.f32 	[%rd231], %f2125;
	st.global.f32 	[%rd231+128], %f2124;
	ld.global.nc.u32 	%r943, [%rd181+100];
	shl.b32 	%r944, %r943, 5;
	add.s32 	%r945, %r944, %r5;
	mul.wide.s32 	%rd232, %r945, 4;
	add.s64 	%rd233, %rd178, %rd232;
	st.global.f32 	[%rd233], %f2123;
	st.global.f32 	[%rd233+128], %f2122;
	ld.global.nc.u32 	%r946, [%rd181+104];
	shl.b32 	%r947, %r946, 5;
	add.s32 	%r948, %r947, %r5;
	mul.wide.s32 	%rd234, %r948, 4;
	add.s64 	%rd235, %rd178, %rd234;
	st.global.f32 	[%rd235], %f2121;
	st.global.f32 	[%rd235+128], %f2120;
	ld.global.nc.u32 	%r949, [%rd181+108];
	shl.b32 	%r950, %r949, 5;
	add.s32 	%r951, %r950, %r5;
	mul.wide.s32 	%rd236, %r951, 4;
	add.s64 	%rd237, %rd178, %rd236;
	st.global.f32 	[%rd237], %f2119;
	st.global.f32 	[%rd237+128], %f2118;
	ld.global.nc.u32 	%r952, [%rd181+112];
	shl.b32 	%r953, %r952, 5;
	add.s32 	%r954, %r953, %r5;
	mul.wide.s32 	%rd238, %r954, 4;
	add.s64 	%rd239, %rd178, %rd238;
	st.global.f32 	[%rd239], %f2117;
	st.global.f32 	[%rd239+128], %f2116;
	ld.global.nc.u32 	%r955, [%rd181+116];
	shl.b32 	%r956, %r955, 5;
	add.s32 	%r957, %r956, %r5;
	mul.wide.s32 	%rd240, %r957, 4;
	add.s64 	%rd241, %rd178, %rd240;
	st.global.f32 	[%rd241], %f2115;
	st.global.f32 	[%rd241+128], %f2114;
	ld.global.nc.u32 	%r958, [%rd181+120];
	shl.b32 	%r959, %r958, 5;
	add.s32 	%r960, %r959, %r5;
	mul.wide.s32 	%rd242, %r960, 4;
	add.s64 	%rd243, %rd178, %rd242;
	st.global.f32 	[%rd243], %f2113;
	st.global.f32 	[%rd243+128], %f2112;
	ld.global.nc.u32 	%r961, [%rd181+124];
	shl.b32 	%r962, %r961, 5;
	add.s32 	%r963, %r962, %r5;
	mul.wide.s32 	%rd244, %r963, 4;
	add.s64 	%rd245, %rd178, %rd244;
	st.global.f32 	[%rd245], %f2111;
	st.global.f32 	[%rd245+128], %f2110;
	ret;

}
	// .globl	_Z13_spmm_conv_13PKfPfiiPKiS3_S3_S0_
.visible .entry _Z13_spmm_conv_13PKfPfiiPKiS3_S3_S0_(
	.param .u64 .ptr .align 1 _Z13_spmm_conv_13PKfPfiiPKiS3_S3_S0__param_0,
	.param .u64 .ptr .align 1 _Z13_spmm_conv_13PKfPfiiPKiS3_S3_S0__param_1,
	.param .u32 _Z13_spmm_conv_13PKfPfiiPKiS3_S3_S0__param_2,
	.param .u32 _Z13_spmm_conv_13PKfPfiiPKiS3_S3_S0__param_3,
	.param .u64 .ptr .align 1 _Z13_spmm_conv_13PKfPfiiPKiS3_S3_S0__param_4,
	.param .u64 .ptr .align 1 _Z13_spmm_conv_13PKfPfiiPKiS3_S3_S0__param_5,
	.param .u64 .ptr .align 1 _Z13_spmm_conv_13PKfPfiiPKiS3_S3_S0__param_6,
	.param .u64 .ptr .align 1 _Z13_spmm_conv_13PKfPfiiPKiS3_S3_S0__param_7
)
{
	.reg .pred 	%p<94>;
	.reg .b32 	%r<284>;
	.reg .b32 	%f<330>;
	.reg .b64 	%rd<84>;

	ld.param.u32 	%r71, [_Z13_spmm_conv_13PKfPfiiPKiS3_S3_S0__param_2];
	ld.param.u64 	%rd8, [_Z13_spmm_conv_13PKfPfiiPKiS3_S3_S0__param_4];
	cvta.to.global.u64 	%rd9, %rd8;
	mov.u32 	%r74, %tid.y;
	shl.b32 	%r75, %r74, 2;
	mov.u32 	%r76, %ctaid.x;
	shl.b32 	%r77, %r76, 4;
	add.s32 	%r78, %r75, %r77;
	mov.u32 	%r1, %tid.x;
	mov.u32 	%r79, %ctaid.y;
	shl.b32 	%r80, %r79, 4;
	mul.wide.s32 	%rd10, %r71, 4;
	add.s64 	%rd11, %rd9, %rd10;
	ld.global.nc.u32 	%r2, [%rd11];
	ld.global.nc.u32 	%r3, [%rd11+4];
	sub.s32 	%r4, %r3, %r2;
	shr.s32 	%r81, %r78, 31;
	shr.u32 	%r82, %r81, 29;
	add.s32 	%r83, %r78, %r82;
	shr.s32 	%r84, %r78, 2;
	shr.u32 	%r85, %r78, 31;
	add.s32 	%r86, %r84, %r85;
	and.b32  	%r87, %r86, -2;
	sub.s32 	%r88, %r84, %r87;
	shl.b32 	%r89, %r83, 12;
	and.b32  	%r90, %r89, -32768;
	shl.b32 	%r91, %r88, 14;
	add.s32 	%r92, %r80, %r1;
	add.s32 	%r93, %r92, %r90;
	add.s32 	%r5, %r93, %r91;
	and.b32  	%r94, %r4, -2;
	add.s32 	%r6, %r94, %r2;
	setp.lt.s32 	%p1, %r4, 8;
	mov.b32 	%r265, 0;
	mov.f32 	%f290, 0f00000000;
	mov.f32 	%f291, %f290;
	mov.f32 	%f292, %f290;
	mov.f32 	%f293, %f290;
	mov.f32 	%f294, %f290;
	mov.f32 	%f295, %f290;
	mov.f32 	%f296, %f290;
	mov.f32 	%f297, %f290;
	@%p1 bra 	$L__BB13_6;
	add.s32 	%r259, %r2, 3;
	shl.b32 	%r98, %r3, 1;
	add.s32 	%r99, %r1, %r98;
	sub.s32 	%r258, %r99, %r2;
	mad.lo.s32 	%r100, %r3, 3, %r1;
	shl.b32 	%r101, %r2, 1;
	sub.s32 	%r257, %r100, %r101;
	add.s32 	%r256, %r1, %r3;
	add.s32 	%r255, %r1, %r2;
	mov.b32 	%r265, 0;
	mov.f32 	%f290, 0f00000000;
	mov.b32 	%r253, 3;
	mov.u32 	%r254, %r4;
$L__BB13_2:
	mov.u32 	%r18, %r259;
	add.s32 	%r102, %r253, -3;
	and.b32  	%r103, %r102, 31;
	setp.ne.s32 	%p2, %r103, 0;
	@%p2 bra 	$L__BB13_5;
	add.s32 	%r265, %r18, -3;
	setp.ge.u32 	%p3, %r1, %r254;
	@%p3 bra 	$L__BB13_5;
	ld.param.u64 	%rd82, [_Z13_spmm_conv_13PKfPfiiPKiS3_S3_S0__param_7];
	ld.param.u64 	%rd80, [_Z13_spmm_conv_13PKfPfiiPKiS3_S3_S0__param_6];
	cvta.to.global.u64 	%rd12, %rd80;
	mul.wide.u32 	%rd13, %r255, 4;
	add.s64 	%rd14, %rd12, %rd13;
	ld.global.nc.u32 	%r104, [%rd14];
	mul.hi.s32 	%r105, %r104, 715827883;
	shr.u32 	%r106, %r105, 31;
	shr.u32 	%r107, %r105, 8;
	add.s32 	%r108, %r107, %r106;
	shl.b32 	%r109, %r108, 15;
	add.s32 	%r110, %r109, %r5;
	shr.s32 	%r111, %r104, 31;
	shr.u32 	%r112, %r111, 23;
	add.s32 	%r113, %r104, %r112;
	shr.s32 	%r114, %r113, 9;
	mul.hi.s32 	%r115, %r114, 1431655766;
	shr.u32 	%r116, %r115, 31;
	add.s32 	%r117, %r115, %r116;
	mul.lo.s32 	%r118, %r117, 3;
	sub.s32 	%r119, %r114, %r118;
	shl.b32 	%r120, %r119, 14;
	add.s32 	%r121, %r110, %r120;
	and.b32  	%r122, %r113, 134217216;
	sub.s32 	%r123, %r104, %r122;
	shl.b32 	%r124, %r123, 5;
	add.s32 	%r264, %r121, %r124;
	cvta.to.global.u64 	%rd15, %rd82;
	add.s64 	%rd16, %rd15, %rd13;
	ld.global.nc.u32 	%r263, [%rd16];
	mul.wide.u32 	%rd17, %r256, 4;
	add.s64 	%rd18, %rd15, %rd17;
	ld.global.nc.u32 	%r262, [%rd18];
	mul.wide.u32 	%rd19, %r258, 4;
	add.s64 	%rd20, %rd15, %rd19;
	ld.global.nc.u32 	%r261, [%rd20];
	mul.wide.u32 	%rd21, %r257, 4;
	add.s64 	%rd22, %rd15, %rd21;
	ld.global.nc.u32 	%r260, [%rd22];
$L__BB13_5:
	ld.param.u64 	%rd76, [_Z13_spmm_conv_13PKfPfiiPKiS3_S3_S0__param_0];
	sub.s32 	%r125, %r18, %r265;
	add.s32 	%r126, %r125, -3;
	shfl.sync.idx.b32	%r127|%p4, %r264, %r126, 31, -1;
	add.s32 	%r128, %r125, -2;
	shfl.sync.idx.b32	%r129|%p5, %r264, %r128, 31, -1;
	add.s32 	%r130, %r125, -1;
	shfl.sync.idx.b32	%r131|%p6, %r264, %r130, 31, -1;
	shfl.sync.idx.b32	%r132|%p7, %r264, %r125, 31, -1;
	add.s32 	%r133, %r125, 1;
	shfl.sync.idx.b32	%r134|%p8, %r264, %r133, 31, -1;
	add.s32 	%r135, %r125, 2;
	shfl.sync.idx.b32	%r136|%p9, %r264, %r135, 31, -1;
	add.s32 	%r137, %r125, 3;
	shfl.sync.idx.b32	%r138|%p10, %r264, %r137, 31, -1;
	add.s32 	%r139, %r125, 4;
	shfl.sync.idx.b32	%r140|%p11, %r264, %r139, 31, -1;
	cvta.to.global.u64 	%rd23, %rd76;
	mul.wide.s32 	%rd24, %r127, 4;
	add.s64 	%rd25, %rd23, %rd24;
	shfl.sync.idx.b32	%r141|%p12, %r263, %r126, 31, -1;
	mov.b32 	%f102, %r141;
	ld.global.nc.f32 	%f103, [%rd25];
	fma.rn.f32 	%f104, %f103, %f102, %f297;
	ld.global.nc.f32 	%f105, [%rd25+128];
	fma.rn.f32 	%f106, %f105, %f102, %f296;
	shfl.sync.idx.b32	%r142|%p13, %r262, %r126, 31, -1;
	mov.b32 	%f107, %r142;
	fma.rn.f32 	%f108, %f103, %f107, %f295;
	fma.rn.f32 	%f109, %f105, %f107, %f294;
	shfl.sync.idx.b32	%r143|%p14, %r261, %r126, 31, -1;
	mov.b32 	%f110, %r143;
	fma.rn.f32 	%f111, %f103, %f110, %f293;
	fma.rn.f32 	%f112, %f105, %f110, %f292;
	shfl.sync.idx.b32	%r144|%p15, %r260, %r126, 31, -1;
	mov.b32 	%f113, %r144;
	fma.rn.f32 	%f114, %f103, %f113, %f291;
	fma.rn.f32 	%f115, %f105, %f113, %f290;
	mul.wide.s32 	%rd26, %r129, 4;
	add.s64 	%rd27, %rd23, %rd26;
	shfl.sync.idx.b32	%r145|%p16, %r263, %r128, 31, -1;
	mov.b32 	%f116, %r145;
	ld.global.nc.f32 	%f117, [%rd27];
	fma.rn.f32 	%f118, %f117, %f116, %f104;
	ld.global.nc.f32 	%f119, [%rd27+128];
	fma.rn.f32 	%f120, %f119, %f116, %f106;
	shfl.sync.idx.b32	%r146|%p17, %r262, %r128, 31, -1;
	mov.b32 	%f121, %r146;
	fma.rn.f32 	%f122, %f117, %f121, %f108;
	fma.rn.f32 	%f123, %f119, %f121, %f109;
	shfl.sync.idx.b32	%r147|%p18, %r261, %r128, 31, -1;
	mov.b32 	%f124, %r147;
	fma.rn.f32 	%f125, %f117, %f124, %f111;
	fma.rn.f32 	%f126, %f119, %f124, %f112;
	shfl.sync.idx.b32	%r148|%p19, %r260, %r128, 31, -1;
	mov.b32 	%f127, %r148;
	fma.rn.f32 	%f128, %f117, %f127, %f114;
	fma.rn.f32 	%f129, %f119, %f127, %f115;
	mul.wide.s32 	%rd28, %r131, 4;
	add.s64 	%rd29, %rd23, %rd28;
	shfl.sync.idx.b32	%r149|%p20, %r263, %r130, 31, -1;
	mov.b32 	%f130, %r149;
	ld.global.nc.f32 	%f131, [%rd29];
	fma.rn.f32 	%f132, %f131, %f130, %f118;
	ld.global.nc.f32 	%f133, [%rd29+128];
	fma.rn.f32 	%f134, %f133, %f130, %f120;
	shfl.sync.idx.b32	%r150|%p21, %r262, %r130, 31, -1;
	mov.b32 	%f135, %r150;
	fma.rn.f32 	%f136, %f131, %f135, %f122;
	fma.rn.f32 	%f137, %f133, %f135, %f123;
	shfl.sync.idx.b32	%r151|%p22, %r261, %r130, 31, -1;
	mov.b32 	%f138, %r151;
	fma.rn.f32 	%f139, %f131, %f138, %f125;
	fma.rn.f32 	%f140, %f133, %f138, %f126;
	shfl.sync.idx.b32	%r152|%p23, %r260, %r130, 31, -1;
	mov.b32 	%f141, %r152;
	fma.rn.f32 	%f142, %f131, %f141, %f128;
	fma.rn.f32 	%f143, %f133, %f141, %f129;
	mul.wide.s32 	%rd30, %r132, 4;
	add.s64 	%rd31, %rd23, %rd30;
	shfl.sync.idx.b32	%r153|%p24, %r263, %r125, 31, -1;
	mov.b32 	%f144, %r153;
	ld.global.nc.f32 	%f145, [%rd31];
	fma.rn.f32 	%f146, %f145, %f144, %f132;
	ld.global.nc.f32 	%f147, [%rd31+128];
	fma.rn.f32 	%f148, %f147, %f144, %f134;
	shfl.sync.idx.b32	%r154|%p25, %r262, %r125, 31, -1;
	mov.b32 	%f149, %r154;
	fma.rn.f32 	%f150, %f145, %f149, %f136;
	fma.rn.f32 	%f151, %f147, %f149, %f137;
	shfl.sync.idx.b32	%r155|%p26, %r261, %r125, 31, -1;
	mov.b32 	%f152, %r155;
	fma.rn.f32 	%f153, %f145, %f152, %f139;
	fma.rn.f32 	%f154, %f147, %f152, %f140;
	shfl.sync.idx.b32	%r156|%p27, %r260, %r125, 31, -1;
	mov.b32 	%f155, %r156;
	fma.rn.f32 	%f156, %f145, %f155, %f142;
	fma.rn.f32 	%f157, %f147, %f155, %f143;
	mul.wide.s32 	%rd32, %r134, 4;
	add.s64 	%rd33, %rd23, %rd32;
	shfl.sync.idx.b32	%r157|%p28, %r263, %r133, 31, -1;
	mov.b32 	%f158, %r157;
	ld.global.nc.f32 	%f159, [%rd33];
	fma.rn.f32 	%f160, %f159, %f158, %f146;
	ld.global.nc.f32 	%f161, [%rd33+128];
	fma.rn.f32 	%f162, %f161, %f158, %f148;
	shfl.sync.idx.b32	%r158|%p29, %r262, %r133, 31, -1;
	mov.b32 	%f163, %r158;
	fma.rn.f32 	%f164, %f159, %f163, %f150;
	fma.rn.f32 	%f165, %f161, %f163, %f151;
	shfl.sync.idx.b32	%r159|%p30, %r261, %r133, 31, -1;
	mov.b32 	%f166, %r159;
	fma.rn.f32 	%f167, %f159, %f166, %f153;
	fma.rn.f32 	%f168, %f161, %f166, %f154;
	shfl.sync.idx.b32	%r160|%p31, %r260, %r133, 31, -1;
	mov.b32 	%f169, %r160;
	fma.rn.f32 	%f170, %f159, %f169, %f156;
	fma.rn.f32 	%f171, %f161, %f169, %f157;
	mul.wide.s32 	%rd34, %r136, 4;
	add.s64 	%rd35, %rd23, %rd34;
	shfl.sync.idx.b32	%r161|%p32, %r263, %r135, 31, -1;
	mov.b32 	%f172, %r161;
	ld.global.nc.f32 	%f173, [%rd35];
	fma.rn.f32 	%f174, %f173, %f172, %f160;
	ld.global.nc.f32 	%f175, [%rd35+128];
	fma.rn.f32 	%f176, %f175, %f172, %f162;
	shfl.sync.idx.b32	%r162|%p33, %r262, %r135, 31, -1;
	mov.b32 	%f177, %r162;
	fma.rn.f32 	%f178, %f173, %f177, %f164;
	fma.rn.f32 	%f179, %f175, %f177, %f165;
	shfl.sync.idx.b32	%r163|%p34, %r261, %r135, 31, -1;
	mov.b32 	%f180, %r163;
	fma.rn.f32 	%f181, %f173, %f180, %f167;
	fma.rn.f32 	%f182, %f175, %f180, %f168;
	shfl.sync.idx.b32	%r164|%p35, %r260, %r135, 31, -1;
	mov.b32 	%f183, %r164;
	fma.rn.f32 	%f184, %f173, %f183, %f170;
	fma.rn.f32 	%f185, %f175, %f183, %f171;
	mul.wide.s32 	%rd36, %r138, 4;
	add.s64 	%rd37, %rd23, %rd36;
	shfl.sync.idx.b32	%r165|%p36, %r263, %r137, 31, -1;
	mov.b32 	%f186, %r165;
	ld.global.nc.f32 	%f187, [%rd37];
	fma.rn.f32 	%f188, %f187, %f186, %f174;
	ld.global.nc.f32 	%f189, [%rd37+128];
	fma.rn.f32 	%f190, %f189, %f186, %f176;
	shfl.sync.idx.b32	%r166|%p37, %r262, %r137, 31, -1;
	mov.b32 	%f191, %r166;
	fma.rn.f32 	%f192, %f187, %f191, %f178;
	fma.rn.f32 	%f193, %f189, %f191, %f179;
	shfl.sync.idx.b32	%r167|%p38, %r261, %r137, 31, -1;
	mov.b32 	%f194, %r167;
	fma.rn.f32 	%f195, %f187, %f194, %f181;
	fma.rn.f32 	%f196, %f189, %f194, %f182;
	shfl.sync.idx.b32	%r168|%p39, %r260, %r137, 31, -1;
	mov.b32 	%f197, %r168;
	fma.rn.f32 	%f198, %f187, %f197, %f184;
	fma.rn.f32 	%f199, %f189, %f197, %f185;
	mul.wide.s32 	%rd38, %r140, 4;
	add.s64 	%rd39, %rd23, %rd38;
	shfl.sync.idx.b32	%r169|%p40, %r263, %r139, 31, -1;
	mov.b32 	%f200, %r169;
	ld.global.nc.f32 	%f201, [%rd39];
	fma.rn.f32 	%f297, %f201, %f200, %f188;
	ld.global.nc.f32 	%f202, [%rd39+128];
	fma.rn.f32 	%f296, %f202, %f200, %f190;
	shfl.sync.idx.b32	%r170|%p41, %r262, %r139, 31, -1;
	mov.b32 	%f203, %r170;
	fma.rn.f32 	%f295, %f201, %f203, %f192;
	fma.rn.f32 	%f294, %f202, %f203, %f193;
	shfl.sync.idx.b32	%r171|%p42, %r261, %r139, 31, -1;
	mov.b32 	%f204, %r171;
	fma.rn.f32 	%f293, %f201, %f204, %f195;
	fma.rn.f32 	%f292, %f202, %f204, %f196;
	shfl.sync.idx.b32	%r172|%p43, %r260, %r139, 31, -1;
	mov.b32 	%f205, %r172;
	fma.rn.f32 	%f291, %f201, %f205, %f198;
	fma.rn.f32 	%f290, %f202, %f205, %f199;
	add.s32 	%r259, %r18, 8;
	add.s32 	%r173, %r18, 5;
	add.s32 	%r258, %r258, 8;
	add.s32 	%r257, %r257, 8;
	add.s32 	%r256, %r256, 8;
	add.s32 	%r255, %r255, 8;
	add.s32 	%r254, %r254, -8;
	add.s32 	%r253, %r253, 8;
	and.b32  	%r174, %r4, -8;
	add.s32 	%r175, %r174, %r2;
	setp.lt.s32 	%p44, %r173, %r175;
	@%p44 bra 	$L__BB13_2;
$L__BB13_6:
	and.b32  	%r50, %r4, -8;
	add.s32 	%r51, %r50, %r2;
	setp.le.s32 	%p45, %r3, %r51;
	and.b32  	%r176, %r4, 24;
	setp.ne.s32 	%p46, %r176, 0;
	or.pred  	%p47, %p46, %p45;
	@%p47 bra 	$L__BB13_9;
	sub.s32 	%r177, %r3, %r51;
	setp.ge.u32 	%p48, %r1, %r177;
	mov.u32 	%r265, %r51;
	@%p48 bra 	$L__BB13_9;
	ld.param.u64 	%rd83, [_Z13_spmm_conv_13PKfPfiiPKiS3_S3_S0__param_7];
	ld.param.u64 	%rd81, [_Z13_spmm_conv_13PKfPfiiPKiS3_S3_S0__param_6];
	add.s32 	%r178, %r51, %r1;
	cvta.to.global.u64 	%rd40, %rd81;
	mul.wide.u32 	%rd41, %r178, 4;
	add.s64 	%rd42, %rd40, %rd41;
	ld.global.nc.u32 	%r179, [%rd42];
	mul.hi.s32 	%r180, %r179, 715827883;
	shr.u32 	%r181, %r180, 31;
	shr.u32 	%r182, %r180, 8;
	add.s32 	%r183, %r182, %r181;
	shl.b32 	%r184, %r183, 15;
	add.s32 	%r185, %r184, %r5;
	shr.s32 	%r186, %r179, 31;
	shr.u32 	%r187, %r186, 23;
	add.s32 	%r188, %r179, %r187;
	shr.s32 	%r189, %r188, 9;
	mul.hi.s32 	%r190, %r189, 1431655766;
	shr.u32 	%r191, %r190, 31;
	add.s32 	%r192, %r190, %r191;
	mul.lo.s32 	%r193, %r192, 3;
	sub.s32 	%r194, %r189, %r193;
	shl.b32 	%r195, %r194, 14;
	add.s32 	%r196, %r185, %r195;
	and.b32  	%r197, %r188, 134217216;
	sub.s32 	%r198, %r179, %r197;
	shl.b32 	%r199, %r198, 5;
	add.s32 	%r264, %r196, %r199;
	cvta.to.global.u64 	%rd43, %rd83;
	add.s64 	%rd44, %rd43, %rd41;
	ld.global.nc.u32 	%r263, [%rd44];
	add.s32 	%r200, %r4, %r178;
	mul.wide.u32 	%rd45, %r200, 4;
	add.s64 	%rd46, %rd43, %rd45;
	ld.global.nc.u32 	%r262, [%rd46];
	add.s32 	%r201, %r200, %r4;
	mul.wide.u32 	%rd47, %r201, 4;
	add.s64 	%rd48, %rd43, %rd47;
	ld.global.nc.u32 	%r261, [%rd48];
	add.s32 	%r202, %r201, %r4;
	mul.wide.u32 	%rd49, %r202, 4;
	add.s64 	%rd50, %rd43, %rd49;
	ld.global.nc.u32 	%r260, [%rd50];
$L__BB13_9:
	ld.param.u64 	%rd77, [_Z13_spmm_conv_13PKfPfiiPKiS3_S3_S0__param_0];
	cvta.to.global.u64 	%rd1, %rd77;
	and.b32  	%r63, %r4, -4;
	setp.ge.s32 	%p49, %r50, %r63;
	@%p49 bra 	$L__BB13_26;
	sub.s32 	%r64, %r51, %r265;
	shfl.sync.idx.b32	%r203|%p50, %r264, %r64, 31, -1;
	add.s32 	%r65, %r64, 1;
	shfl.sync.idx.b32	%r66|%p51, %r264, %r65, 31, -1;
	add.s32 	%r67, %r64, 2;
	shfl.sync.idx.b32	%r68|%p52, %r264, %r67, 31, -1;
	add.s32 	%r69, %r64, 3;
	shfl.sync.idx.b32	%r70|%p53, %r264, %r69, 31, -1;
	mul.wide.s32 	%rd51, %r203, 4;
	add.s64 	%rd2, %rd1, %rd51;
	shfl.sync.idx.b32	%r204|%p54, %r263, %r64, 31, -1;
	mov.b32 	%f25, %r204;
	setp.leu.f32 	%p55, %f25, 0f00000000;
	@%p55 bra 	$L__BB13_12;
	ld.global.nc.f32 	%f207, [%rd2];
	fma.rn.f32 	%f298, %f207, %f25, %f297;
	ld.global.nc.f32 	%f208, [%rd2+128];
	mul.f32 	%f299, %f208, %f25;
	bra.uni 	$L__BB13_13;
$L__BB13_12:
	add.f32 	%f298, %f297, 0f00000000;
	mov.f32 	%f299, 0f00000000;
$L__BB13_13:
	add.f32 	%f31, %f299, %f296;
	shfl.sync.idx.b32	%r205|%p56, %r262, %r64, 31, -1;
	mov.b32 	%f32, %r205;
	setp.leu.f32 	%p57, %f32, 0f00000000;
	mov.f32 	%f300, 0f00000000;
	@%p57 bra 	$L__BB13_15;
	ld.global.nc.f32 	%f210, [%rd2];
	mul.f32 	%f300, %f210, %f32;
$L__BB13_15:
	add.f32 	%f35, %f300, %f295;
	mov.f32 	%f301, 0f00000000;
	@%p57 bra 	$L__BB13_17;
	ld.global.nc.f32 	%f212, [%rd2+128];
	mul.f32 	%f301, %f212, %f32;
$L__BB13_17:
	add.f32 	%f38, %f301, %f294;
	shfl.sync.idx.b32	%r206|%p59, %r261, %r64, 31, -1;
	mov.b32 	%f39, %r206;
	setp.leu.f32 	%p60, %f39, 0f00000000;
	mov.f32 	%f302, 0f00000000;
	@%p60 bra 	$L__BB13_19;
	ld.global.nc.f32 	%f214, [%rd2];
	mul.f32 	%f302, %f214, %f39;
$L__BB13_19:
	add.f32 	%f42, %f302, %f293;
	mov.f32 	%f303, 0f00000000;
	@%p60 bra 	$L__BB13_21;
	ld.global.nc.f32 	%f216, [%rd2+128];
	mul.f32 	%f303, %f216, %f39;
$L__BB13_21:
	add.f32 	%f45, %f303, %f292;
	shfl.sync.idx.b32	%r207|%p62, %r260, %r64, 31, -1;
	mov.b32 	%f46, %r207;
	setp.leu.f32 	%p63, %f46, 0f00000000;
	mov.f32 	%f304, 0f00000000;
	@%p63 bra 	$L__BB13_23;
	ld.global.nc.f32 	%f218, [%rd2];
	mul.f32 	%f304, %f218, %f46;
$L__BB13_23:
	add.f32 	%f49, %f304, %f291;
	mov.f32 	%f305, 0f00000000;
	@%p63 bra 	$L__BB13_25;
	ld.global.nc.f32 	%f220, [%rd2+128];
	mul.f32 	%f305, %f220, %f46;
$L__BB13_25:
	add.f32 	%f221, %f305, %f290;
	mul.wide.s32 	%rd52, %r66, 4;
	add.s64 	%rd53, %rd1, %rd52;
	shfl.sync.idx.b32	%r208|%p65, %r263, %r65, 31, -1;
	mov.b32 	%f222, %r208;
	ld.global.nc.f32 	%f223, [%rd53];
	fma.rn.f32 	%f224, %f223, %f222, %f298;
	ld.global.nc.f32 	%f225, [%rd53+128];
	fma.rn.f32 	%f226, %f225, %f222, %f31;
	shfl.sync.idx.b32	%r209|%p66, %r262, %r65, 31, -1;
	mov.b32 	%f227, %r209;
	fma.rn.f32 	%f228, %f223, %f227, %f35;
	fma.rn.f32 	%f229, %f225, %f227, %f38;
	shfl.sync.idx.b32	%r210|%p67, %r261, %r65, 31, -1;
	mov.b32 	%f230, %r210;
	fma.rn.f32 	%f231, %f223, %f230, %f42;
	fma.rn.f32 	%f232, %f225, %f230, %f45;
	shfl.sync.idx.b32	%r211|%p68, %r260, %r65, 31, -1;
	mov.b32 	%f233, %r211;
	fma.rn.f32 	%f234, %f223, %f233, %f49;
	fma.rn.f32 	%f235, %f225, %f233, %f221;
	mul.wide.s32 	%rd54, %r68, 4;
	add.s64 	%rd55, %rd1, %rd54;
	shfl.sync.idx.b32	%r212|%p69, %r263, %r67, 31, -1;
	mov.b32 	%f236, %r212;
	ld.global.nc.f32 	%f237, [%rd55];
	fma.rn.f32 	%f238, %f237, %f236, %f224;
	ld.global.nc.f32 	%f239, [%rd55+128];
	fma.rn.f32 	%f240, %f239, %f236, %f226;
	shfl.sync.idx.b32	%r213|%p70, %r262, %r67, 31, -1;
	mov.b32 	%f241, %r213;
	fma.rn.f32 	%f242, %f237, %f241, %f228;
	fma.rn.f32 	%f243, %f239, %f241, %f229;
	shfl.sync.idx.b32	%r214|%p71, %r261, %r67, 31, -1;
	mov.b32 	%f244, %r214;
	fma.rn.f32 	%f245, %f237, %f244, %f231;
	fma.rn.f32 	%f246, %f239, %f244, %f232;
	shfl.sync.idx.b32	%r215|%p72, %r260, %r67, 31, -1;
	mov.b32 	%f247, %r215;
	fma.rn.f32 	%f248, %f237, %f247, %f234;
	fma.rn.f32 	%f249, %f239, %f247, %f235;
	mul.wide.s32 	%rd56, %r70, 4;
	add.s64 	%rd57, %rd1, %rd56;
	shfl.sync.idx.b32	%r216|%p73, %r263, %r69, 31, -1;
	mov.b32 	%f250, %r216;
	ld.global.nc.f32 	%f251, [%rd57];
	fma.rn.f32 	%f297, %f251, %f250, %f238;
	ld.global.nc.f32 	%f252, [%rd57+128];
	fma.rn.f32 	%f296, %f252, %f250, %f240;
	shfl.sync.idx.b32	%r217|%p74, %r262, %r69, 31, -1;
	mov.b32 	%f253, %r217;
	fma.rn.f32 	%f295, %f251, %f253, %f242;
	fma.rn.f32 	%f294, %f252, %f253, %f243;
	shfl.sync.idx.b32	%r218|%p75, %r261, %r69, 31, -1;
	mov.b32 	%f254, %r218;
	fma.rn.f32 	%f293, %f251, %f254, %f245;
	fma.rn.f32 	%f292, %f252, %f254, %f246;
	shfl.sync.idx.b32	%r219|%p76, %r260, %r69, 31, -1;
	mov.b32 	%f255, %r219;
	fma.rn.f32 	%f291, %f251, %f255, %f248;
	fma.rn.f32 	%f290, %f252, %f255, %f249;
$L__BB13_26:
	and.b32  	%r220, %r4, -2;
	setp.ge.s32 	%p77, %r63, %r220;
	@%p77 bra 	$L__BB13_28;
	add.s32 	%r221, %r63, %r2;
	sub.s32 	%r222, %r221, %r265;
	shfl.sync.idx.b32	%r223|%p78, %r264, %r222, 31, -1;
	add.s32 	%r224, %r222, 1;
	shfl.sync.idx.b32	%r225|%p79, %r264, %r224, 31, -1;
	mul.wide.s32 	%rd58, %r223, 4;
	add.s64 	%rd59, %rd1, %rd58;
	shfl.sync.idx.b32	%r226|%p80, %r263, %r222, 31, -1;
	mov.b32 	%f256, %r226;
	ld.global.nc.f32 	%f257, [%rd59];
	fma.rn.f32 	%f258, %f257, %f256, %f297;
	ld.global.nc.f32 	%f259, [%rd59+128];
	fma.rn.f32 	%f260, %f259, %f256, %f296;
	shfl.sync.idx.b32	%r227|%p81, %r262, %r222, 31, -1;
	mov.b32 	%f261, %r227;
	fma.rn.f32 	%f262, %f257, %f261, %f295;
	fma.rn.f32 	%f263, %f259, %f261, %f294;
	shfl.sync.idx.b32	%r228|%p82, %r261, %r222, 31, -1;
	mov.b32 	%f264, %r228;
	fma.rn.f32 	%f265, %f257, %f264, %f293;
	fma.rn.f32 	%f266, %f259, %f264, %f292;
	shfl.sync.idx.b32	%r229|%p83, %r260, %r222, 31, -1;
	mov.b32 	%f267, %r229;
	fma.rn.f32 	%f268, %f257, %f267, %f291;
	fma.rn.f32 	%f269, %f259, %f267, %f290;
	mul.wide.s32 	%rd60, %r225, 4;
	add.s64 	%rd61, %rd1, %rd60;
	shfl.sync.idx.b32	%r230|%p84, %r263, %r224, 31, -1;
	mov.b32 	%f270, %r230;
	ld.global.nc.f32 	%f271, [%rd61];
	fma.rn.f32 	%f297, %f271, %f270, %f258;
	ld.global.nc.f32 	%f272, [%rd61+128];
	fma.rn.f32 	%f296, %f272, %f270, %f260;
	shfl.sync.idx.b32	%r231|%p85, %r262, %r224, 31, -1;
	mov.b32 	%f273, %r231;
	fma.rn.f32 	%f295, %f271, %f273, %f262;
	fma.rn.f32 	%f294, %f272, %f273, %f263;
	shfl.sync.idx.b32	%r232|%p86, %r261, %r224, 31, -1;
	mov.b32 	%f274, %r232;
	fma.rn.f32 	%f293, %f271, %f274, %f265;
	fma.rn.f32 	%f292, %f272, %f274, %f266;
	shfl.sync.idx.b32	%r233|%p87, %r260, %r224, 31, -1;
	mov.b32 	%f275, %r233;
	fma.rn.f32 	%f291, %f271, %f275, %f268;
	fma.rn.f32 	%f290, %f272, %f275, %f269;
$L__BB13_28:
	setp.ge.s32 	%p88, %r6, %r4;
	@%p88 bra 	$L__BB13_30;
	sub.s32 	%r234, %r6, %r265;
	shfl.sync.idx.b32	%r235|%p89, %r264, %r234, 31, -1;
	mul.wide.s32 	%rd62, %r235, 4;
	add.s64 	%rd63, %rd1, %rd62;
	shfl.sync.idx.b32	%r236|%p90, %r263, %r234, 31, -1;
	mov.b32 	%f276, %r236;
	ld.global.nc.f32 	%f277, [%rd63];
	fma.rn.f32 	%f297, %f277, %f276, %f297;
	ld.global.nc.f32 	%f278, [%rd63+128];
	fma.rn.f32 	%f296, %f278, %f276, %f296;
	shfl.sync.idx.b32	%r237|%p91, %r262, %r234, 31, -1;
	mov.b32 	%f279, %r237;
	fma.rn.f32 	%f295, %f277, %f279, %f295;
	fma.rn.f32 	%f294, %f278, %f279, %f294;
	shfl.sync.idx.b32	%r238|%p92, %r261, %r234, 31, -1;
	mov.b32 	%f280, %r238;
	fma.rn.f32 	%f293, %f277, %f280, %f293;
	fma.rn.f32 	%f292, %f278, %f280, %f292;
	shfl.sync.idx.b32	%r239|%p93, %r260, %r234, 31, -1;
	mov.b32 	%f281, %r239;
	fma.rn.f32 	%f291, %f277, %f281, %f291;
	fma.rn.f32 	%f290, %f278, %f281, %f290;
$L__BB13_30:
	ld.param.u64 	%rd79, [_Z13_spmm_conv_13PKfPfiiPKiS3_S3_S0__param_5];
	ld.param.u32 	%r252, [_Z13_spmm_conv_13PKfPfiiPKiS3_S3_S0__param_2];
	ld.param.u64 	%rd78, [_Z13_spmm_conv_13PKfPfiiPKiS3_S3_S0__param_1];
	cvta.to.global.u64 	%rd64, %rd79;
	cvta.to.global.u64 	%rd65, %rd78;
	mul.wide.s32 	%rd66, %r252, 4;
	add.s64 	%rd67, %rd64, %rd66;
	ld.global.nc.u32 	%r240, [%rd67];
	shl.b32 	%r241, %r240, 5;
	add.s32 	%r242, %r241, %r5;
	mul.wide.s32 	%rd68, %r242, 4;
	add.s64 	%rd69, %rd65, %rd68;
	st.global.f32 	[%rd69], %f297;
	st.global.f32 	[%rd69+128], %f296;
	ld.global.nc.u32 	%r243, [%rd67+4];
	shl.b32 	%r244, %r243, 5;
	add.s32 	%r245, %r244, %r5;
	mul.wide.s32 	%rd70, %r245, 4;
	add.s64 	%rd71, %rd65, %rd70;
	st.global.f32 	[%rd71], %f295;
	st.global.f32 	[%rd71+128], %f294;
	ld.global.nc.u32 	%r246, [%rd67+8];
	shl.b32 	%r247, %r246, 5;
	add.s32 	%r248, %r247, %r5;
	mul.wide.s32 	%rd72, %r248, 4;
	add.s64 	%rd73, %rd65, %rd72;
	st.global.f32 	[%rd73], %f293;
	st.global.f32 	[%rd73+128], %f292;
	ld.global.nc.u32 	%r249, [%rd67+12];
	shl.b32 	%r250, %r249, 5;
	add.s32 	%r251, %r250, %r5;
	mul.wide.s32 	%rd74, %r251, 4;
	add.s64 	%rd75, %rd65, %rd74;
	st.global.f32 	[%rd75], %f291;
	st.global.f32 	[%rd75+128], %f290;
	ret;

}
	// .globl	_Z13_spmm_conv_14PKfPfiiPKiS3_S3_S0_
.visible .entry _Z13_spmm_conv_14PKfPfiiPKiS3_S3_S0_(
	.param .u64 .ptr .align 1 _Z13_spmm_conv_14PKfPfiiPKiS3_S3_S0__param_0,
	.param .u64 .ptr .align 1 _Z13_spmm_conv_14PKfPfiiPKiS3_S3_S0__param_1,
	.param .u32 _Z13_spmm_conv_14PKfPfiiPKiS3_S3_S0__param_2,
	.param .u32 _Z13_spmm_conv_14PKfPfiiPKiS3_S3_S0__param_3,
	.param .u64 .ptr .align 1 _Z13_spmm_conv_14PKfPfiiPKiS3_S3_S0__param_4,
	.param .u64 .ptr .align 1 _Z13_spmm_conv_14PKfPfiiPKiS3_S3_S0__param_5,
	.param .u64 .ptr .align 1 _Z13_spmm_conv_14PKfPfiiPKiS3_S3_S0__param_6,
	.param .u64 .ptr .align 1 _Z13_spmm_conv_14PKfPfiiPKiS3_S3_S0__param_7
)
{
	.reg .pred 	%p<570>;
	.reg .b32 	%r<1101>;
	.reg .b32 	%f<2430>;
	.reg .b64 	%rd<256>;

	ld.param.u32 	%r220, [_Z13_spmm_conv_14PKfPfiiPKiS3_S3_S0__param_2];
	ld.param.u64 	%rd8, [_Z13_spmm_conv_14PKfPfiiPKiS3_S3_S0__param_4];
	cvta.to.global.u64 	%rd9, %rd8;
	mov.u32 	%r223, %tid.y;
	shl.b32 	%r224, %r223, 5;
	mov.u32 	%r225, %ctaid.x;
	shl.b32 	%r226, %r225, 7;
	add.s32 	%r227, %r224, %r226;
	mov.u32 	%r1, %tid.x;
	mov.u32 	%r228, %ctaid.y;
	shl.b32 	%r229, %r228, 4;
	mul.wide.s32 	%rd10, %r220, 4;
	add.s64 	%rd11, %rd9, %rd10;
	ld.global.nc.u32 	%r2, [%rd11];
	ld.global.nc.u32 	%r3, [%rd11+4];
	sub.s32 	%r4, %r3, %r2;
	shr.s32 	%r230, %r227, 31;
	shr.u32 	%r231, %r230, 26;
	add.s32 	%r232, %r227, %r231;
	shr.s32 	%r233, %r227, 5;
	shr.u32 	%r234, %r227, 31;
	add.s32 	%r235, %r233, %r234;
	and.b32  	%r236, %r235, -2;
	sub.s32 	%r237, %r233, %r236;
	shl.b32 	%r238, %r232, 9;
	and.b32  	%r239, %r238, -32768;
	shl.b32 	%r240, %r237, 14;
	add.s32 	%r241, %r229, %r1;
	add.s32 	%r242, %r241, %r239;
	add.s32 	%r5, %r242, %r240;
	and.b32  	%r6, %r4, -8;
	and.b32  	%r243, %r4, -2;
	add.s32 	%r7, %r243, %r2;
	setp.lt.s32 	%p1, %r4, 8;
	mov.b32 	%r998, 0;
	mov.f32 	%f2110, 0f00000000;
	mov.f32 	%f2111, %f2110;
	mov.f32 	%f2112, %f2110;
	mov.f32 	%f2113, %f2110;
	mov.f32 	%f2114, %f2110;
	mov.f32 	%f2115, %f2110;
	mov.f32 	%f2116, %f2110;
	mov.f32 	%f2117, %f2110;
	mov.f32 	%f2118, %f2110;
	mov.f32 	%f2119, %f2110;
	mov.f32 	%f2120, %f2110;
	mov.f32 	%f2121, %f2110;
	mov.f32 	%f2122, %f2110;
	mov.f32 	%f2123, %f2110;
	mov.f32 	%f2124, %f2110;
	mov.f32 	%f2125, %f2110;
	mov.f32 	%f2126, %f2110;
	mov.f32 	%f2127, %f2110;
	mov.f32 	%f2128, %f2110;
	mov.f32 	%f2129, %f2110;
	mov.f32 	%f2130, %f2110;
	mov.f32 	%f2131, %f2110;
	mov.f32 	%f2132, %f2110;
	mov.f32 	%f2133, %f2110;
	mov.f32 	%f2134, %f2110;
	mov.f32 	%f2135, %f2110;
	mov.f32 	%f2136, %f2110;
	mov.f32 	%f2137, %f2110;
	mov.f32 	%f2138, %f2110;
	mov.f32 	%f2139, %f2110;
	mov.f32 	%f2140, %f2110;
	mov.f32 	%f2141, %f2110;
	mov.f32 	%f2142, %f2110;
	mov.f32 	%f2143, %f2110;
	mov.f32 	%f2144, %f2110;
	mov.f32 	%f2145, %f2110;
	mov.f32 	%f2146, %f2110;
	mov.f32 	%f2147, %f2110;
	mov.f32 	%f2148, %f2110;
	mov.f32 	%f2149, %f2110;
	mov.f32 	%f2150, %f2110;
	mov.f32 	%f2151, %f2110;
	mov.f32 	%f2152, %f2110;
	mov.f32 	%f2153, %f2110;
	mov.f32 	%f2154, %f2110;
	mov.f32 	%f2155, %f2110;
	mov.f32 	%f2156, %f2110;
	mov.f32 	%f2157, %f2110;
	mov.f32 	%f2158, %f2110;
	mov.f32 	%f2159, %f2110;
	mov.f32 	%f2160, %f2110;
	mov.f32 	%f2161, %f2110;
	mov.f32 	%f2162, %f2110;
	mov.f32 	%f2163, %f2110;
	mov.f32 	%f2164, %f2110;
	mov.f32 	%f2165, %f2110;
	mov.f32 	%f2166, %f2110;
	mov.f32 	%f2167, %f2110;
	mov.f32 	%f2168, %f2110;
	mov.f32 	%f2169, %f2110;
	mov.f32 	%f2170, %f2110;
	mov.f32 	%f2171, %f2110;
	mov.f32 	%f2172, %f2110;
	mov.f32 	%f2173, %f2110;
	@%p1 bra 	$L__BB14_6;
	mov.b32 	%r998, 0;
	mov.f32 	%f2110, 0f00000000;
	mov.u32 	%r996, %r2;
$L__BB14_2:
	sub.s32 	%r246, %r996, %r2;
	and.b32  	%r247, %r246, 31;
	setp.ne.s32 	%p2, %r247, 0;
	@%p2 bra 	$L__BB14_5;
	sub.s32 	%r248, %r3, %r996;
	setp.ge.u32 	%p3, %r1, %r248;
	mov.u32 	%r998, %r996;
	@%p3 bra 	$L__BB14_5;
	ld.param.u64 	%rd254, [_Z13_spmm_conv_14PKfPfiiPKiS3_S3_S0__param_7];
	ld.param.u64 	%rd252, [_Z13_spmm_conv_14PKfPfiiPKiS3_S3_S0__param_6];
	add.s32 	%r249, %r996, %r1;
	cvta.to.global.u64 	%rd12, %rd252;
	mul.wide.u32 	%rd13, %r249, 4;
	add.s64 	%rd14, %rd12, %rd13;
	ld.global.nc.u32 	%r250, [%rd14];
	mul.hi.s32 	%r251, %r250, 715827883;
	shr.u32 	%r252, %r251, 31;
	shr.u32 	%r253, %r251, 8;
	add.s32 	%r254, %r253, %r252;
	shl.b32 	%r255, %r254, 15;
	add.s32 	%r256, %r255, %r5;
	shr.s32 	%r257, %r250, 31;
	shr.u32 	%r258, %r257, 23;
	add.s32 	%r259, %r250, %r258;
	shr.s32 	%r260, %r259, 9;
	mul.hi.s32 	%r261, %r260, 1431655766;
	shr.u32 	%r262, %r261, 31;
	add.s32 	%r263, %r261, %r262;
	mul.lo.s32 	%r264, %r263, 3;
	sub.s32 	%r265, %r260, %r264;
	shl.b32 	%r266, %r265, 14;
	add.s32 	%r267, %r256, %r266;
	and.b32  	%r268, %r259, 134217216;
	sub.s32 	%r269, %r250, %r268;
	shl.b32 	%r270, %r269, 5;
	add.s32 	%r997, %r267, %r270;
	cvta.to.global.u64 	%rd15, %rd254;
	add.s64 	%rd16, %rd15, %rd13;
	ld.global.nc.u32 	%r995, [%rd16];
	add.s32 	%r271, %r4, %r249;
	mul.wide.u32 	%rd17, %r271, 4;
	add.s64 	%rd18, %rd15, %rd17;
	ld.global.nc.u32 	%r994, [%rd18];
	add.s32 	%r272, %r271, %r4;
	mul.wide.u32 	%rd19, %r272, 4;
	add.s64 	%rd20, %rd15, %rd19;
	ld.global.nc.u32 	%r993, [%rd20];
	add.s32 	%r273, %r272, %r4;
	mul.wide.u32 	%rd21, %r273, 4;
	add.s64 	%rd22, %rd15, %rd21;
	ld.global.nc.u32 	%r992, [%rd22];
	add.s32 	%r274, %r273, %r4;
	mul.wide.u32 	%rd23, %r274, 4;
	add.s64 	%rd24, %rd15, %rd23;
	ld.global.nc.u32 	%r991, [%rd24];
	add.s32 	%r275, %r274, %r4;
	mul.wide.u32 	%rd25, %r275, 4;
	add.s64 	%rd26, %rd15, %rd25;
	ld.global.nc.u32 	%r990, [%rd26];
	add.s32 	%r276, %r275, %r4;
	mul.wide.u32 	%rd27, %r276, 4;
	add.s64 	%rd28, %rd15, %rd27;
	ld.global.nc.u32 	%r989, [%rd28];
	add.s32 	%r277, %r276, %r4;
	mul.wide.u32 	%rd29, %r277, 4;
	add.s64 	%rd30, %rd15, %rd29;
	ld.global.nc.u32 	%r988, [%rd30];
	add.s32 	%r278, %r277, %r4;
	mul.wide.u32 	%rd31, %r278, 4;
	add.s64 	%rd32, %rd15, %rd31;
	ld.global.nc.u32 	%r987, [%rd32];
	add.s32 	%r279, %r278, %r4;
	mul.wide.u32 	%rd33, %r279, 4;
	add.s64 	%rd34, %rd15, %rd33;
	ld.global.nc.u32 	%r986, [%rd34];
	add.s32 	%r280, %r279, %r4;
	mul.wide.u32 	%rd35, %r280, 4;
	add.s64 	%rd36, %rd15, %rd35;
	ld.global.nc.u32 	%r985, [%rd36];
	add.s32 	%r281, %r280, %r4;
	mul.wide.u32 	%rd37, %r281, 4;
	add.s64 	%rd38, %rd15, %rd37;
	ld.global.nc.u32 	%r984, [%rd38];
	add.s32 	%r282, %r281, %r4;
	mul.wide.u32 	%rd39, %r282, 4;
	add.s64 	%rd40, %rd15, %rd39;
	ld.global.nc.u32 	%r983, [%rd40];
	add.s32 	%r283, %r282, %r4;
	mul.wide.u32 	%rd41, %r283, 4;
	add.s64 	%rd42, %rd15, %rd41;
	ld.global.nc.u32 	%r982, [%rd42];
	add.s32 	%r284, %r283, %r4;
	mul.wide.u32 	%rd43, %r284, 4;
	add.s64 	%rd44, %rd15, %rd43;
	ld.global.nc.u32 	%r981, [%rd44];
	add.s32 	%r285, %r284, %r4;
	mul.wide.u32 	%rd45, %r285, 4;
	add.s64 	%rd46, %rd15, %rd45;
	ld.global.nc.u32 	%r980, [%rd46];
	add.s32 	%r286, %r285, %r4;
	mul.wide.u32 	%rd47, %r286, 4;
	add.s64 	%rd48, %rd15, %rd47;
	ld.global.nc.u32 	%r979, [%rd48];
	add.s32 	%r287, %r286, %r4;
	mul.wide.u32 	%rd49, %r287, 4;
	add.s64 	%rd50, %rd15, %rd49;
	ld.global.nc.u32 	%r978, [%rd50];
	add.s32 	%r288, %r287, %r4;
	mul.wide.u32 	%rd51, %r288, 4;
	add.s64 	%rd52, %rd15, %rd51;
	ld.global.nc.u32 	%r977, [%rd52];
	add.s32 	%r289, %r288, %r4;
	mul.wide.u32 	%rd53, %r289, 4;
	add.s64 	%rd54, %rd15, %rd53;
	ld.global.nc.u32 	%r976, [%rd54];
	add.s32 	%r290, %r289, %r4;
	mul.wide.u32 	%rd55, %r290, 4;
	add.s64 	%rd56, %rd15, %rd55;
	ld.global.nc.u32 	%r975, [%rd56];
	add.s32 	%r291, %r290, %r4;
	mul.wide.u32 	%rd57, %r291, 4;
	add.s64 	%rd58, %rd15, %rd57;
	ld.global.nc.u32 	%r974, [%rd58];
	add.s32 	%r292, %r291, %r4;
	mul.wide.u32 	%rd59, %r292, 4;
	add.s64 	%rd60, %rd15, %rd59;
	ld.global.nc.u32 	%r973, [%rd60];
	add.s32 	%r293, %r292, %r4;
	mul.wide.u32 	%rd61, %r293, 4;
	add.s64 	%rd62, %rd15, %rd61;
	ld.global.nc.u32 	%r972, [%rd62];
	add.s32 	%r294, %r293, %r4;
	mul.wide.u32 	%rd63, %r294, 4;
	add.s64 	%rd64, %rd15, %rd63;
	ld.global.nc.u32 	%r971, [%rd64];
	add.s32 	%r295, %r294, %r4;
	mul.wide.u32 	%rd65, %r295, 4;
	add.s64 	%rd66, %rd15, %rd65;
	ld.global.nc.u32 	%r970, [%rd66];
	add.s32 	%r296, %r295, %r4;
	mul.wide.u32 	%rd67, %r296, 4;
	add.s64 	%rd68, %rd15, %rd67;
	ld.global.nc.u32 	%r969, [%rd68];
	add.s32 	%r297, %r296, %r4;
	mul.wide.u32 	%rd69, %r297, 4;
	add.s64 	%rd70, %rd15, %rd69;
	ld.global.nc.u32 	%r968, [%rd70];
	add.s32 	%r298, %r297, %r4;
	mul.wide.u32 	%rd71, %r298, 4;
	add.s64 	%rd72, %rd15, %rd71;
	ld.global.nc.u32 	%r967, [%rd72];
	add.s32 	%r299, %r298, %r4;
	mul.wide.u32 	%rd73, %r299, 4;
	add.s64 	%rd74, %rd15, %rd73;
	ld.global.nc.u32 	%r966, [%rd74];
	add.s32 	%r300, %r299, %r4;
	mul.wide.u32 	%rd75, %r300, 4;
	add.s64 	%rd76, %rd15, %rd75;
	ld.global.nc.u32 	%r965, [%rd76];
	add.s32 	%r301, %r300, %r4;
	mul.wide.u32 	%rd77, %r301, 4;
	add.s64 	%rd78, %rd15, %rd77;
	ld.global.nc.u32 	%r964, [%rd78];
$L__BB14_5:
	ld.param.u64 	%rd246, [_Z13_spmm_conv_14PKfPfiiPKiS3_S3_S0__param_0];
	sub.s32 	%r302, %r996, %r998;
	shfl.sync.idx.b32	%r303|%p4, %r997, %r302, 31, -1;
	add.s32 	%r304, %r302, 1;
	shfl.sync.idx.b32	%r305|%p5, %r997, %r304, 31, -1;
	add.s32 	%r306, %r302, 2;
	shfl.sync.idx.b32	%r307|%p6, %r997, %r306, 31, -1;
	add.s32 	%r308, %r302, 3;
	shfl.sync.idx.b32	%r309|%p7, %r997, %r308, 31, -1;
	add.s32 	%r310, %r302, 4;
	shfl.sync.idx.b32	%r311|%p8, %r997, %r310, 31, -1;
	add.s32 	%r312, %r302, 5;
	shfl.sync.idx.b32	%r313|%p9, %r997, %r312, 31, -1;
	add.s32 	%r314, %r302, 6;
	shfl.sync.idx.b32	%r315|%p10, %r997, %r314, 31, -1;
	add.s32 	%r316, %r302, 7;
	shfl.sync.idx.b32	%r317|%p11, %r997, %r316, 31, -1;
	cvta.to.global.u64 	%rd79, %rd246;
	mul.wide.s32 	%rd80, %r303, 4;
	add.s64 	%rd81, %rd79, %rd80;
	shfl.sync.idx.b32	%r318|%p12, %r995, %r302, 31, -1;
	mov.b32 	%f802, %r318;
	ld.global.nc.f32 	%f803, [%rd81];
	fma.rn.f32 	%f804, %f803, %f802, %f2173;
	ld.global.nc.f32 	%f805, [%rd81+128];
	fma.rn.f32 	%f806, %f805, %f802, %f2172;
	shfl.sync.idx.b32	%r319|%p13, %r994, %r302, 31, -1;
	mov.b32 	%f807, %r319;
	fma.rn.f32 	%f808, %f803, %f807, %f2171;
	fma.rn.f32 	%f809, %f805, %f807, %f2170;
	shfl.sync.idx.b32	%r320|%p14, %r993, %r302, 31, -1;
	mov.b32 	%f810, %r320;
	fma.rn.f32 	%f811, %f803, %f810, %f2169;
	fma.rn.f32 	%f812, %f805, %f810, %f2168;
	shfl.sync.idx.b32	%r321|%p15, %r992, %r302, 31, -1;
	mov.b32 	%f813, %r321;
	fma.rn.f32 	%f814, %f803, %f813, %f2167;
	fma.rn.f32 	%f815, %f805, %f813, %f2166;
	shfl.sync.idx.b32	%r322|%p16, %r991, %r302, 31, -1;
	mov.b32 	%f816, %r322;
	fma.rn.f32 	%f817, %f803, %f816, %f2165;
	fma.rn.f32 	%f818, %f805, %f816, %f2164;
	shfl.sync.idx.b32	%r323|%p17, %r990, %r302, 31, -1;
	mov.b32 	%f819, %r323;
	fma.rn.f32 	%f820, %f803, %f819, %f2163;
	fma.rn.f32 	%f821, %f805, %f819, %f2162;
	shfl.sync.idx.b32	%r324|%p18, %r989, %r302, 31, -1;
	mov.b32 	%f822, %r324;
	fma.rn.f32 	%f823, %f803, %f822, %f2161;
	fma.rn.f32 	%f824, %f805, %f822, %f2160;
	shfl.sync.idx.b32	%r325|%p19, %r988, %r302, 31, -1;
	mov.b32 	%f825, %r325;
	fma.rn.f32 	%f826, %f803, %f825, %f2159;
	fma.rn.f32 	%f827, %f805, %f825, %f2158;
	shfl.sync.idx.b32	%r326|%p20, %r987, %r302, 31, -1;
	mov.b32 	%f828, %r326;
	fma.rn.f32 	%f829, %f803, %f828, %f2157;
	fma.rn.f32 	%f830, %f805, %f828, %f2156;
	shfl.sync.idx.b32	%r327|%p21, %r986, %r302, 31, -1;
	mov.b32 	%f831, %r327;
	fma.rn.f32 	%f832, %f803, %f831, %f2155;
	fma.rn.f32 	%f833, %f805, %f831, %f2154;
	shfl.sync.idx.b32	%r328|%p22, %r985, %r302, 31, -1;
	mov.b32 	%f834, %r328;
	fma.rn.f32 	%f835, %f803, %f834, %f2153;
	fma.rn.f32 	%f836, %f805, %f834, %f2152;
	shfl.sync.idx.b32	%r329|%p23, %r984, %r302, 31, -1;
	mov.b32 	%f837, %r329;
	fma.rn.f32 	%f838, %f803, %f837, %f2151;
	fma.rn.f32 	%f839, %f805, %f837, %f2150;
	shfl.sync.idx.b32	%r330|%p24, %r983, %r302, 31, -1;
	mov.b32 	%f840, %r330;
	fma.rn.f32 	%f841, %f803, %f840, %f2149;
	fma.rn.f32 	%f842, %f805, %f840, %f2148;
	shfl.sync.idx.b32	%r331|%p25, %r982, %r302, 31, -1;
	mov.b32 	%f843, %r331;
	fma.rn.f32 	%f844, %f803, %f843, %f2147;
	fma.rn.f32 	%f845, %f805, %f843, %f2146;
	shfl.sync.idx.b32	%r332|%p26, %r981, %r302, 31, -1;
	mov.b32 	%f846, %r332;
	fma.rn.f32 	%f847, %f803, %f846, %f2145;
	fma.rn.f32 	%f848, %f805, %f846, %f2144;
	shfl.sync.idx.b32	%r333|%p27, %r980, %r302, 31, -1;
	mov.b32 	%f849, %r333;
	fma.rn.f32 	%f850, %f803, %f849, %f2143;
	fma.rn.f32 	%f851, %f805, %f849, %f2142;
	shfl.sync.idx.b32	%r334|%p28, %r979, %r302, 31, -1;
	mov.b32 	%f852, %r334;
	fma.rn.f32 	%f853, %f803, %f852, %f2141;
	fma.rn.f32 	%f854, %f805, %f852, %f2140;
	shfl.sync.idx.b32	%r335|%p29, %r978, %r302, 31, -1;
	mov.b32 	%f855, %r335;
	fma.rn.f32 	%f856, %f803, %f855, %f2139;
	fma.rn.f32 	%f857, %f805, %f855, %f2138;
	shfl.sync.idx.b32	%r336|%p30, %r977, %r302, 31, -1;
	mov.b32 	%f858, %r336;
	fma.rn.f32 	%f859, %f803, %f858, %f2137;
	fma.rn.f32 	%f860, %f805, %f858, %f2136;
	shfl.sync.idx.b32	%r337|%p31, %r976, %r302, 31, -1;
	mov.b32 	%f861, %r337;
	fma.rn.f32 	%f862, %f803, %f861, %f2135;
	fma.rn.f32 	%f863, %f805, %f861, %f2134;
	shfl.sync.idx.b32	%r338|%p32, %r975, %r302, 31, -1;
	mov.b32 	%f864, %r338;
	fma.rn.f32 	%f865, %f803, %f864, %f2133;
	fma.rn.f32 	%f866, %f805, %f864, %f2132;
	shfl.sync.idx.b32	%r339|%p33, %r974, %r302, 31, -1;
	mov.b32 	%f867, %r339;
	fma.rn.f32 	%f868, %f803, %f867, %f2131;
	fma.rn.f32 	%f869, %f805, %f867, %f2130;
	shfl.sync.idx.b32	%r340|%p34, %r973, %r302, 31, -1;
	mov.b32 	%f870, %r340;
	fma.rn.f32 	%f871, %f803, %f870, %f2129;
	fma.rn.f32 	%f872, %f805, %f870, %f2128;
	shfl.sync.idx.b32	%r341|%p35, %r972, %r302, 31, -1;
	mov.b32 	%f873, %r341;
	fma.rn.f32 	%f874, %f803, %f873, %f2127;
	fma.rn.f32 	%f875, %f805, %f873, %f2126;
	shfl.sync.idx.b32	%r342|%p36, %r971, %r302, 31, -1;
	mov.b32 	%f876, %r342;
	fma.rn.f32 	%f877, %f803, %f876, %f2125;
	fma.rn.f32 	%f878, %f805, %f876, %f2124;
	shfl.sync.idx.b32	%r343|%p37, %r970, %r302, 31, -1;
	mov.b32 	%f879, %r343;
	fma.rn.f32 	%f880, %f803, %f879, %f2123;
	fma.rn.f32 	%f881, %f805, %f879, %f2122;
	shfl.sync.idx.b32	%r344|%p38, %r969, %r302, 31, -1;
	mov.b32 	%f882, %r344;
	fma.rn.f32 	%f883, %f803, %f882, %f2121;
	fma.rn.f32 	%f884, %f805, %f882, %f2120;
	shfl.sync.idx.b32	%r345|%p39, %r968, %r302, 31, -1;
	mov.b32 	%f885, %r345;
	fma.rn.f32 	%f886, %f803, %f885, %f2119;
	fma.rn.f32 	%f887, %f805, %f885, %f2118;
	shfl.sync.idx.b32	%r346|%p40, %r967, %r302, 31, -1;
	mov.b32 	%f888, %r346;
	fma.rn.f32 	%f889, %f803, %f888, %f2117;
	fma.rn.f32 	%f890, %f805, %f888, %f2116;
	shfl.sync.idx.b32	%r347|%p41, %r966, %r302, 31, -1;
	mov.b32 	%f891, %r347;
	fma.rn.f32 	%f892, %f803, %f891, %f2115;
	fma.rn.f32 	%f893, %f805, %f891, %f2114;
	shfl.sync.idx.b32	%r348|%p42, %r965, %r302, 31, -1;
	mov.b32 	%f894, %r348;
	fma.rn.f32 	%f895, %f803, %f894, %f2113;
	fma.rn.f32 	%f896, %f805, %f894, %f2112;
	shfl.sync.idx.b32	%r349|%p43, %r964, %r302, 31, -1;
	mov.b32 	%f897, %r349;
	fma.rn.f32 	%f898, %f803, %f897, %f2111;
	fma.rn.f32 	%f899, %f805, %f897, %f2110;
	mul.wide.s32 	%rd82, %r305, 4;
	add.s64 	%rd83, %rd79, %rd82;
	shfl.sync.idx.b32	%r350|%p44, %r995, %r304, 31, -1;
	mov.b32 	%f900, %r350;
	ld.global.nc.f32 	%f901, [%rd83];
	fma.rn.f32 	%f902, %f901, %f900, %f804;
	ld.global.nc.f32 	%f903, [%rd83+128];
	fma.rn.f32 	%f904, %f903, %f900, %f806;
	shfl.sync.idx.b32	%r351|%p45, %r994, %r304, 31, -1;
	mov.b32 	%f905, %r351;
	fma.rn.f32 	%f906, %f901, %f905, %f808;
	fma.rn.f32 	%f907, %f903, %f905, %f809;
	shfl.sync.idx.b32	%r352|%p46, %r993, %r304, 31, -1;
	mov.b32 	%f908, %r352;
	fma.rn.f32 	%f909, %f901, %f908, %f811;
	fma.rn.f32 	%f910, %f903, %f908, %f812;
	shfl.sync.idx.b32	%r353|%p47, %r992, %r304, 31, -1;
	mov.b32 	%f911, %r353;
	fma.rn.f32 	%f912, %f901, %f911, %f814;
	fma.rn.f32 	%f913, %f903, %f911, %f815;
	shfl.sync.idx.b32	%r354|%p48, %r991, %r304, 31, -1;
	mov.b32 	%f914, %r354;
	fma.rn.f32 	%f915, %f901, %f914, %f817;
	fma.rn.f32 	%f916, %f903, %f914, %f818;
	shfl.sync.idx.b32	%r355|%p49, %r990, %r304, 31, -1;
	mov.b32 	%f917, %r355;
	fma.rn.f32 	%f918, %f901, %f917, %f820;
	fma.rn.f32 	%f919, %f903, %f917, %f821;
	shfl.sync.idx.b32	%r356|%p50, %r989, %r304, 31, -1;
	mov.b32 	%f920, %r356;
	fma.rn.f32 	%f921, %f901, %f920, %f823;
	fma.rn.f32 	%f922, %f903, %f920, %f824;
	shfl.sync.idx.b32	%r357|%p51, %r988, %r304, 31, -1;
	mov.b32 	%f923, %r357;
	fma.rn.f32 	%f924, %f901, %f923, %f826;
	fma.rn.f32 	%f925, %f903, %f923, %f827;
	shfl.sync.idx.b32	%r358|%p52, %r987, %r304, 31, -1;
	mov.b32 	%f926, %r358;
	fma.rn.f32 	%f927, %f901, %f926, %f829;
	fma.rn.f32 	%f928, %f903, %f926, %f830;
	shfl.sync.idx.b32	%r359|%p53, %r986, %r304, 31, -1;
	mov.b32 	%f929, %r359;
	fma.rn.f32 	%f930, %f901, %f929, %f832;
	fma.rn.f32 	%f931, %f903, %f929, %f833;
	shfl.sync.idx.b32	%r360|%p54, %r985, %r304, 31, -1;
	mov.b32 	%f932, %r360;
	fma.rn.f32 	%f933, %f901, %f932, %f835;
	fma.rn.f32 	%f934, %f903, %f932, %f836;
	shfl.sync.idx.b32	%r361|%p55, %r984, %r304, 31, -1;
	mov.b32 	%f935, %r361;
	fma.rn.f32 	%f936, %f901, %f935, %f838;
	fma.rn.f32 	%f937, %f903, %f935, %f839;
	shfl.sync.idx.b32	%r362|%p56, %r983, %r304, 31, -1;
	mov.b32 	%f938, %r362;
	fma.rn.f32 	%f939, %f901, %f938, %f841;
	fma.rn.f32 	%f940, %f903, %f938, %f842;
	shfl.sync.idx.b32	%r363|%p57, %r982, %r304, 31, -1;
	mov.b32 	%f941, %r363;
	fma.rn.f32 	%f942, %f901, %f941, %f844;
	fma.rn.f32 	%f943, %f903, %f941, %f845;
	shfl.sync.idx.b32	%r364|%p58, %r981, %r304, 31, -1;
	mov.b32 	%f944, %r364;
	fma.rn.f32 	%f945, %f901, %f944, %f847;
	fma.rn.f32 	%f946, %f903, %f944, %f848;
	shfl.sync.idx.b32	%r365|%p59, %r980, %r304, 31, -1;
	mov.b32 	%f947, %r365;
	fma.rn.f32 	%f948, %f901, %f947, %f850;
	fma.rn.f32 	%f949, %f903, %f947, %f851;
	shfl.sync.idx.b32	%r366|%p60, %r979, %r304, 31, -1;
	mov.b32 	%f950, %r366;
	fma.rn.f32 	%f951, %f901, %f950, %f853;
	fma.rn.f32 	%f952, %f903, %f950, %f854;
	shfl.sync.idx.b32	%r367|%p61, %r978, %r304, 31, -1;
	mov.b32 	%f953, %r367;
	fma.rn.f32 	%f954, %f901, %f953, %f856;
	fma.rn.f32 	%f955, %f903, %f953, %f857;
	shfl.sync.idx.b32	%r368|%p62, %r977, %r304, 31, -1;
	mov.b32 	%f956, %r368;
	fma.rn.f32 	%f957, %f901, %f956, %f859;
	fma.rn.f32 	%f958, %f903, %f956, %f860;
	shfl.sync.idx.b32	%r369|%p63, %r976, %r304, 31, -1;
	mov.b32 	%f959, %r369;
	fma.rn.f32 	%f960, %f901, %f959, %f862;
	fma.rn.f32 	%f961, %f903, %f959, %f863;
	shfl.sync.idx.b32	%r370|%p64, %r975, %r304, 31, -1;
	mov.b32 	%f962, %r370;
	fma.rn.f32 	%f963, %f901, %f962, %f865;
	fma.rn.f32 	%f964, %f903, %f962, %f866;
	shfl.sync.idx.b32	%r371|%p65, %r974, %r304, 31, -1;
	mov.b32 	%f965, %r371;
	fma.rn.f32 	%f966, %f901, %f965, %f868;
	fma.rn.f32 	%f967, %f903, %f965, %f869;
	shfl.sync.idx.b32	%r372|%p66, %r973, %r304, 31, -1;
	mov.b32 	%f968, %r372;
	fma.rn.f32 	%f969, %f901, %f968, %f871;
	fma.rn.f32 	%f970, %f903, %f968, %f872;
	shfl.sync.idx.b32	%r373|%p67, %r972, %r304, 31, -1;
	mov.b32 	%f971, %r373;
	fma.rn.f32 	%f972, %f901, %f971, %f874;
	fma.rn.f32 	%f973, %f903, %f971, %f875;
	shfl.sync.idx.b32	%r374|%p68, %r971, %r304, 31, -1;
	mov.b32 	%f974, %r374;
	fma.rn.f32 	%f975, %f901, %f974, %f877;
	fma.rn.f32 	%f976, %f903, %f974, %f878;
	shfl.sync.idx.b32	%r375|%p69, %r970, %r304, 31, -1;
	mov.b32 	%f977, %r375;
	fma.rn.f32 	%f978, %f901, %f977, %f880;
	fma.rn.f32 	%f979, %f903, %f977, %f881;
	shfl.sync.idx.b32	%r376|%p70, %r969, %r304, 31, -1;
	mov.b32 	%f980, %r376;
	fma.rn.f32 	%f981, %f901, %f980, %f883;
	fma.rn.f32 	%f982, %f903, %f980, %f884;
	shfl.sync.idx.b32	%r377|%p71, %r968, %r304, 31, -1;
	mov.b32 	%f983, %r377;
	fma.rn.f32 	%f984, %f901, %f983, %f886;
	fma.rn.f32 	%f985, %f903, %f983, %f887;
	shfl.sync.idx.b32	%r378|%p72, %r967, %r304, 31, -1;
	mov.b32 	%f986, %r378;
	fma.rn.f32 	%f987, %f901, %f986, %f889;
	fma.rn.f32 	%f988, %f903, %f986, %f890;
	shfl.sync.idx.b32	%r379|%p73, %r966, %r304, 31, -1;
	mov.b32 	%f989, %r379;
	fma.rn.f32 	%f990, %f901, %f989, %f892;
	fma.rn.f32 	%f991, %f903, %f989, %f893;
	shfl.sync.idx.b32	%r380|%p74, %r965, %r304, 31, -1;
	mov.b32 	%f992, %r380;
	fma.rn.f32 	%f993, %f901, %f992, %f895;
	fma.rn.f32 	%f994, %f903, %f992, %f896;
	shfl.sync.idx.b32	%r381|%p75, %r964, %r304, 31, -1;
	mov.b32 	%f995, %r381;
	fma.rn.f32 	%f996, %f901, %f995, %f898;
	fma.rn.f32 	%f997, %f903, %f995, %f899;
	mul.wide.s32 	%rd84, %r307, 4;
	add.s64 	%rd85, %rd79, %rd84;
	shfl.sync.idx.b32	%r382|%p76, %r995, %r306, 31, -1;
	mov.b32 	%f998, %r382;
	ld.global.nc.f32 	%f999, [%rd85];
	fma.rn.f32 	%f1000, %f999, %f998, %f902;
	ld.global.nc.f32 	%f1001, [%rd85+128];
	fma.rn.f32 	%f1002, %f1001, %f998, %f904;
	shfl.sync.idx.b32	%r383|%p77, %r994, %r306, 31, -1;
	mov.b32 	%f1003, %r383;
	fma.rn.f32 	%f1004, %f999, %f1003, %f906;
	fma.rn.f32 	%f1005, %f1001, %f1003, %f907;
	shfl.sync.idx.b32	%r384|%p78, %r993, %r306, 31, -1;
	mov.b32 	%f1006, %r384;
	fma.rn.f32 	%f1007, %f999, %f1006, %f909;
	fma.rn.f32 	%f1008, %f1001, %f1006, %f910;
	shfl.sync.idx.b32	%r385|%p79, %r992, %r306, 31, -1;
	mov.b32 	%f1009, %r385;
	fma.rn.f32 	%f1010, %f999, %f1009, %f912;
	fma.rn.f32 	%f1011, %f1001, %f1009, %f913;
	shfl.sync.idx.b32	%r386|%p80, %r991, %r306, 31, -1;
	mov.b32 	%f1012, %r386;
	fma.rn.f32 	%f1013, %f999, %f1012, %f915;
	fma.rn.f32 	%f1014, %f1001, %f1012, %f916;
	shfl.sync.idx.b32	%r387|%p81, %r990, %r306, 31, -1;
	mov.b32 	%f1015, %r387;
	fma.rn.f32 	%f1016, %f999, %f1015, %f918;
	fma.rn.f32 	%f1017, %f1001, %f1015, %f919;
	shfl.sync.idx.b32	%r388|%p82, %r989, %r306, 31, -1;
	mov.b32 	%f1018, %r388;
	fma.rn.f32 	%f1019, %f999, %f1018, %f921;
	fma.rn.f32 	%f1020, %f1001, %f1018, %f922;
	shfl.sync.idx.b32	%r389|%p83, %r988, %r306, 31, -1;
	mov.b32 	%f1021, %r389;
	fma.rn.f32 	%f1022, %f999, %f1021, %f924;
	fma.rn.f32 	%f1023, %f1001, %f1021, %f925;
	shfl.sync.idx.b32	%r390|%p84, %r987, %r306, 31, -1;
	mov.b32 	%f1024, %r390;
	fma.rn.f32 	%f1025, %f999, %f1024, %f927;
	fma.rn.f32 	%f1026, %f1001, %f1024, %f928;
	shfl.sync.idx.b32	%r391|%p85, %r986, %r306, 31, -1;
	mov.b32 	%f1027, %r391;
	fma.rn.f32 	%f1028, %f999, %f1027, %f930;
	fma.rn.f32 	%f1029, %f1001, %f1027, %f931;
	shfl.sync.idx.b32	%r392|%p86, %r985, %r306, 31, -1;
	mov.b32 	%f1030, %r392;
	fma.rn.f32 	%f1031, %f999, %f1030, %f933;
	fma.rn.f32 	%f1032, %f1001, %f1030, %f934;
	shfl.sync.idx.b32	%r393|%p87, %r984, %r306, 31, -1;
	mov.b32 	%f1033, %r393;
	fma.rn.f32 	%f1034, %f999, %f1033, %f936;
	fma.rn.f32 	%f1035, %f1001, %f1033, %f937;
	shfl.sync.idx.b32	%r394|%p88, %r983, %r306, 31, -1;
	mov.b32 	%f1036, %r394;
	fma.rn.f32 	%f1037, %f999, %f1036, %f939;
	fma.rn.f32 	%f1038, %f1001, %f1036, %f940;
	shfl.sync.idx.b32	%r395|%p89, %r982, %r306, 31, -1;
	mov.b32 	%f1039, %r395;
	fma.rn.f32 	%f1040, %f999, %f1039, %f942;
	fma.rn.f32 	%f1041, %f1001, %f1039, %f943;
	shfl.sync.idx.b32	%r396|%p90, %r981, %r306, 31, -1;
	mov.b32 	%f1042, %r396;
	fma.rn.f32 	%f1043, %f999, %f1042, %f945;
	fma.rn.f32 	%f1044, %f1001, %f1042, %f946;
	shfl.sync.idx.b32	%r397|%p91, %r980, %r306, 31, -1;
	mov.b32 	%f1045, %r397;
	fma.rn.f32 	%f1046, %f999, %f1045, %f948;
	fma.rn.f32 	%f1047, %f1001, %f1045, %f949;
	shfl.sync.idx.b32	%r398|%p92, %r979, %r306, 31, -1;
	mov.b32 	%f1048, %r398;
	fma.rn.f32 	%f1049, %f999, %f1048, %f951;
	fma.rn.f32 	%f1050, %f1001, %f1048, %f952;
	shfl.sync.idx.b32	%r399|%p93, %r978, %r306, 31, -1;
	mov.b32 	%f1051, %r399;
	fma.rn.f32 	%f1052, %f999, %f1051, %f954;
	fma.rn.f32 	%f1053, %f1001, %f1051, %f955;
	shfl.sync.idx.b32	%r400|%p94, %r977, %r306, 31, -1;
	mov.b32 	%f1054, %r400;
	fma.rn.f32 	%f1055, %f999, %f1054, %f957;
	fma.rn.f32 	%f1056, %f1001, %f1054, %f958;
	shfl.sync.idx.b32	%r401|%p95, %r976, %r306, 31, -1;
	mov.b32 	%f1057, %r401;
	fma.rn.f32 	%f1058, %f999, %f1057, %f960;
	fma.rn.f32 	%f1059, %f1001, %f1057, %f961;
	shfl.sync.idx.b32	%r402|%p96, %r975, %r306, 31, -1;
	mov.b32 	%f1060, %r402;
	fma.rn.f32 	%f1061, %f999, %f1060, %f963;
	fma.rn.f32 	%f1062, %f1001, %f1060, %f964;
	shfl.sync.idx.b32	%r403|%p97, %r974, %r306, 31, -1;
	mov.b32 	%f1063, %r403;
	fma.rn.f32 	%f1064, %f999, %f1063, %f966;
	fma.rn.f32 	%f1065, %f1001, %f1063, %f967;
	shfl.sync.idx.b32	%r404|%p98, %r973, %r306, 31, -1;
	mov.b32 	%f1066, %r404;
	fma.rn.f32 	%f1067, %f999, %f1066, %f969;
	fma.rn.f32 	%f1068, %f1001, %f1066, %f970;
	shfl.sync.idx.b32	%r405|%p99, %r972, %r306, 31, -1;
	mov.b32 	%f1069, %r405;
	fma.rn.f32 	%f1070, %f999, %f1069, %f972;
	fma.rn.f32 	%f1071, %f1001, %f1069, %f973;
	shfl.sync.idx.b32	%r406|%p100, %r971, %r306, 31, -1;
	mov.b32 	%f1072, %r406;
	fma.rn.f32 	%f1073, %f999, %f1072, %f975;
	fma.rn.f32 	%f1074, %f1001, %f1072, %f976;
	shfl.sync.idx.b32	%r407|%p101, %r970, %r306, 31, -1;
	mov.b32 	%f1075, %r407;
	fma.rn.f32 	%f1076, %f999, %f1075, %f978;
	fma.rn.f32 	%f1077, %f1001, %f1075, %f979;
	shfl.sync.idx.b32	%r408|%p102, %r969, %r306, 31, -1;
	mov.b32 	%f1078, %r408;
	fma.rn.f32 	%f1079, %f999, %f1078, %f981;
	fma.rn.f32 	%f1080, %f1001, %f1078, %f982;
	shfl.sync.idx.b32	%r409|%p103, %r968, %r306, 31, -1;
	mov.b32 	%f1081, %r409;
	fma.rn.f32 	%f1082, %f999, %f1081, %f984;
	fma.rn.f32 	%f1083, %f1001, %f1081, %f985;
	shfl.sync.idx.b32	%r410|%p104, %r967, %r306, 31, -1;
	mov.b32 	%f1084, %r410;
	fma.rn.f32 	%f1085, %f999, %f1084, %f987;
	fma.rn.f32 	%f1086, %f1001, %f1084, %f988;
	shfl.sync.idx.b32	%r411|%p105, %r966, %r306, 31, -1;
	mov.b32 	%f1087, %r411;
	fma.rn.f32 	%f1088, %f999, %f1087, %f990;
	fma.rn.f32 	%f1089, %f1001, %f1087, %f991;
	shfl.sync.idx.b32	%r412|%p106, %r965, %r306, 31, -1;
	mov.b32 	%f1090, %r412;
	fma.rn.f32 	%f1091, %f999, %f1090, %f993;
	fma.rn.f32 	%f1092, %f1001, %f1090, %f994;
	shfl.sync.idx.b32	%r413|%p107, %r964, %r306, 31, -1;
	mov.b32 	%f1093, %r413;
	fma.rn.f32 	%f1094, %f999, %f1093, %f996;
	fma.rn.f32 	%f1095, %f1001, %f1093, %f997;
	mul.wide.s32 	%rd86, %r309, 4;
	add.s64 	%rd87, %rd79, %rd86;
	shfl.sync.idx.b32	%r414|%p108, %r995, %r308, 31, -1;
	mov.b32 	%f1096, %r414;
	ld.global.nc.f32 	%f1097, [%rd87];
	fma.rn.f32 	%f1098, %f1097, %f1096, %f1000;
	ld.global.nc.f32 	%f1099, [%rd87+128];
	fma.rn.f32 	%f1100, %f1099, %f1096, %f1002;
	shfl.sync.idx.b32	%r415|%p109, %r994, %r308, 31, -1;
	mov.b32 	%f1101, %r415;
	fma.rn.f32 	%f1102, %f1097, %f1101, %f1004;
	fma.rn.f32 	%f1103, %f1099, %f1101, %f1005;
	shfl.sync.idx.b32	%r416|%p110, %r993, %r308, 31, -1;
	mov.b32 	%f1104, %r416;
	fma.rn.f32 	%f1105, %f1097, %f1104, %f1007;
	fma.rn.f32 	%f1106, %f1099, %f1104, %f1008;
	shfl.sync.idx.b32	%r417|%p111, %r992, %r308, 31, -1;
	mov.b32 	%f1107, %r417;
	fma.rn.f32 	%f1108, %f1097, %f1107, %f1010;
	fma.rn.f32 	%f1109, %f1099, %f1107, %f1011;
	shfl.sync.idx.b32	%r418|%p112, %r991, %r308, 31, -1;
	mov.b32 	%f1110, %r418;
	fma.rn.f32 	%f1111, %f1097, %f1110, %f1013;
	fma.rn.f32 	%f1112, %f1099, %f1110, %f1014;
	shfl.sync.idx.b32	%r419|%p113, %r990, %r308, 31, -1;
	mov.b32 	%f1113, %r419;
	fma.rn.f32 	%f1114, %f1097, %f1113, %f1016;
	fma.rn.f32 	%f1115, %f1099, %f1113, %f1017;
	shfl.sync.idx.b32	%r420|%p114, %r989, %r308, 31, -1;
	mov.b32 	%f1116, %r420;
	fma.rn.f32 	%f1117, %f1097, %f1116, %f1019;
	fma.rn.f32 	%f1118, %f1099, %f1116, %f1020;
	shfl.sync.idx.b32	%r421|%p115, %r988, %r308, 31, -1;
	mov.b32 	%f1119, %r421;
	fma.rn.f32 	%f1120, %f1097, %f1119, %f1022;
	fma.rn.f32 	%f1121, %f1099, %f1119, %f1023;
	shfl.sync.idx.b32	%r422|%p116, %r987, %r308, 31, -1;
	mov.b32 	%f1122, %r422;
	fma.rn.f32 	%f1123, %f1097, %f1122, %f1025;
	fma.rn.f32 	%f1124, %f1099, %f1122, %f1026;
	shfl.sync.idx.b32	%r423|%p117, %r986, %r308, 31, -1;
	mov.b32 	%f1125, %r423;
	fma.rn.f32 	%f1126, %f1097, %f1125, %f1028;
	fma.rn.f32 	%f1127, %f1099, %f1125, %f1029;
	shfl.sync.idx.b32	%r424|%p118, %r985, %r308, 31, -1;
	mov.b32 	%f1128, %r424;
	fma.rn.f32 	%f1129, %f1097, %f1128, %f1031;
	fma.rn.f32 	%f1130, %f1099, %f1128, %f1032;
	shfl.sync.idx.b32	%r425|%p119, %r984, %r308, 31, -1;
	mov.b32 	%f1131, %r425;
	fma.rn.f32 	%f1132, %f1097, %f1131, %f1034;
	fma.rn.f32 	%f1133, %f1099, %f1131, %f1035;
	shfl.sync.idx.b32	%r426|%p120, %r983, %r308, 31, -1;
	mov.b32 	%f1134, %r426;
	fma.rn.f32 	%f1135, %f1097, %f1134, %f1037;
	fma.rn.f32 	%f1136, %f1099, %f1134, %f1038;
	shfl.sync.idx.b32	%r427|%p121, %r982, %r308, 31, -1;
	mov.b32 	%f1137, %r427;
	fma.rn.f32 	%f1138, %f1097, %f1137, %f1040;
	fma.rn.f32 	%f1139, %f1099, %f1137, %f1041;
	shfl.sync.idx.b32	%r428|%p122, %r981, %r308, 31, -1;
	mov.b32 	%f1140, %r428;
	fma.rn.f32 	%f1141, %f1097, %f1140, %f1043;
	fma.rn.f32 	%f1142, %f1099, %f1140, %f1044;
	shfl.sync.idx.b32	%r429|%p123, %r980, %r308, 31, -1;
	mov.b32 	%f1143, %r429;
	fma.rn.f32 	%f1144, %f1097, %f1143, %f1046;
	fma.rn.f32 	%f1145, %f1099, %f1143, %f1047;
	shfl.sync.idx.b32	%r430|%p124, %r979, %r308, 31, -1;
	mov.b32 	%f1146, %r430;
	fma.rn.f32 	%f1147, %f1097, %f1146, %f1049;
	fma.rn.f32 	%f1148, %f1099, %f1146, %f1050;
	shfl.sync.idx.b32	%r431|%p125, %r978, %r308, 31, -1;
	mov.b32 	%f1149, %r431;
	fma.rn.f32 	%f1150, %f1097, %f1149, %f1052;
	fma.rn.f32 	%f1151, %f1099, %f1149, %f1053;
	shfl.sync.idx.b32	%r432|%p126, %r977, %r308, 31, -1;
	mov.b32 	%f1152, %r432;
	fma.rn.f32 	%f1153, %f1097, %f1152, %f1055;
	fma.rn.f32 	%f1154, %f1099, %f1152, %f1056;
	shfl.sync.idx.b32	%r433|%p127, %r976, %r308, 31, -1;
	mov.b32 	%f1155, %r433;
	fma.rn.f32 	%f1156, %f1097, %f1155, %f1058;
	fma.rn.f32 	%f1157, %f1099, %f1155, %f1059;
	shfl.sync.idx.b32	%r434|%p128, %r975, %r308, 31, -1;
	mov.b32 	%f1158, %r434;
	fma.rn.f32 	%f1159, %f1097, %f1158, %f1061;
	fma.rn.f32 	%f1160, %f1099, %f1158, %f1062;
	shfl.sync.idx.b32	%r435|%p129, %r974, %r308, 31, -1;
	mov.b32 	%f1161, %r435;
	fma.rn.f32 	%f1162, %f1097, %f1161, %f1064;
	fma.rn.f32 	%f1163, %f1099, %f1161, %f1065;
	shfl.sync.idx.b32	%r436|%p130, %r973, %r308, 31, -1;
	mov.b32 	%f1164, %r436;
	fma.rn.f32 	%f1165, %f1097, %f1164, %f1067;
	fma.rn.f32 	%f1166, %f1099, %f1164, %f1068;
	shfl.sync.idx.b32	%r437|%p131, %r972, %r308, 31, -1;
	mov.b32 	%f1167, %r437;
	fma.rn.f32 	%f1168, %f1097, %f1167, %f1070;
	fma.rn.f32 	%f1169, %f1099, %f1167, %f1071;
	shfl.sync.idx.b32	%r438|%p132, %r971, %r308, 31, -1;
	mov.b32 	%f1170, %r438;
	fma.rn.f32 	%f1171, %f1097, %f1170, %f1073;
	fma.rn.f32 	%f1172, %f1099, %f1170, %f1074;
	shfl.sync.idx.b32	%r439|%p133, %r970, %r308, 31, -1;
	mov.b32 	%f1173, %r439;
	fma.rn.f32 	%f1174, %f1097, %f1173, %f1076;
	fma.rn.f32 	%f1175, %f1099, %f1173, %f1077;
	shfl.sync.idx.b32	%r440|%p134, %r969, %r308, 31, -1;
	mov.b32 	%f1176, %r440;
	fma.rn.f32 	%f1177, %f1097, %f1176, %f1079;
	fma.rn.f32 	%f1178, %f1099, %f1176, %f1080;
	shfl.sync.idx.b32	%r441|%p135, %r968, %r308, 31, -1;
	mov.b32 	%f1179, %r441;
	fma.rn.f32 	%f1180, %f1097, %f1179, %f1082;
	fma.rn.f32 	%f1181, %f1099, %f1179, %f1083;
	shfl.sync.idx.b32	%r442|%p136, %r967, %r308, 31, -1;
	mov.b32 	%f1182, %r442;
	fma.rn.f32 	%f1183, %f1097, %f1182, %f1085;
	fma.rn.f32 	%f1184, %f1099, %f1182, %f1086;
	shfl.sync.idx.b32	%r443|%p137, %r966, %r308, 31, -1;
	mov.b32 	%f1185, %r443;
	fma.rn.f32 	%f1186, %f1097, %f1185, %f1088;
	fma.rn.f32 	%f1187, %f1099, %f1185, %f1089;
	shfl.sync.idx.b32	%r444|%p138, %r965, %r308, 31, -1;
	mov.b32 	%f1188, %r444;
	fma.rn.f32 	%f1189, %f1097, %f1188, %f1091;
	fma.rn.f32 	%f1190, %f1099, %f1188, %f1092;
	shfl.sync.idx.b32	%r445|%p139, %r964, %r308, 31, -1;
	mov.b32 	%f1191, %r445;
	fma.rn.f32 	%f1192, %f1097, %f1191, %f1094;
	fma.rn.f32 	%f1193, %f1099, %f1191, %f1095;
	mul.wide.s32 	%rd88, %r311, 4;
	add.s64 	%rd89, %rd79, %rd88;
	shfl.sync.idx.b32	%r446|%p140, %r995, %r310, 31, -1;
	mov.b32 	%f1194, %r446;
	ld.global.nc.f32 	%f1195, [%rd89];
	fma.rn.f32 	%f1196, %f1195, %f1194, %f1098;
	ld.global.nc.f32 	%f1197, [%rd89+128];
	fma.rn.f32 	%f1198, %f1197, %f1194, %f1100;
	shfl.sync.idx.b32	%r447|%p141, %r994, %r310, 31, -1;
	mov.b32 	%f1199, %r447;
	fma.rn.f32 	%f1200, %f1195, %f1199, %f1102;
	fma.rn.f32 	%f1201, %f1197, %f1199, %f1103;
	shfl.sync.idx.b32	%r448|%p142, %r993, %r310, 31, -1;
	mov.b32 	%f1202, %r448;
	fma.rn.f32 	%f1203, %f1195, %f1202, %f1105;
	fma.rn.f32 	%f1204, %f1197, %f1202, %f1106;
	shfl.sync.idx.b32	%r449|%p143, %r992, %r310, 31, -1;
	mov.b32 	%f1205, %r449;
	fma.rn.f32 	%f1206, %f1195, %f1205, %f1108;
	fma.rn.f32 	%f1207, %f1197, %f1205, %f1109;
	shfl.sync.idx.b32	%r450|%p144, %r991, %r310, 31, -1;
	mov.b32 	%f1208, %r450;
	fma.rn.f32 	%f1209, %f1195, %f1208, %f1111;
	fma.rn.f32 	%f1210, %f1197, %f1208, %f1112;
	shfl.sync.idx.b32	%r451|%p145, %r990, %r310, 31, -1;
	mov.b32 	%f1211, %r451;
	fma.rn.f32 	%f1212, %f1195, %f1211, %f1114;
	fma.rn.f32 	%f1213, %f1197, %f1211, %f1115;
	shfl.sync.idx.b32	%r452|%p146, %r989, %r310, 31, -1;
	mov.b32 	%f1214, %r452;
	fma.rn.f32 	%f1215, %f1195, %f1214, %f1117;
	fma.rn.f32 	%f1216, %f1197, %f1214, %f1118;
	shfl.sync.idx.b32	%r453|%p147, %r988, %r310, 31, -1;
	mov.b32 	%f1217, %r453;
	fma.rn.f32 	%f1218, %f1195, %f1217, %f1120;
	fma.rn.f32 	%f1219, %f1197, %f1217, %f1121;
	shfl.sync.idx.b32	%r454|%p148, %r987, %r310, 31, -1;
	mov.b32 	%f1220, %r454;
	fma.rn.f32 	%f1221, %f1195, %f1220, %f1123;
	fma.rn.f32 	%f1222, %f1197, %f1220, %f1124;
	shfl.sync.idx.b32	%r455|%p149, %r986, %r310, 31, -1;
	mov.b32 	%f1223, %r455;
	fma.rn.f32 	%f1224, %f1195, %f1223, %f1126;
	fma.rn.f32 	%f1225, %f1197, %f1223, %f1127;
	shfl.sync.idx.b32	%r456|%p150, %r985, %r310, 31, -1;
	mov.b32 	%f1226, %r456;
	fma.rn.f32 	%f1227, %f1195, %f1226, %f1129;
	fma.rn.f32 	%f1228, %f1197, %f1226, %f1130;
	shfl.sync.idx.b32	%r457|%p151, %r984, %r310, 31, -1;
	mov.b32 	%f1229, %r457;
	fma.rn.f32 	%f1230, %f1195, %f1229, %f1132;
	fma.rn.f32 	%f1231, %f1197, %f1229, %f1133;
	shfl.sync.idx.b32	%r458|%p152, %r983, %r310, 31, -1;
	mov.b32 	%f1232, %r458;
	fma.rn.f32 	%f1233, %f1195, %f1232, %f1135;
	fma.rn.f32 	%f1234, %f1197, %f1232, %f1136;
	shfl.sync.idx.b32	%r459|%p153, %r982, %r310, 31, -1;
	mov.b32 	%f1235, %r459;
	fma.rn.f32 	%f1236, %f1195, %f1235, %f1138;
	fma.rn.f32 	%f1237, %f1197, %f1235, %f1139;
	shfl.sync.idx.b32	%r460|%p154, %r981, %r310, 31, -1;
	mov.b32 	%f1238, %r460;
	fma.rn.f32 	%f1239, %f1195, %f1238, %f1141;
	fma.rn.f32 	%f1240, %f1197, %f1238, %f1142;
	shfl.sync.idx.b32	%r461|%p155, %r980, %r310, 31, -1;
	mov.b32 	%f1241, %r461;
	fma.rn.f32 	%f1242, %f1195, %f1241, %f1144;
	fma.rn.f32 	%f1243, %f1197, %f1241, %f1145;
	shfl.sync.idx.b32	%r462|%p156, %r979, %r310, 31, -1;
	mov.b32 	%f1244, %r462;
	fma.rn.f32 	%f1245, %f1195, %f1244, %f1147;
	fma.rn.f32 	%f1246, %f1197, %f1244, %f1148;
	shfl.sync.idx.b32	%r463|%p157, %r978, %r310, 31, -1;
	mov.b32 	%f1247, %r463;
	fma.rn.f32 	%f1248, %f1195, %f1247, %f1150;
	fma.rn.f32 	%f1249, %f1197, %f1247, %f1151;
	shfl.sync.idx.b32	%r464|%p158, %r977, %r310, 31, -1;
	mov.b32 	%f1250, %r464;
	fma.rn.f32 	%f1251, %f1195, %f1250, %f1153;
	fma.rn.f32 	%f1252, %f1197, %f1250, %f1154;
	shfl.sync.idx.b32	%r465|%p159, %r976, %r310, 31, -1;
	mov.b32 	%f1253, %r465;
	fma.rn.f32 	%f1254, %f1195, %f1253, %f1156;
	fma.rn.f32 	%f1255, %f1197, %f1253, %f1157;
	shfl.sync.idx.b32	%r466|%p160, %r975, %r310, 31, -1;
	mov.b32 	%f1256, %r466;
	fma.rn.f32 	%f1257, %f1195, %f1256, %f1159;
	fma.rn.f32 	%f1258, %f1197, %f1256, %f1160;
	shfl.sync.idx.b32	%r467|%p161, %r974, %r310, 31, -1;
	mov.b32 	%f1259, %r467;
	fma.rn.f32 	%f1260, %f1195, %f1259, %f1162;
	fma.rn.f32 	%f1261, %f1197, %f1259, %f1163;
	shfl.sync.idx.b32	%r468|%p162, %r973, %r310, 31, -1;
	mov.b32 	%f1262, %r468;
	fma.rn.f32 	%f1263, %f1195, %f1262, %f1165;
	fma.rn.f32 	%f1264, %f1197, %f1262, %f1166;
	shfl.sync.idx.b32	%r469|%p163, %r972, %r310, 31, -1;
	mov.b32 	%f1265, %r469;
	fma.rn.f32 	%f1266, %f1195, %f1265, %f1168;
	fma.rn.f32 	%f1267, %f1197, %f1265, %f1169;
	shfl.sync.idx.b32	%r470|%p164, %r971, %r310, 31, -1;
	mov.b32 	%f1268, %r470;
	fma.rn.f32 	%f1269, %f1195, %f1268, %f1171;
	fma.rn.f32 	%f1270, %f1197, %f1268, %f1172;
	shfl.sync.idx.b32	%r471|%p165, %r970, %r310, 31, -1;
	mov.b32 	%f1271, %r471;
	fma.rn.f32 	%f1272, %f1195, %f1271, %f1174;
	fma.rn.f32 	%f1273, %f1197, %f1271, %f1175;
	shfl.sync.idx.b32	%r472|%p166, %r969, %r310, 31, -1;
	mov.b32 	%f1274, %r472;
	fma.rn.f32 	%f1275, %f1195, %f1274, %f1177;
	fma.rn.f32 	%f1276, %f1197, %f1274, %f1178;
	shfl.sync.idx.b32	%r473|%p167, %r968, %r310, 31, -1;
	mov.b32 	%f1277, %r473;
	fma.rn.f32 	%f1278, %f1195, %f1277, %f1180;
	fma.rn.f32 	%f1279, %f1197, %f1277, %f1181;
	shfl.sync.idx.b32	%r474|%p168, %r967, %r310, 31, -1;
	mov.b32 	%f1280, %r474;
	fma.rn.f32 	%f1281, %f1195, %f1280, %f1183;
	fma.rn.f32 	%f1282, %f1197, %f1280, %f1184;
	shfl.sync.idx.b32	%r475|%p169, %r966, %r310, 31, -1;
	mov.b32 	%f1283, %r475;
	fma.rn.f32 	%f1284, %f1195, %f1283, %f1186;
	fma.rn.f32 	%f1285, %f1197, %f1283, %f1187;
	shfl.sync.idx.b32	%r476|%p170, %r965, %r310, 31, -1;
	mov.b32 	%f1286, %r476;
	fma.rn.f32 	%f1287, %f1195, %f1286, %f1189;
	fma.rn.f32 	%f1288, %f1197, %f1286, %f1190;
	shfl.sync.idx.b32	%r477|%p171, %r964, %r310, 31, -1;
	mov.b32 	%f1289, %r477;
	fma.rn.f32 	%f1290, %f1195, %f1289, %f1192;
	fma.rn.f32 	%f1291, %f1197, %f1289, %f1193;
	mul.wide.s32 	%rd90, %r313, 4;
	add.s64 	%rd91, %rd79, %rd90;
	shfl.sync.idx.b32	%r478|%p172, %r995, %r312, 31, -1;
	mov.b32 	%f1292, %r478;
	ld.global.nc.f32 	%f1293, [%rd91];
	fma.rn.f32 	%f1294, %f1293, %f1292, %f1196;
	ld.global.nc.f32 	%f1295, [%rd91+128];
	fma.rn.f32 	%f1296, %f1295, %f1292, %f1198;
	shfl.sync.idx.b32	%r479|%p173, %r994, %r312, 31, -1;
	mov.b32 	%f1297, %r479;
	fma.rn.f32 	%f1298, %f1293, %f1297, %f1200;
	fma.rn.f32 	%f1299, %f1295, %f1297, %f1201;
	shfl.sync.idx.b32	%r480|%p174, %r993, %r312, 31, -1;
	mov.b32 	%f1300, %r480;
	fma.rn.f32 	%f1301, %f1293, %f1300, %f1203;
	fma.rn.f32 	%f1302, %f1295, %f1300, %f1204;
	shfl.sync.idx.b32	%r481|%p175, %r992, %r312, 31, -1;
	mov.b32 	%f1303, %r481;
	fma.rn.f32 	%f1304, %f1293, %f1303, %f1206;
	fma.rn.f32 	%f1305, %f1295, %f1303, %f1207;
	shfl.sync.idx.b32	%r482|%p176, %r991, %r312, 31, -1;
	mov.b32 	%f1306, %r482;
	fma.rn.f32 	%f1307, %f1293, %f1306, %f1209;
	fma.rn.f32 	%f1308, %f1295, %f1306, %f1210;
	shfl.sync.idx.b32	%r483|%p177, %r990, %r312, 31, -1;
	mov.b32 	%f1309, %r483;
	fma.rn.f32 	%f1310, %f1293, %f1309, %f1212;
	fma.rn.f32 	%f1311, %f1295, %f1309, %f1213;
	shfl.sync.idx.b32	%r484|%p178, %r989, %r312, 31, -1;
	mov.b32 	%f1312, %r484;
	fma.rn.f32 	%f1313, %f1293, %f1312, %f1215;
	fma.rn.f32 	%f1314, %f1295, %f1312, %f1216;
	shfl.sync.idx.b32	%r485|%p179, %r988, %r312, 31, -1;
	mov.b32 	%f1315, %r485;
	fma.rn.f32 	%f1316, %f1293, %f1315, %f1218;
	fma.rn.f32 	%f1317, %f1295, %f1315, %f1219;
	shfl.sync.idx.b32	%r486|%p180, %r987, %r312, 31, -1;
	mov.b32 	%f1318, %r486;
	fma.rn.f32 	%f1319, %f1293, %f1318, %f1221;
	fma.rn.f32 	%f1320, %f1295, %f1318, %f1222;
	shfl.sync.idx.b32	%r487|%p181, %r986, %r312, 31, -1;
	mov.b32 	%f1321, %r487;
	fma.rn.f32 	%f1322, %f1293, %f1321, %f1224;
	fma.rn.f32 	%f1323, %f1295, %f1321, %f1225;
	shfl.sync.idx.b32	%r488|%p182, %r985, %r312, 31, -1;
	mov.b32 	%f1324, %r488;
	fma.rn.f32 	%f1325, %f1293, %f1324, %f1227;
	fma.rn.f32 	%f1326, %f1295, %f1324, %f1228;
	shfl.sync.idx.b32	%r489|%p183, %r984, %r312, 31, -1;
	mov.b32 	%f1327, %r489;
	fma.rn.f32 	%f1328, %f1293, %f1327, %f1230;
	fma.rn.f32 	%f1329, %f1295, %f1327, %f1231;
	shfl.sync.idx.b32	%r490|%p184, %r983, %r312, 31, -1;
	mov.b32 	%f1330, %r490;
	fma.rn.f32 	%f1331, %f1293, %f1330, %f1233;
	fma.rn.f32 	%f1332, %f1295, %f1330, %f1234;
	shfl.sync.idx.b32	%r491|%p185, %r982, %r312, 31, -1;
	mov.b32 	%f1333, %r491;
	fma.rn.f32 	%f1334, %f1293, %f1333, %f1236;
	fma.rn.f32 	%f1335, %f1295, %f1333, %f1237;
	shfl.sync.idx.b32	%r492|%p186, %r981, %r312, 31, -1;
	mov.b32 	%f1336, %r492;
	fma.rn.f32 	%f1337, %f1293, %f1336, %f1239;
	fma.rn.f32 	%f1338, %f1295, %f1336, %f1240;
	shfl.sync.idx.b32	%r493|%p187, %r980, %r312, 31, -1;
	mov.b32 	%f1339, %r493;
	fma.rn.f32 	%f1340, %f1293, %f1339, %f1242;
	fma.rn.f32 	%f1341, %f1295, %f1339, %f1243;
	shfl.sync.idx.b32	%r494|%p188, %r979, %r312, 31, -1;
	mov.b32 	%f1342, %r494;
	fma.rn.f32 	%f1343, %f1293, %f1342, %f1245;
	fma.rn.f32 	%f1344, %f1295, %f1342, %f1246;
	shfl.sync.idx.b32	%r495|%p189, %r978, %r312, 31, -1;
	mov.b32 	%f1345, %r495;
	fma.rn.f32 	%f1346, %f1293, %f1345, %f1248;
	fma.rn.f32 	%f1347, %f1295, %f1345, %f1249;
	shfl.sync.idx.b32	%r496|%p190, %r977, %r312, 31, -1;
	mov.b32 	%f1348, %r496;
	fma.rn.f32 	%f1349, %f1293, %f1348, %f1251;
	fma.rn.f32 	%f1350, %f1295, %f1348, %f1252;
	shfl.sync.idx.b32	%r497|%p191, %r976, %r312, 31, -1;
	mov.b32 	%f1351, %r497;
	fma.rn.f32 	%f1352, %f1293, %f1351, %f1254;
	fma.rn.f32 	%f1353, %f1295, %f1351, %f1255;
	shfl.sync.idx.b32	%r498|%p192, %r975, %r312, 31, -1;
	mov.b32 	%f1354, %r498;
	fma.rn.f32 	%f1355, %f1293, %f1354, %f1257;
	fma.rn.f32 	%f1356, %f1295, %f1354, %f1258;
	shfl.sync.idx.b32	%r499|%p193, %r974, %r312, 31, -1;
	mov.b32 	%f1357, %r499;
	fma.rn.f32 	%f1358, %f1293, %f1357, %f1260;
	fma.rn.f32 	%f1359, %f1295, %f1357, %f1261;
	shfl.sync.idx.b32	%r500|%p194, %r973, %r312, 31, -1;
	mov.b32 	%f1360, %r500;
	fma.rn.f32 	%f1361, %f1293, %f1360, %f1263;
	fma.rn.f32 	%f1362, %f1295, %f1360, %f1264;
	shfl.sync.idx.b32	%r501|%p195, %r972, %r312, 31, -1;
	mov.b32 	%f1363, %r501;
	fma.rn.f32 	%f1364, %f1293, %f1363, %f1266;
	fma.rn.f32 	%f1365, %f1295, %f1363, %f1267;
	shfl.sync.idx.b32	%r502|%p196, %r971, %r312, 31, -1;
	mov.b32 	%f1366, %r502;
	fma.rn.f32 	%f1367, %f1293, %f1366, %f1269;
	fma.rn.f32 	%f1368, %f1295, %f1366, %f1270;
	shfl.sync.idx.b32	%r503|%p197, %r970, %r312, 31, -1;
	mov.b32 	%f1369, %r503;
	fma.rn.f32 	%f1370, %f1293, %f1369, %f1272;
	fma.rn.f32 	%f1371, %f1295, %f1369, %f1273;
	shfl.sync.idx.b32	%r504|%p198, %r969, %r312, 31, -1;
	mov.b32 	%f1372, %r504;
	fma.rn.f32 	%f1373, %f1293, %f1372, %f1275;
	fma.rn.f32 	%f1374, %f1295, %f1372, %f1276;
	shfl.sync.idx.b32	%r505|%p199, %r968, %r312, 31, -1;
	mov.b32 	%f1375, %r505;
	fma.rn.f32 	%f1376, %f1293, %f1375, %f1278;
	fma.rn.f32 	%f1377, %f1295, %f1375, %f1279;
	shfl.sync.idx.b32	%r506|%p200, %r967, %r312, 31, -1;
	mov.b32 	%f1378, %r506;
	fma.rn.f32 	%f1379, %f1293, %f1378, %f1281;
	fma.rn.f32 	%f1380, %f1295, %f1378, %f1282;
	shfl.sync.idx.b32	%r507|%p201, %r966, %r312, 31, -1;
	mov.b32 	%f1381, %r507;
	fma.rn.f32 	%f1382, %f1293, %f1381, %f1284;
	fma.rn.f32 	%f1383, %f1295, %f1381, %f1285;
	shfl.sync.idx.b32	%r508|%p202, %r965, %r312, 31, -1;
	mov.b32 	%f1384, %r508;
	fma.rn.f32 	%f1385, %f1293, %f1384, %f1287;
	fma.rn.f32 	%f1386, %f1295, %f1384, %f1288;
	shfl.sync.idx.b32	%r509|%p203, %r964, %r312, 31, -1;
	mov.b32 	%f1387, %r509;
	fma.rn.f32 	%f1388, %f1293, %f1387, %f1290;
	fma.rn.f32 	%f1389, %f1295, %f1387, %f1291;
	mul.wide.s32 	%rd92, %r315, 4;
	add.s64 	%rd93, %rd79, %rd92;
	shfl.sync.idx.b32	%r510|%p204, %r995, %r314, 31, -1;
	mov.b32 	%f1390, %r510;
	ld.global.nc.f32 	%f1391, [%rd93];
	fma.rn.f32 	%f1392, %f1391, %f1390, %f1294;
	ld.global.nc.f32 	%f1393, [%rd93+128];
	fma.rn.f32 	%f1394, %f1393, %f1390, %f1296;
	shfl.sync.idx.b32	%r511|%p205, %r994, %r314, 31, -1;
	mov.b32 	%f1395, %r511;
	fma.rn.f32 	%f1396, %f1391, %f1395, %f1298;
	fma.rn.f32 	%f1397, %f1393, %f1395, %f1299;
	shfl.sync.idx.b32	%r512|%p206, %r993, %r314, 31, -1;
	mov.b32 	%f1398, %r512;
	fma.rn.f32 	%f1399, %f1391, %f1398, %f1301;
	fma.rn.f32 	%f1400, %f1393, %f1398, %f1302;
	shfl.sync.idx.b32	%r513|%p207, %r992, %r314, 31, -1;
	mov.b32 	%f1401, %r513;
	fma.rn.f32 	%f1402, %f1391, %f1401, %f1304;
	fma.rn.f32 	%f1403, %f1393, %f1401, %f1305;
	shfl.sync.idx.b32	%r514|%p208, %r991, %r314, 31, -1;
	mov.b32 	%f1404, %r514;
	fma.rn.f32 	%f1405, %f1391, %f1404, %f1307;
	fma.rn.f32 	%f1406, %f1393, %f1404, %f1308;
	shfl.sync.idx.b32	%r515|%p209, %r990, %r314, 31, -1;
	mov.b32 	%f1407, %r515;
	fma.rn.f32 	%f1408, %f1391, %f1407, %f1310;
	fma.rn.f32 	%f1409, %f1393, %f1407, %f1311;
	shfl.sync.idx.b32	%r516|%p210, %r989, %r314, 31, -1;
	mov.b32 	%f1410, %r516;
	fma.rn.f32 	%f1411, %f1391, %f1410, %f1313;
	fma.rn.f32 	%f1412, %f1393, %f1410, %f1314;
	shfl.sync.idx.b32	%r517|%p211, %r988, %r314, 31, -1;
	mov.b32 	%f1413, %r517;
	fma.rn.f32 	%f1414, %f1391, %f1413, %f1316;
	fma.rn.f32 	%f1415, %f1393, %f1413, %f1317;
	shfl.sync.idx.b32	%r518|%p212, %r987, %r314, 31, -1;
	mov.b32 	%f1416, %r518;
	fma.rn.f32 	%f1417, %f1391, %f1416, %f1319;
	fma.rn.f32 	%f1418, %f1393, %f1416, %f1320;
	shfl.sync.idx.b32	%r519|%p213, %r986, %r314, 31, -1;
	mov.b32 	%f1419, %r519;
	fma.rn.f32 	%f1420, %f1391, %f1419, %f1322;
	fma.rn.f32 	%f1421, %f1393, %f1419, %f1323;
	shfl.sync.idx.b32	%r520|%p214, %r985, %r314, 31, -1;
	mov.b32 	%f1422, %r520;
	fma.rn.f32 	%f1423, %f1391, %f1422, %f1325;
	fma.rn.f32 	%f1424, %f1393, %f1422, %f1326;
	shfl.sync.idx.b32	%r521|%p215, %r984, %r314, 31, -1;
	mov.b32 	%f1425, %r521;
	fma.rn.f32 	%f1426, %f1391, %f1425, %f1328;
	fma.rn.f32 	%f1427, %f1393, %f1425, %f1329;
	shfl.sync.idx.b32	%r522|%p216, %r983, %r314, 31, -1;
	mov.b32 	%f1428, %r522;
	fma.rn.f32 	%f1429, %f1391, %f1428, %f1331;
	fma.rn.f32 	%f1430, %f1393, %f1428, %f1332;
	shfl.sync.idx.b32	%r523|%p217, %r982, %r314, 31, -1;
	mov.b32 	%f1431, %r523;
	fma.rn.f32 	%f1432, %f1391, %f1431, %f1334;
	fma.rn.f32 	%f1433, %f1393, %f1431, %f1335;
	shfl.sync.idx.b32	%r524|%p218, %r981, %r314, 31, -1;
	mov.b32 	%f1434, %r524;
	fma.rn.f32 	%f1435, %f1391, %f1434, %f1337;
	fma.rn.f32 	%f1436, %f1393, %f1434, %f1338;
	shfl.sync.idx.b32	%r525|%p219, %r980, %r314, 31, -1;
	mov.b32 	%f1437, %r525;
	fma.rn.f32 	%f1438, %f1391, %f1437, %f1340;
	fma.rn.f32 	%f1439, %f1393, %f1437, %f1341;
	shfl.sync.idx.b32	%r526|%p220, %r979, %r314, 31, -1;
	mov.b32 	%f1440, %r526;
	fma.rn.f32 	%f1441, %f1391, %f1440, %f1343;
	fma.rn.f32 	%f1442, %f1393, %f1440, %f1344;
	shfl.sync.idx.b32	%r527|%p221, %r978, %r314, 31, -1;
	mov.b32 	%f1443, %r527;
	fma.rn.f32 	%f1444, %f1391, %f1443, %f1346;
	fma.rn.f32 	%f1445, %f1393, %f1443, %f1347;
	shfl.sync.idx.b32	%r528|%p222, %r977, %r314, 31, -1;
	mov.b32 	%f1446, %r528;
	fma.rn.f32 	%f1447, %f1391, %f1446, %f1349;
	fma.rn.f32 	%f1448, %f1393, %f1446, %f1350;
	shfl.sync.idx.b32	%r529|%p223, %r976, %r314, 31, -1;
	mov.b32 	%f1449, %r529;
	fma.rn.f32 	%f1450, %f1391, %f1449, %f1352;
	fma.rn.f32 	%f1451, %f1393, %f1449, %f1353;
	shfl.sync.idx.b32	%r530|%p224, %r975, %r314, 31, -1;
	mov.b32 	%f1452, %r530;
	fma.rn.f32 	%f1453, %f1391, %f1452, %f1355;
	fma.rn.f32 	%f1454, %f1393, %f1452, %f1356;
	shfl.sync.idx.b32	%r531|%p225, %r974, %r314, 31, -1;
	mov.b32 	%f1455, %r531;
	fma.rn.f32 	%f1456, %f1391, %f1455, %f1358;
	fma.rn.f32 	%f1457, %f1393, %f1455, %f1359;
	shfl.sync.idx.b32	%r532|%p226, %r973, %r314, 31, -1;
	mov.b32 	%f1458, %r532;
	fma.rn.f32 	%f1459, %f1391, %f1458, %f1361;
	fma.rn.f32 	%f1460, %f1393, %f1458, %f1362;
	shfl.sync.idx.b32	%r533|%p227, %r972, %r314, 31, -1;
	mov.b32 	%f1461, %r533;
	fma.rn.f32 	%f1462, %f1391, %f1461, %f1364;
	fma.rn.f32 	%f1463, %f1393, %f1461, %f1365;
	shfl.sync.idx.b32	%r534|%p228, %r971, %r314, 31, -1;
	mov.b32 	%f1464, %r534;
	fma.rn.f32 	%f1465, %f1391, %f1464, %f1367;
	fma.rn.f32 	%f1466, %f1393, %f1464, %f1368;
	shfl.sync.idx.b32	%r535|%p229, %r970, %r314, 31, -1;
	mov.b32 	%f1467, %r535;
	fma.rn.f32 	%f1468, %f1391, %f1467, %f1370;
	fma.rn.f32 	%f1469, %f1393, %f1467, %f1371;
	shfl.sync.idx.b32	%r536|%p230, %r969, %r314, 31, -1;
	mov.b32 	%f1470, %r536;
	fma.rn.f32 	%f1471, %f1391, %f1470, %f1373;
	fma.rn.f32 	%f1472, %f1393, %f1470, %f1374;
	shfl.sync.idx.b32	%r537|%p231, %r968, %r314, 31, -1;
	mov.b32 	%f1473, %r537;
	fma.rn.f32 	%f1474, %f1391, %f1473, %f1376;
	fma.rn.f32 	%f1475, %f1393, %f1473, %f1377;
	shfl.sync.idx.b32	%r538|%p232, %r967, %r314, 31, -1;
	mov.b32 	%f1476, %r538;
	fma.rn.f32 	%f1477, %f1391, %f1476, %f1379;
	fma.rn.f32 	%f1478, %f1393, %f1476, %f1380;
	shfl.sync.idx.b32	%r539|%p233, %r966, %r314, 31, -1;
	mov.b32 	%f1479, %r539;
	fma.rn.f32 	%f1480, %f1391, %f1479, %f1382;
	fma.rn.f32 	%f1481, %f1393, %f1479, %f1383;
	shfl.sync.idx.b32	%r540|%p234, %r965, %r314, 31, -1;
	mov.b32 	%f1482, %r540;
	fma.rn.f32 	%f1483, %f1391, %f1482, %f1385;
	fma.rn.f32 	%f1484, %f1393, %f1482, %f1386;
	shfl.sync.idx.b32	%r541|%p235, %r964, %r314, 31, -1;
	mov.b32 	%f1485, %r541;
	fma.rn.f32 	%f1486, %f1391, %f1485, %f1388;
	fma.rn.f32 	%f1487, %f1393, %f1485, %f1389;
	mul.wide.s32 	%rd94, %r317, 4;
	add.s64 	%rd95, %rd79, %rd94;
	shfl.sync.idx.b32	%r542|%p236, %r995, %r316, 31, -1;
	mov.b32 	%f1488, %r542;
	ld.global.nc.f32 	%f1489, [%rd95];
	fma.rn.f32 	%f2173, %f1489, %f1488, %f1392;
	ld.global.nc.f32 	%f1490, [%rd95+128];
	fma.rn.f32 	%f2172, %f1490, %f1488, %f1394;
	shfl.sync.idx.b32	%r543|%p237, %r994, %r316, 31, -1;
	mov.b32 	%f1491, %r543;
	fma.rn.f32 	%f2171, %f1489, %f1491, %f1396;
	fma.rn.f32 	%f2170, %f1490, %f1491, %f1397;
	shfl.sync.idx.b32	%r544|%p238, %r993, %r316, 31, -1;
	mov.b32 	%f1492, %r544;
	fma.rn.f32 	%f2169, %f1489, %f1492, %f1399;
	fma.rn.f32 	%f2168, %f1490, %f1492, %f1400;
	shfl.sync.idx.b32	%r545|%p239, %r992, %r316, 31, -1;
	mov.b32 	%f1493, %r545;
	fma.rn.f32 	%f2167, %f1489, %f1493, %f1402;
	fma.rn.f32 	%f2166, %f1490, %f1493, %f1403;
	shfl.sync.idx.b32	%r546|%p240, %r991, %r316, 31, -1;
	mov.b32 	%f1494, %r546;
	fma.rn.f32 	%f2165, %f1489, %f1494, %f1405;
	fma.rn.f32 	%f2164, %f1490, %f1494, %f1406;
	shfl.sync.idx.b32	%r547|%p241, %r990, %r316, 31, -1;
	mov.b32 	%f1495, %r547;
	fma.rn.f32 	%f2163, %f1489, %f1495, %f1408;
	fma.rn.f32 	%f2162, %f1490, %f1495, %f1409;
	shfl.sync.idx.b32	%r548|%p242, %r989, %r316, 31, -1;
	mov.b32 	%f1496, %r548;
	fma.rn.f32 	%f2161, %f1489, %f1496, %f1411;
	fma.rn.f32 	%f2160, %f1490, %f1496, %f1412;
	shfl.sync.idx.b32	%r549|%p243, %r988, %r316, 31, -1;
	mov.b32 	%f1497, %r549;
	fma.rn.f32 	%f2159, %f1489, %f1497, %f1414;
	fma.rn.f32 	%f2158, %f1490, %f1497, %f1415;
	shfl.sync.idx.b32	%r550|%p244, %r987, %r316, 31, -1;
	mov.b32 	%f1498, %r550;
	fma.rn.f32 	%f2157, %f1489, %f1498, %f1417;
	fma.rn.f32 	%f2156, %f1490, %f1498, %f1418;
	shfl.sync.idx.b32	%r551|%p245, %r986, %r316, 31, -1;
	mov.b32 	%f1499, %r551;
	fma.rn.f32 	%f2155, %f1489, %f1499, %f1420;
	fma.rn.f32 	%f2154, %f1490, %f1499, %f1421;
	shfl.sync.idx.b32	%r552|%p246, %r985, %r316, 31, -1;
	mov.b32 	%f1500, %r552;
	fma.rn.f32 	%f2153, %f1489, %f1500, %f1423;
	fma.rn.f32 	%f2152, %f1490, %f1500, %f1424;
	shfl.sync.idx.b32	%r553|%p247, %r984, %r316, 31, -1;
	mov.b32 	%f1501, %r553;
	fma.rn.f32 	%f2151, %f1489, %f1501, %f1426;
	fma.rn.f32 	%f2150, %f1490, %f1501, %f1427;
	shfl.sync.idx.b32	%r554|%p248, %r983, %r316, 31, -1;
	mov.b32 	%f1502, %r554;
	fma.rn.f32 	%f2149, %f1489, %f1502, %f1429;
	fma.rn.f32 	%f2148, %f1490, %f1502, %f1430;
	shfl.sync.idx.b32	%r555|%p249, %r982, %r316, 31, -1;
	mov.b32 	%f1503, %r555;
	fma.rn.f32 	%f2147, %f1489, %f1503, %f1432;
	fma.rn.f32 	%f2146, %f1490, %f1503, %f1433;
	shfl.sync.idx.b32	%r556|%p250, %r981, %r316, 31, -1;
	mov.b32 	%f1504, %r556;
	fma.rn.f32 	%f2145, %f1489, %f1504, %f1435;
	fma.rn.f32 	%f2144, %f1490, %f1504, %f1436;
	shfl.sync.idx.b32	%r557|%p251, %r980, %r316, 31, -1;
	mov.b32 	%f1505, %r557;
	fma.rn.f32 	%f2143, %f1489, %f1505, %f1438;
	fma.rn.f32 	%f2142, %f1490, %f1505, %f1439;
	shfl.sync.idx.b32	%r558|%p252, %r979, %r316, 31, -1;
	mov.b32 	%f1506, %r558;
	fma.rn.f32 	%f2141, %f1489, %f1506, %f1441;
	fma.rn.f32 	%f2140, %f1490, %f1506, %f1442;
	shfl.sync.idx.b32	%r559|%p253, %r978, %r316, 31, -1;
	mov.b32 	%f1507, %r559;
	fma.rn.f32 	%f2139, %f1489, %f1507, %f1444;
	fma.rn.f32 	%f2138, %f1490, %f1507, %f1445;
	shfl.sync.idx.b32	%r560|%p254, %r977, %r316, 31, -1;
	mov.b32 	%f1508, %r560;
	fma.rn.f32 	%f2137, %f1489, %f1508, %f1447;
	fma.rn.f32 	%f2136, %f1490, %f1508, %f1448;
	shfl.sync.idx.b32	%r561|%p255, %r976, %r316, 31, -1;
	mov.b32 	%f1509, %r561;
	fma.rn.f32 	%f2135, %f1489, %f1509, %f1450;
	fma.rn.f32 	%f2134, %f1490, %f1509, %f1451;
	shfl.sync.idx.b32	%r562|%p256, %r975, %r316, 31, -1;
	mov.b32 	%f1510, %r562;
	fma.rn.f32 	%f2133, %f1489, %f1510, %f1453;
	fma.rn.f32 	%f2132, %f1490, %f1510, %f1454;
	shfl.sync.idx.b32	%r563|%p257, %r974, %r316, 31, -1;
	mov.b32 	%f1511, %r563;
	fma.rn.f32 	%f2131, %f1489, %f1511, %f1456;
	fma.rn.f32 	%f2130, %f1490, %f1511, %f1457;
	shfl.sync.idx.b32	%r564|%p258, %r973, %r316, 31, -1;
	mov.b32 	%f1512, %r564;
	fma.rn.f32 	%f2129, %f1489, %f1512, %f1459;
	fma.rn.f32 	%f2128, %f1490, %f1512, %f1460;
	shfl.sync.idx.b32	%r565|%p259, %r972, %r316, 31, -1;
	mov.b32 	%f1513, %r565;
	fma.rn.f32 	%f2127, %f1489, %f1513, %f1462;
	fma.rn.f32 	%f2126, %f1490, %f1513, %f1463;
	shfl.sync.idx.b32	%r566|%p260, %r971, %r316, 31, -1;
	mov.b32 	%f1514, %r566;
	fma.rn.f32 	%f2125, %f1489, %f1514, %f1465;
	fma.rn.f32 	%f2124, %f1490, %f1514, %f1466;
	shfl.sync.idx.b32	%r567|%p261, %r970, %r316, 31, -1;
	mov.b32 	%f1515, %r567;
	fma.rn.f32 	%f2123, %f1489, %f1515, %f1468;
	fma.rn.f32 	%f2122, %f1490, %f1515, %f1469;
	shfl.sync.idx.b32	%r568|%p262, %r969, %r316, 31, -1;
	mov.b32 	%f1516, %r568;
	fma.rn.f32 	%f2121, %f1489, %f1516, %f1471;
	fma.rn.f32 	%f2120, %f1490, %f1516, %f1472;
	shfl.sync.idx.b32	%r569|%p263, %r968, %r316, 31, -1;
	mov.b32 	%f1517, %r569;
	fma.rn.f32 	%f2119, %f1489, %f1517, %f1474;
	fma.rn.f32 	%f2118, %f1490, %f1517, %f1475;
	shfl.sync.idx.b32	%r570|%p264, %r967, %r316, 31, -1;
	mov.b32 	%f1518, %r570;
	fma.rn.f32 	%f2117, %f1489, %f1518, %f1477;
	fma.rn.f32 	%f2116, %f1490, %f1518, %f1478;
	shfl.sync.idx.b32	%r571|%p265, %r966, %r316, 31, -1;
	mov.b32 	%f1519, %r571;
	fma.rn.f32 	%f2115, %f1489, %f1519, %f1480;
	fma.rn.f32 	%f2114, %f1490, %f1519, %f1481;
	shfl.sync.idx.b32	%r572|%p266, %r965, %r316, 31, -1;
	mov.b32 	%f1520, %r572;
	fma.rn.f32 	%f2113, %f1489, %f1520, %f1483;
	fma.rn.f32 	%f2112, %f1490, %f1520, %f1484;
	shfl.sync.idx.b32	%r573|%p267, %r964, %r316, 31, -1;
	mov.b32 	%f1521, %r573;
	fma.rn.f32 	%f2111, %f1489, %f1521, %f1486;
	fma.rn.f32 	%f2110, %f1490, %f1521, %f1487;
	add.s32 	%r996, %r996, 8;
	add.s32 	%r574, %r6, %r2;
	setp.lt.s32 	%p268, %r996, %r574;
	@%p268 bra 	$L__BB14_2;
$L__BB14_6:
	add.s32 	%r145, %r6, %r2;
	setp.le.s32 	%p269, %r3, %r145;
	and.b32  	%r575, %r4, 24;
	setp.ne.s32 	%p270, %r575, 0;
	or.pred  	%p271, %p270, %p269;
	@%p271 bra 	$L__BB14_9;
	sub.s32 	%r576, %r3, %r145;
	setp.ge.u32 	%p272, %r1, %r576;
	mov.u32 	%r998, %r145;
	@%p272 bra 	$L__BB14_9;
	ld.param.u64 	%rd255, [_Z13_spmm_conv_14PKfPfiiPKiS3_S3_S0__param_7];
	ld.param.u64 	%rd253, [_Z13_spmm_conv_14PKfPfiiPKiS3_S3_S0__param_6];
	add.s32 	%r577, %r145, %r1;
	cvta.to.global.u64 	%rd96, %rd253;
	mul.wide.u32 	%rd97, %r577, 4;
	add.s64 	%rd98, %rd96, %rd97;
	ld.global.nc.u32 	%r578, [%rd98];
	mul.hi.s32 	%r579, %r578, 715827883;
	shr.u32 	%r580, %r579, 31;
	shr.u32 	%r581, %r579, 8;
	add.s32 	%r582, %r581, %r580;
	shl.b32 	%r583, %r582, 15;
	add.s32 	%r584, %r583, %r5;
	shr.s32 	%r585, %r578, 31;
	shr.u32 	%r586, %r585, 23;
	add.s32 	%r587, %r578, %r586;
	shr.s32 	%r588, %r587, 9;
	mul.hi.s32 	%r589, %r588, 1431655766;
	shr.u32 	%r590, %r589, 31;
	add.s32 	%r591, %r589, %r590;
	mul.lo.s32 	%r592, %r591, 3;
	sub.s32 	%r593, %r588, %r592;
	shl.b32 	%r594, %r593, 14;
	add.s32 	%r595, %r584, %r594;
	and.b32  	%r596, %r587, 134217216;
	sub.s32 	%r597, %r578, %r596;
	shl.b32 	%r598, %r597, 5;
	add.s32 	%r997, %r595, %r598;
	cvta.to.global.u64 	%rd99, %rd255;
	add.s64 	%rd100, %rd99, %rd97;
	ld.global.nc.u32 	%r995, [%rd100];
	add.s32 	%r599, %r4, %r577;
	mul.wide.u32 	%rd101, %r599, 4;
	add.s64 	%rd102, %rd99, %rd101;
	ld.global.nc.u32 	%r994, [%rd102];
	add.s32 	%r600, %r599, %r4;
	mul.wide.u32 	%rd103, %r600, 4;
	add.s64 	%rd104, %rd99, %rd103;
	ld.global.nc.u32 	%r993, [%rd104];
	add.s32 	%r601, %r600, %r4;
	mul.wide.u32 	%rd105, %r601, 4;
	add.s64 	%rd106, %rd99, %rd105;
	ld.global.nc.u32 	%r992, [%rd106];
	add.s32 	%r602, %r601, %r4;
	mul.wide.u32 	%rd107, %r602, 4;
	add.s64 	%rd108, %rd99, %rd107;
	ld.global.nc.u32 	%r991, [%rd108];
	add.s32 	%r603, %r602, %r4;
	mul.wide.u32 	%rd109, %r603, 4;
	add.s64 	%rd110, %rd99, %rd109;
	ld.global.nc.u32 	%r990, [%rd110];
	add.s32 	%r604, %r603, %r4;
	mul.wide.u32 	%rd111, %r604, 4;
	add.s64 	%rd112, %rd99, %rd111;
	ld.global.nc.u32 	%r989, [%rd112];
	add.s32 	%r605, %r604, %r4;
	mul.wide.u32 	%rd113, %r605, 4;
	add.s64 	%rd114, %rd99, %rd113;
	ld.global.nc.u32 	%r988, [%rd114];
	add.s32 	%r606, %r605, %r4;
	mul.wide.u32 	%rd115, %r606, 4;
	add.s64 	%rd116, %rd99, %rd115;
	ld.global.nc.u32 	%r987, [%rd116];
	add.s32 	%r607, %r606, %r4;
	mul.wide.u32 	%rd117, %r607, 4;
	add.s64 	%rd118, %rd99, %rd117;
	ld.global.nc.u32 	%r986, [%rd118];
	add.s32 	%r608, %r607, %r4;
	mul.wide.u32 	%rd119, %r608, 4;
	add.s64 	%rd120, %rd99, %rd119;
	ld.global.nc.u32 	%r985, [%rd120];
	add.s32 	%r609, %r608, %r4;
	mul.wide.u32 	%rd121, %r609, 4;
	add.s64 	%rd122, %rd99, %rd121;
	ld.global.nc.u32 	%r984, [%rd122];
	add.s32 	%r610, %r609, %r4;
	mul.wide.u32 	%rd123, %r610, 4;
	add.s64 	%rd124, %rd99, %rd123;
	ld.global.nc.u32 	%r983, [%rd124];
	add.s32 	%r611, %r610, %r4;
	mul.wide.u32 	%rd125, %r611, 4;
	add.s64 	%rd126, %rd99, %rd125;
	ld.global.nc.u32 	%r982, [%rd126];
	add.s32 	%r612, %r611, %r4;
	mul.wide.u32 	%rd127, %r612, 4;
	add.s64 	%rd128, %rd99, %rd127;
	ld.global.nc.u32 	%r981, [%rd128];
	add.s32 	%r613, %r612, %r4;
	mul.wide.u32 	%rd129, %r613, 4;
	add.s64 	%rd130, %rd99, %rd129;
	ld.global.nc.u32 	%r980, [%rd130];
	add.s32 	%r614, %r613, %r4;
	mul.wide.u32 	%rd131, %r614, 4;
	add.s64 	%rd132, %rd99, %rd131;
	ld.global.nc.u32 	%r979, [%rd132];
	add.s32 	%r615, %r614, %r4;
	mul.wide.u32 	%rd133, %r615, 4;
	add.s64 	%rd134, %rd99, %rd133;
	ld.global.nc.u32 	%r978, [%rd134];
	add.s32 	%r616, %r615, %r4;
	mul.wide.u32 	%rd135, %r616, 4;
	add.s64 	%rd136, %rd99, %rd135;
	ld.global.nc.u32 	%r977, [%rd136];
	add.s32 	%r617, %r616, %r4;
	mul.wide.u32 	%rd137, %r617, 4;
	add.s64 	%rd138, %rd99, %rd137;
	ld.global.nc.u32 	%r976, [%rd138];
	add.s32 	%r618, %r617, %r4;
	mul.wide.u32 	%rd139, %r618, 4;
	add.s64 	%rd140, %rd99, %rd139;
	ld.global.nc.u32 	%r975, [%rd140];
	add.s32 	%r619, %r618, %r4;
	mul.wide.u32 	%rd141, %r619, 4;
	add.s64 	%rd142, %rd99, %rd141;
	ld.global.nc.u32 	%r974, [%rd142];
	add.s32 	%r620, %r619, %r4;
	mul.wide.u32 	%rd143, %r620, 4;
	add.s64 	%rd144, %rd99, %rd143;
	ld.global.nc.u32 	%r973, [%rd144];
	add.s32 	%r621, %r620, %r4;
	mul.wide.u32 	%rd145, %r621, 4;
	add.s64 	%rd146, %rd99, %rd145;
	ld.global.nc.u32 	%r972, [%rd146];
	add.s32 	%r622, %r621, %r4;
	mul.wide.u32 	%rd147, %r622, 4;
	add.s64 	%rd148, %rd99, %rd147;
	ld.global.nc.u32 	%r971, [%rd148];
	add.s32 	%r623, %r622, %r4;
	mul.wide.u32 	%rd149, %r623, 4;
	add.s64 	%rd150, %rd99, %rd149;
	ld.global.nc.u32 	%r970, [%rd150];
	add.s32 	%r624, %r623, %r4;
	mul.wide.u32 	%rd151, %r624, 4;
	add.s64 	%rd152, %rd99, %rd151;
	ld.global.nc.u32 	%r969, [%rd152];
	add.s32 	%r625, %r624, %r4;
	mul.wide.u32 	%rd153, %r625, 4;
	add.s64 	%rd154, %rd99, %rd153;
	ld.global.nc.u32 	%r968, [%rd154];
	add.s32 	%r626, %r625, %r4;
	mul.wide.u32 	%rd155, %r626, 4;
	add.s64 	%rd156, %rd99, %rd155;
	ld.global.nc.u32 	%r967, [%rd156];
	add.s32 	%r627, %r626, %r4;
	mul.wide.u32 	%rd157, %r627, 4;
	add.s64 	%rd158, %rd99, %rd157;
	ld.global.nc.u32 	%r966, [%rd158];
	add.s32 	%r628, %r627, %r4;
	mul.wide.u32 	%rd159, %r628, 4;
	add.s64 	%rd160, %rd99, %rd159;
	ld.global.nc.u32 	%r965, [%rd160];
	add.s32 	%r629, %r628, %r4;
	mul.wide.u32 	%rd161, %r629, 4;
	add.s64 	%rd162, %rd99, %rd161;
	ld.global.nc.u32 	%r964, [%rd162];
$L__BB14_9:
	and.b32  	%r630, %r4, -4;
	setp.ge.s32 	%p273, %r6, %r630;
	@%p273 bra 	$L__BB14_138;
	ld.param.u64 	%rd247, [_Z13_spmm_conv_14PKfPfiiPKiS3_S3_S0__param_0];
	and.b32  	%r631, %r4, -8;
	add.s32 	%r632, %r631, %r2;
	sub.s32 	%r213, %r632, %r998;
	shfl.sync.idx.b32	%r633|%p274, %r997, %r213, 31, -1;
	add.s32 	%r214, %r213, 1;
	shfl.sync.idx.b32	%r215|%p275, %r997, %r214, 31, -1;
	add.s32 	%r216, %r213, 2;
	shfl.sync.idx.b32	%r217|%p276, %r997, %r216, 31, -1;
	add.s32 	%r218, %r213, 3;
	shfl.sync.idx.b32	%r219|%p277, %r997, %r218, 31, -1;
	cvta.to.global.u64 	%rd163, %rd247;
	mul.wide.s32 	%rd164, %r633, 4;
	add.s64 	%rd1, %rd163, %rd164;
	shfl.sync.idx.b32	%r634|%p278, %r995, %r213, 31, -1;
	mov.b32 	%f193, %r634;
	setp.leu.f32 	%p279, %f193, 0f00000000;
	@%p279 bra 	$L__BB14_12;
	ld.global.nc.f32 	%f1523, [%rd1];
	fma.rn.f32 	%f2174, %f1523, %f193, %f2173;
	ld.global.nc.f32 	%f1524, [%rd1+128];
	mul.f32 	%f2175, %f1524, %f193;
	bra.uni 	$L__BB14_13;
$L__BB14_12:
	add.f32 	%f2174, %f2173, 0f00000000;
	mov.f32 	%f2175, 0f00000000;
$L__BB14_13:
	add.f32 	%f199, %f2175, %f2172;
	shfl.sync.idx.b32	%r635|%p280, %r994, %r213, 31, -1;
	mov.b32 	%f200, %r635;
	setp.leu.f32 	%p281, %f200, 0f00000000;
	mov.f32 	%f2176, 0f00000000;
	@%p281 bra 	$L__BB14_15;
	ld.global.nc.f32 	%f1526, [%rd1];
	mul.f32 	%f2176, %f1526, %f200;
$L__BB14_15:
	add.f32 	%f203, %f2176, %f2171;
	mov.f32 	%f2177, 0f00000000;
	@%p281 bra 	$L__BB14_17;
	ld.global.nc.f32 	%f1528, [%rd1+128];
	mul.f32 	%f2177, %f1528, %f200;
$L__BB14_17:
	add.f32 	%f206, %f2177, %f2170;
	shfl.sync.idx.b32	%r636|%p283, %r993, %r213, 31, -1;
	mov.b32 	%f207, %r636;
	setp.leu.f32 	%p284, %f207, 0f00000000;
	mov.f32 	%f2178, 0f00000000;
	@%p284 bra 	$L__BB14_19;
	ld.global.nc.f32 	%f1530, [%rd1];
	mul.f32 	%f2178, %f1530, %f207;
$L__BB14_19:
	add.f32 	%f210, %f2178, %f2169;
	mov.f32 	%f2179, 0f00000000;
	@%p284 bra 	$L__BB14_21;
	ld.global.nc.f32 	%f1532, [%rd1+128];
	mul.f32 	%f2179, %f1532, %f207;
$L__BB14_21:
	add.f32 	%f213, %f2179, %f2168;
	shfl.sync.idx.b32	%r637|%p286, %r992, %r213, 31, -1;
	mov.b32 	%f214, %r637;
	setp.leu.f32 	%p287, %f214, 0f00000000;
	mov.f32 	%f2180, 0f00000000;
	@%p287 bra 	$L__BB14_23;
	ld.global.nc.f32 	%f1534, [%rd1];
	mul.f32 	%f2180, %f1534, %f214;
$L__BB14_23:
	add.f32 	%f217, %f2180, %f2167;
	mov.f32 	%f2181, 0f00000000;
	@%p287 bra 	$L__BB14_25;
	ld.global.nc.f32 	%f1536, [%rd1+128];
	mul.f32 	%f2181, %f1536, %f214;
$L__BB14_25:
	add.f32 	%f220, %f2181, %f2166;
	shfl.sync.idx.b32	%r638|%p289, %r991, %r213, 31, -1;
	mov.b32 	%f221, %r638;
	setp.leu.f32 	%p290, %f221, 0f00000000;
	mov.f32 	%f2182, 0f00000000;
	@%p290 bra 	$L__BB14_27;
	ld.global.nc.f32 	%f1538, [%rd1];
	mul.f32 	%f2182, %f1538, %f221;
$L__BB14_27:
	add.f32 	%f224, %f2182, %f2165;
	mov.f32 	%f2183, 0f00000000;
	@%p290 bra 	$L__BB14_29;
	ld.global.nc.f32 	%f1540, [%rd1+128];
	mul.f32 	%f2183, %f1540, %f221;
$L__BB14_29:
	add.f32 	%f227, %f2183, %f2164;
	shfl.sync.idx.b32	%r639|%p292, %r990, %r213, 31, -1;
	mov.b32 	%f228, %r639;
	setp.leu.f32 	%p293, %f228, 0f00000000;
	mov.f32 	%f2184, 0f00000000;
	@%p293 bra 	$L__BB14_31;
	ld.global.nc.f32 	%f1542, [%rd1];
	mul.f32 	%f2184, %f1542, %f228;
$L__BB14_31:
	add.f32 	%f231, %f2184, %f2163;
	mov.f32 	%f2185, 0f00000000;
	@%p293 bra 	$L__BB14_33;
	ld.global.nc.f32 	%f1544, [%rd1+128];
	mul.f32 	%f2185, %f1544, %f228;
$L__BB14_33:
	add.f32 	%f234, %f2185, %f2162;
	shfl.sync.idx.b32	%r640|%p295, %r989, %r213, 31, -1;
	mov.b32 	%f235, %r640;
	setp.leu.f32 	%p296, %f235, 0f00000000;
	mov.f32 	%f2186, 0f00000000;
	@%p296 bra 	$L__BB14_35;
	ld.global.nc.f32 	%f1546, [%rd1];
	mul.f32 	%f2186, %f1546, %f235;
$L__BB14_35:
	add.f32 	%f238, %f2186, %f2161;
	mov.f32 	%f2187, 0f00000000;
	@%p296 bra 	$L__BB14_37;
	ld.global.nc.f32 	%f1548, [%rd1+128];
	mul.f32 	%f2187, %f1548, %f235;
$L__BB14_37:
	add.f32 	%f241, %f2187, %f2160;
	shfl.sync.idx.b32	%r641|%p298, %r988, %r213, 31, -1;
	mov.b32 	%f242, %r641;
	setp.leu.f32 	%p299, %f242, 0f00000000;
	mov.f32 	%f2188, 0f00000000;
	@%p299 bra 	$L__BB14_39;
	ld.global.nc.f32 	%f1550, [%rd1];
	mul.f32 	%f2188, %f1550, %f242;
$L__BB14_39:
	add.f32 	%f245, %f2188, %f2159;
	mov.f32 	%f2189, 0f00000000;
	@%p299 bra 	$L__BB14_41;
	ld.global.nc.f32 	%f1552, [%rd1+128];
	mul.f32 	%f2189, %f1552, %f242;
$L__BB14_41:
	add.f32 	%f248, %f2189, %f2158;
	shfl.sync.idx.b32	%r642|%p301, %r987, %r213, 31, -1;
	mov.b32 	%f249, %r642;
	setp.leu.f32 	%p302, %f249, 0f00000000;
	mov.f32 	%f2190, 0f00000000;
	@%p302 bra 	$L__BB14_43;
	ld.global.nc.f32 	%f1554, [%rd1];
	mul.f32 	%f2190, %f1554, %f249;
$L__BB14_43:
	add.f32 	%f252, %f2190, %f2157;
	mov.f32 	%f2191, 0f00000000;
	@%p302 bra 	$L__BB14_45;
	ld.global.nc.f32 	%f1556, [%rd1+128];
	mul.f32 	%f2191, %f1556, %f249;
$L__BB14_45:
	add.f32 	%f255, %f2191, %f2156;
	shfl.sync.idx.b32	%r643|%p304, %r986, %r213, 31, -1;
	mov.b32 	%f256, %r643;
	setp.leu.f32 	%p305, %f256, 0f00000000;
	mov.f32 	%f2192, 0f00000000;
	@%p305 bra 	$L__BB14_47;
	ld.global.nc.f32 	%f1558, [%rd1];
	mul.f32 	%f2192, %f1558, %f256;
$L__BB14_47:
	add.f32 	%f259, %f2192, %f2155;
	mov.f32 	%f2193, 0f00000000;
	@%p305 bra 	$L__BB14_49;
	ld.global.nc.f32 	%f1560, [%rd1+128];
	mul.f32 	%f2193, %f1560, %f256;
$L__BB14_49:
	add.f32 	%f262, %f2193, %f2154;
	shfl.sync.idx.b32	%r644|%p307, %r985, %r213, 31, -1;
	mov.b32 	%f263, %r644;
	setp.leu.f32 	%p308, %f263, 0f00000000;
	mov.f32 	%f2194, 0f00000000;
	@%p308 bra 	$L__BB14_51;
	ld.global.nc.f32 	%f1562, [%rd1];
	mul.f32 	%f2194, %f1562, %f263;
$L__BB14_51:
	add.f32 	%f266, %f2194, %f2153;
	mov.f32 	%f2195, 0f00000000;
	@%p308 bra 	$L__BB14_53;
	ld.global.nc.f32 	%f1564, [%rd1+128];
	mul.f32 	%f2195, %f1564, %f263;
$L__BB14_53:
	add.f32 	%f269, %f2195, %f2152;
	shfl.sync.idx.b32	%r645|%p310, %r984, %r213, 31, -1;
	mov.b32 	%f270, %r645;
	setp.leu.f32 	%p311, %f270, 0f00000000;
	mov.f32 	%f2196, 0f00000000;
	@%p311 bra 	$L__BB14_55;
	ld.global.nc.f32 	%f1566, [%rd1];
	mul.f32 	%f2196, %f1566, %f270;
$L__BB14_55:
	add.f32 	%f273, %f2196, %f2151;
	mov.f32 	%f2197, 0f00000000;
	@%p311 bra 	$L__BB14_57;
	ld.global.nc.f32 	%f1568, [%rd1+128];
	mul.f32 	%f2197, %f1568, %f270;
$L__BB14_57:
	add.f32 	%f276, %f2197, %f2150;
	shfl.sync.idx.b32	%r646|%p313, %r983, %r213, 31, -1;
	mov.b32 	%f277, %r646;
	setp.leu.f32 	%p314, %f277, 0f00000000;
	mov.f32 	%f2198, 0f00000000;
	@%p314 bra 	$L__BB14_59;
	ld.global.nc.f32 	%f1570, [%rd1];
	mul.f32 	%f2198, %f1570, %f277;
$L__BB14_59:
	add.f32 	%f280, %f2198, %f2149;
	mov.f32 	%f2199, 0f00000000;
	@%p314 bra 	$L__BB14_61;
	ld.global.nc.f32 	%f1572, [%rd1+128];
	mul.f32 	%f2199, %f1572, %f277;
$L__BB14_61:
	add.f32 	%f283, %f2199, %f2148;
	shfl.sync.idx.b32	%r647|%p316, %r982, %r213, 31, -1;
	mov.b32 	%f284, %r647;
	setp.leu.f32 	%p317, %f284, 0f00000000;
	mov.f32 	%f2200, 0f00000000;
	@%p317 bra 	$L__BB14_63;
	ld.global.nc.f32 	%f1574, [%rd1];
	mul.f32 	%f2200, %f1574, %f284;
$L__BB14_63:
	add.f32 	%f287, %f2200, %f2147;
	mov.f32 	%f2201, 0f00000000;
	@%p317 bra 	$L__BB14_65;
	ld.global.nc.f32 	%f1576, [%rd1+128];
	mul.f32 	%f2201, %f1576, %f284;
$L__BB14_65:
	add.f32 	%f290, %f2201, %f2146;
	shfl.sync.idx.b32	%r648|%p319, %r981, %r213, 31, -1;
	mov.b32 	%f291, %r648;
	setp.leu.f32 	%p320, %f291, 0f00000000;
	mov.f32 	%f2202, 0f00000000;
	@%p320 bra 	$L__BB14_67;
	ld.global.nc.f32 	%f1578, [%rd1];
	mul.f32 	%f2202, %f1578, %f291;
$L__BB14_67:
	add.f32 	%f294, %f2202, %f2145;
	mov.f32 	%f2203, 0f00000000;
	@%p320 bra 	$L__BB14_69;
	ld.global.nc.f32 	%f1580, [%rd1+128];
	mul.f32 	%f2203, %f1580, %f291;
$L__BB14_69:
	add.f32 	%f297, %f2203, %f2144;
	shfl.sync.idx.b32	%r649|%p322, %r980, %r213, 31, -1;
	mov.b32 	%f298, %r649;
	setp.leu.f32 	%p323, %f298, 0f00000000;
	mov.f32 	%f2204, 0f00000000;
	@%p323 bra 	$L__BB14_71;
	ld.global.nc.f32 	%f1582, [%rd1];
	mul.f32 	%f2204, %f1582, %f298;
$L__BB14_71:
	add.f32 	%f301, %f2204, %f2143;
	mov.f32 	%f2205, 0f00000000;
	@%p323 bra 	$L__BB14_73;
	ld.global.nc.f32 	%f1584, [%rd1+128];
	mul.f32 	%f2205, %f1584, %f298;
$L__BB14_73:
	add.f32 	%f304, %f2205, %f2142;
	shfl.sync.idx.b32	%r650|%p325, %r979, %r213, 31, -1;
	mov.b32 	%f305, %r650;
	setp.leu.f32 	%p326, %f305, 0f00000000;
	mov.f32 	%f2206, 0f00000000;
	@%p326 bra 	$L__BB14_75;
	ld.global.nc.f32 	%f1586, [%rd1];
	mul.f32 	%f2206, %f1586, %f305;
$L__BB14_75:
	add.f32 	%f308, %f2206, %f2141;
	mov.f32 	%f2207, 0f00000000;
	@%p326 bra 	$L__BB14_77;
	ld.global.nc.f32 	%f1588, [%rd1+128];
	mul.f32 	%f2207, %f1588, %f305;
$L__BB14_77:
	add.f32 	%f311, %f2207, %f2140;
	shfl.sync.idx.b32	%r651|%p328, %r978, %r213, 31, -1;
	mov.b32 	%f312, %r651;
	setp.leu.f32 	%p329, %f312, 0f00000000;
	mov.f32 	%f2208, 0f00000000;
	@%p329 bra 	$L__BB14_79;
	ld.global.nc.f32 	%f1590, [%rd1];
	mul.f32 	%f2208, %f1590, %f312;
$L__BB14_79:
	add.f32 	%f315, %f2208, %f2139;
	mov.f32 	%f2209, 0f00000000;
	@%p329 bra 	$L__BB14_81;
	ld.global.nc.f32 	%f1592, [%rd1+128];
	mul.f32 	%f2209, %f1592, %f312;
$L__BB14_81:
	add.f32 	%f318, %f2209, %f2138;
	shfl.sync.idx.b32	%r652|%p331, %r977, %r213, 31, -1;
	mov.b32 	%f319, %r652;
	setp.leu.f32 	%p332, %f319, 0f00000000;
	mov.f32 	%f2210, 0f00000000;
	@%p332 bra 	$L__BB14_83;
	ld.global.nc.f32 	%f1594, [%rd1];
	mul.f32 	%f2210, %f1594, %f319;
$L__BB14_83:
	add.f32 	%f322, %f2210, %f2137;
	mov.f32 	%f2211, 0f00000000;
	@%p332 bra 	$L__BB14_85;
	ld.global.nc.f32 	%f1596, [%rd1+128];
	mul.f32 	%f2211, %f1596, %f319;
$L__BB14_85:
	add.f32 	%f325, %f2211, %f2136;
	shfl.sync.idx.b32	%r653|%p334, %r976, %r213, 31, -1;
	mov.b32 	%f326, %r653;
	setp.leu.f32 	%p335, %f326, 0f00000000;
	mov.f32 	%f2212, 0f00000000;
	@%p335 bra 	$L__BB14_87;
	ld.global.nc.f32 	%f1598, [%rd1];
	mul.f32 	%f2212, %f1598, %f326;
$L__BB14_87:
	add.f32 	%f329, %f2212, %f2135;
	mov.f32 	%f2213, 0f00000000;
	@%p335 bra 	$L__BB14_89;
	ld.global.nc.f32 	%f1600, [%rd1+128];
	mul.f32 	%f2213, %f1600, %f326;
$L__BB14_89:
	add.f32 	%f332, %f2213, %f2134;
	shfl.sync.idx.b32	%r654|%p337, %r975, %r213, 31, -1;
	mov.b32 	%f333, %r654;
	setp.leu.f32 	%p338, %f333, 0f00000000;
	mov.f32 	%f2214, 0f00000000;
	@%p338 bra 	$L__BB14_91;
	ld.global.nc.f32 	%f1602, [%rd1];
	mul.f32 	%f2214, %f1602, %f333;
$L__BB14_91:
	add.f32 	%f336, %f2214, %f2133;
	mov.f32 	%f2215, 0f00000000;
	@%p338 bra 	$L__BB14_93;
	ld.global.nc.f32 	%f1604, [%rd1+128];
	mul.f32 	%f2215, %f1604, %f333;
$L__BB14_93:
	add.f32 	%f339, %f2215, %f2132;
	shfl.sync.idx.b32	%r655|%p340, %r974, %r213, 31, -1;
	mov.b32 	%f340, %r655;
	setp.leu.f32 	%p341, %f340, 0f00000000;
	mov.f32 	%f2216, 0f00000000;
	@%p341 bra 	$L__BB14_95;
	ld.global.nc.f32 	%f1606, [%rd1];
	mul.f32 	%f2216, %f1606, %f340;
$L__BB14_95:
	add.f32 	%f343, %f2216, %f2131;
	mov.f32 	%f2217, 0f00000000;
	@%p341 bra 	$L__BB14_97;
	ld.global.nc.f32 	%f1608, [%rd1+128];
	mul.f32 	%f2217, %f1608, %f340;
$L__BB14_97:
	add.f32 	%f346, %f2217, %f2130;
	shfl.sync.idx.b32	%r656|%p343, %r973, %r213, 31, -1;
	mov.b32 	%f347, %r656;
	setp.leu.f32 	%p344, %f347, 0f00000000;
	mov.f32 	%f2218, 0f00000000;
	@%p344 bra 	$L__BB14_99;
	ld.global.nc.f32 	%f1610, [%rd1];
	mul.f32 	%f2218, %f1610, %f347;
$L__BB14_99:
	add.f32 	%f350, %f2218, %f2129;
	mov.f32 	%f2219, 0f00000000;
	@%p344 bra 	$L__BB14_101;
	ld.global.nc.f32 	%f1612, [%rd1+128];
	mul.f32 	%f2219, %f1612, %f347;
$L__BB14_101:
	add.f32 	%f353, %f2219, %f2128;
	shfl.sync.idx.b32	%r657|%p346, %r972, %r213, 31, -1;
	mov.b32 	%f354, %r657;
	setp.leu.f32 	%p347, %f354, 0f00000000;
	mov.f32 	%f2220, 0f00000000;
	@%p347 bra 	$L__BB14_103;
	ld.global.nc.f32 	%f1614, [%rd1];
	mul.f32 	%f2220, %f1614, %f354;
$L__BB14_103:
	add.f32 	%f357, %f2220, %f2127;
	mov.f32 	%f2221, 0f00000000;
	@%p347 bra 	$L__BB14_105;
	ld.global.nc.f32 	%f1616, [%rd1+128];
	mul.f32 	%f2221, %f1616, %f354;
$L__BB14_105:
	add.f32 	%f360, %f2221, %f2126;
	shfl.sync.idx.b32	%r658|%p349, %r971, %r213, 31, -1;
	mov.b32 	%f361, %r658;
	setp.leu.f32 	%p350, %f361, 0f00000000;
	mov.f32 	%f2222, 0f00000000;
	@%p350 bra 	$L__BB14_107;
	ld.global.nc.f32 	%f1618, [%rd1];
	mul.f32 	%f2222, %f1618, %f361;
$L__BB14_107:
	add.f32 	%f364, %f2222, %f2125;
	mov.f32 	%f2223, 0f00000000;
	@%p350 bra 	$L__BB14_109;
	ld.global.nc.f32 	%f1620, [%rd1+128];
	mul.f32 	%f2223, %f1620, %f361;
$L__BB14_109:
	add.f32 	%f367, %f2223, %f2124;
	shfl.sync.idx.b32	%r659|%p352, %r970, %r213, 31, -1;
	mov.b32 	%f368, %r659;
	setp.leu.f32 	%p353, %f368, 0f00000000;
	mov.f32 	%f2224, 0f00000000;
	@%p353 bra 	$L__BB14_111;
	ld.global.nc.f32 	%f1622, [%rd1];
	mul.f32 	%f2224, %f1622, %f368;
$L__BB14_111:
	add.f32 	%f371, %f2224, %f2123;
	mov.f32 	%f2225, 0f00000000;
	@%p353 bra 	$L__BB14_113;
	ld.global.nc.f32 	%f1624, [%rd1+128];
	mul.f32 	%f2225, %f1624, %f368;
$L__BB14_113:
	add.f32 	%f374, %f2225, %f2122;
	shfl.sync.idx.b32	%r660|%p355, %r969, %r213, 31, -1;
	mov.b32 	%f375, %r660;
	setp.leu.f32 	%p356, %f375, 0f00000000;
	mov.f32 	%f2226, 0f00000000;
	@%p356 bra 	$L__BB14_115;
	ld.global.nc.f32 	%f1626, [%rd1];
	mul.f32 	%f2226, %f1626, %f375;
$L__BB14_115:
	add.f32 	%f378, %f2226, %f2121;
	mov.f32 	%f2227, 0f00000000;
	@%p356 bra 	$L__BB14_117;
	ld.global.nc.f32 	%f1628, [%rd1+128];
	mul.f32 	%f2227, %f1628, %f375;
$L__BB14_117:
	add.f32 	%f381, %f2227, %f2120;
	shfl.sync.idx.b32	%r661|%p358, %r968, %r213, 31, -1;
	mov.b32 	%f382, %r661;
	setp.leu.f32 	%p359, %f382, 0f00000000;
	mov.f32 	%f2228, 0f00000000;
	@%p359 bra 	$L__BB14_119;
	ld.global.nc.f32 	%f1630, [%rd1];
	mul.f32 	%f2228, %f1630, %f382;
$L__BB14_119:
	add.f32 	%f385, %f2228, %f2119;
	mov.f32 	%f2229, 0f00000000;
	@%p359 bra 	$L__BB14_121;
	ld.global.nc.f32 	%f1632, [%rd1+128];
	mul.f32 	%f2229, %f1632, %f382;
$L__BB14_121:
	add.f32 	%f388, %f2229, %f2118;
	shfl.sync.idx.b32	%r662|%p361, %r967, %r213, 31, -1;
	mov.b32 	%f389, %r662;
	setp.leu.f32 	%p362, %f389, 0f00000000;
	mov.f32 	%f2230, 0f00000000;
	@%p362 bra 	$L__BB14_123;
	ld.global.nc.f32 	%f1634, [%rd1];
	mul.f32 	%f2230, %f1634, %f389;
$L__BB14_123:
	add.f32 	%f392, %f2230, %f2117;
	mov.f32 	%f2231, 0f00000000;
	@%p362 bra 	$L__BB14_125;
	ld.global.nc.f32 	%f1636, [%rd1+128];
	mul.f32 	%f2231, %f1636, %f389;
$L__BB14_125:
	add.f32 	%f395, %f2231, %f2116;
	shfl.sync.idx.b32	%r663|%p364, %r966, %r213, 31, -1;
	mov.b32 	%f396, %r663;
	setp.leu.f32 	%p365, %f396, 0f00000000;
	mov.f32 	%f2232, 0f00000000;
	@%p365 bra 	$L__BB14_127;
	ld.global.nc.f32 	%f1638, [%rd1];
	mul.f32 	%f2232, %f1638, %f396;
$L__BB14_127:
	add.f32 	%f399, %f2232, %f2115;
	mov.f32 	%f2233, 0f00000000;
	@%p365 bra 	$L__BB14_129;
	ld.global.nc.f32 	%f1640, [%rd1+128];
	mul.f32 	%f2233, %f1640, %f396;
$L__BB14_129:
	add.f32 	%f402, %f2233, %f2114;
	shfl.sync.idx.b32	%r664|%p367, %r965, %r213, 31, -1;
	mov.b32 	%f403, %r664;
	setp.leu.f32 	%p368, %f403, 0f00000000;
	mov.f32 	%f2234, 0f00000000;
	@%p368 bra 	$L__BB14_131;
	ld.global.nc.f32 	%f1642, [%rd1];
	mul.f32 	%f2234, %f1642, %f403;
$L__BB14_131:
	add.f32 	%f406, %f2234, %f2113;
	mov.f32 	%f2235, 0f00000000;
	@%p368 bra 	$L__BB14_133;
	ld.global.nc.f32 	%f1644, [%rd1+128];
	mul.f32 	%f2235, %f1644, %f403;
$L__BB14_133:
	add.f32 	%f409, %f2235, %f2112;
	shfl.sync.idx.b32	%r665|%p370, %r964, %r213, 31, -1;
	mov.b32 	%f410, %r665;
	setp.leu.f32 	%p371, %f410, 0f00000000;
	mov.f32 	%f2236, 0f00000000;
	@%p371 bra 	$L__BB14_135;
	ld.global.nc.f32 	%f1646, [%rd1];
	mul.f32 	%f2236, %f1646, %f410;
$L__BB14_135:
	add.f32 	%f413, %f2236, %f2111;
	mov.f32 	%f2237, 0f00000000;
	@%p371 bra 	$L__BB14_137;
	ld.global.nc.f32 	%f1648, [%rd1+128];
	mul.f32 	%f2237, %f1648, %f410;
$L__BB14_137:
	ld.param.u64 	%rd248, [_Z13_spmm_conv_14PKfPfiiPKiS3_S3_S0__param_0];
	add.f32 	%f1649, %f2237, %f2110;
	cvta.to.global.u64 	%rd165, %rd248;
	mul.wide.s32 	%rd166, %r215, 4;
	add.s64 	%rd167, %rd165, %rd166;
	shfl.sync.idx.b32	%r666|%p373, %r995, %r214, 31, -1;
	mov.b32 	%f1650, %r666;
	ld.global.nc.f32 	%f1651, [%rd167];
	fma.rn.f32 	%f1652, %f1651, %f1650, %f2174;
	ld.global.nc.f32 	%f1653, [%rd167+128];
	fma.rn.f32 	%f1654, %f1653, %f1650, %f199;
	shfl.sync.idx.b32	%r667|%p374, %r994, %r214, 31, -1;
	mov.b32 	%f1655, %r667;
	fma.rn.f32 	%f1656, %f1651, %f1655, %f203;
	fma.rn.f32 	%f1657, %f1653, %f1655, %f206;
	shfl.sync.idx.b32	%r668|%p375, %r993, %r214, 31, -1;
	mov.b32 	%f1658, %r668;
	fma.rn.f32 	%f1659, %f1651, %f1658, %f210;
	fma.rn.f32 	%f1660, %f1653, %f1658, %f213;
	shfl.sync.idx.b32	%r669|%p376, %r992, %r214, 31, -1;
	mov.b32 	%f1661, %r669;
	fma.rn.f32 	%f1662, %f1651, %f1661, %f217;
	fma.rn.f32 	%f1663, %f1653, %f1661, %f220;
	shfl.sync.idx.b32	%r670|%p377, %r991, %r214, 31, -1;
	mov.b32 	%f1664, %r670;
	fma.rn.f32 	%f1665, %f1651, %f1664, %f224;
	fma.rn.f32 	%f1666, %f1653, %f1664, %f227;
	shfl.sync.idx.b32	%r671|%p378, %r990, %r214, 31, -1;
	mov.b32 	%f1667, %r671;
	fma.rn.f32 	%f1668, %f1651, %f1667, %f231;
	fma.rn.f32 	%f1669, %f1653, %f1667, %f234;
	shfl.sync.idx.b32	%r672|%p379, %r989, %r214, 31, -1;
	mov.b32 	%f1670, %r672;
	fma.rn.f32 	%f1671, %f1651, %f1670, %f238;
	fma.rn.f32 	%f1672, %f1653, %f1670, %f241;
	shfl.sync.idx.b32	%r673|%p380, %r988, %r214, 31, -1;
	mov.b32 	%f1673, %r673;
	fma.rn.f32 	%f1674, %f1651, %f1673, %f245;
	fma.rn.f32 	%f1675, %f1653, %f1673, %f248;
	shfl.sync.idx.b32	%r674|%p381, %r987, %r214, 31, -1;
	mov.b32 	%f1676, %r674;
	fma.rn.f32 	%f1677, %f1651, %f1676, %f252;
	fma.rn.f32 	%f1678, %f1653, %f1676, %f255;
	shfl.sync.idx.b32	%r675|%p382, %r986, %r214, 31, -1;
	mov.b32 	%f1679, %r675;
	fma.rn.f32 	%f1680, %f1651, %f1679, %f259;
	fma.rn.f32 	%f1681, %f1653, %f1679, %f262;
	shfl.sync.idx.b32	%r676|%p383, %r985, %r214, 31, -1;
	mov.b32 	%f1682, %r676;
	fma.rn.f32 	%f1683, %f1651, %f1682, %f266;
	fma.rn.f32 	%f1684, %f1653, %f1682, %f269;
	shfl.sync.idx.b32	%r677|%p384, %r984, %r214, 31, -1;
	mov.b32 	%f1685, %r677;
	fma.rn.f32 	%f1686, %f1651, %f1685, %f273;
	fma.rn.f32 	%f1687, %f1653, %f1685, %f276;
	shfl.sync.idx.b32	%r678|%p385, %r983, %r214, 31, -1;
	mov.b32 	%f1688, %r678;
	fma.rn.f32 	%f1689, %f1651, %f1688, %f280;
	fma.rn.f32 	%f1690, %f1653, %f1688, %f283;
	shfl.sync.idx.b32	%r679|%p386, %r982, %r214, 31, -1;
	mov.b32 	%f1691, %r679;
	fma.rn.f32 	%f1692, %f1651, %f1691, %f287;
	fma.rn.f32 	%f1693, %f1653, %f1691, %f290;
	shfl.sync.idx.b32	%r680|%p387, %r981, %r214, 31, -1;
	mov.b32 	%f1694, %r680;
	fma.rn.f32 	%f1695, %f1651, %f1694, %f294;
	fma.rn.f32 	%f1696, %f1653, %f1694, %f297;
	shfl.sync.idx.b32	%r681|%p388, %r980, %r214, 31, -1;
	mov.b32 	%f1697, %r681;
	fma.rn.f32 	%f1698, %f1651, %f1697, %f301;
	fma.rn.f32 	%f1699, %f1653, %f1697, %f304;
	shfl.sync.idx.b32	%r682|%p389, %r979, %r214, 31, -1;
	mov.b32 	%f1700, %r682;
	fma.rn.f32 	%f1701, %f1651, %f1700, %f308;
	fma.rn.f32 	%f1702, %f1653, %f1700, %f311;
	shfl.sync.idx.b32	%r683|%p390, %r978, %r214, 31, -1;
	mov.b32 	%f1703, %r683;
	fma.rn.f32 	%f1704, %f1651, %f1703, %f315;
	fma.rn.f32 	%f1705, %f1653, %f1703, %f318;
	shfl.sync.idx.b32	%r684|%p391, %r977, %r214, 31, -1;
	mov.b32 	%f1706, %r684;
	fma.rn.f32 	%f1707, %f1651, %f1706, %f322;
	fma.rn.f32 	%f1708, %f1653, %f1706, %f325;
	shfl.sync.idx.b32	%r685|%p392, %r976, %r214, 31, -1;
	mov.b32 	%f1709, %r685;
	fma.rn.f32 	%f1710, %f1651, %f1709, %f329;
	fma.rn.f32 	%f1711, %f1653, %f1709, %f332;
	shfl.sync.idx.b32	%r686|%p393, %r975, %r214, 31, -1;
	mov.b32 	%f1712, %r686;
	fma.rn.f32 	%f1713, %f1651, %f1712, %f336;
	fma.rn.f32 	%f1714, %f1653, %f1712, %f339;
	shfl.sync.idx.b32	%r687|%p394, %r974, %r214, 31, -1;
	mov.b32 	%f1715, %r687;
	fma.rn.f32 	%f1716, %f1651, %f1715, %f343;
	fma.rn.f32 	%f1717, %f1653, %f1715, %f346;
	shfl.sync.idx.b32	%r688|%p395, %r973, %r214, 31, -1;
	mov.b32 	%f1718, %r688;
	fma.rn.f32 	%f1719, %f1651, %f1718, %f350;
	fma.rn.f32 	%f1720, %f1653, %f1718, %f353;
	shfl.sync.idx.b32	%r689|%p396, %r972, %r214, 31, -1;
	mov.b32 	%f1721, %r689;
	fma.rn.f32 	%f1722, %f1651, %f1721, %f357;
	fma.rn.f32 	%f1723, %f1653, %f1721, %f360;
	shfl.sync.idx.b32	%r690|%p397, %r971, %r214, 31, -1;
	mov.b32 	%f1724, %r690;
	fma.rn.f32 	%f1725, %f1651, %f1724, %f364;
	fma.rn.f32 	%f1726, %f1653, %f1724, %f367;
	shfl.sync.idx.b32	%r691|%p398, %r970, %r214, 31, -1;
	mov.b32 	%f1727, %r691;
	fma.rn.f32 	%f1728, %f1651, %f1727, %f371;
	fma.rn.f32 	%f1729, %f1653, %f1727, %f374;
	shfl.sync.idx.b32	%r692|%p399, %r969, %r214, 31, -1;
	mov.b32 	%f1730, %r692;
	fma.rn.f32 	%f1731, %f1651, %f1730, %f378;
	fma.rn.f32 	%f1732, %f1653, %f1730, %f381;
	shfl.sync.idx.b32	%r693|%p400, %r968, %r214, 31, -1;
	mov.b32 	%f1733, %r693;
	fma.rn.f32 	%f1734, %f1651, %f1733, %f385;
	fma.rn.f32 	%f1735, %f1653, %f1733, %f388;
	shfl.sync.idx.b32	%r694|%p401, %r967, %r214, 31, -1;
	mov.b32 	%f1736, %r694;
	fma.rn.f32 	%f1737, %f1651, %f1736, %f392;
	fma.rn.f32 	%f1738, %f1653, %f1736, %f395;
	shfl.sync.idx.b32	%r695|%p402, %r966, %r214, 31, -1;
	mov.b32 	%f1739, %r695;
	fma.rn.f32 	%f1740, %f1651, %f1739, %f399;
	fma.rn.f32 	%f1741, %f1653, %f1739, %f402;
	shfl.sync.idx.b32	%r696|%p403, %r965, %r214, 31, -1;
	mov.b32 	%f1742, %r696;
	fma.rn.f32 	%f1743, %f1651, %f1742, %f406;
	fma.rn.f32 	%f1744, %f1653, %f1742, %f409;
	shfl.sync.idx.b32	%r697|%p404, %r964, %r214, 31, -1;
	mov.b32 	%f1745, %r697;
	fma.rn.f32 	%f1746, %f1651, %f1745, %f413;
	fma.rn.f32 	%f1747, %f1653, %f1745, %f1649;
	mul.wide.s32 	%rd168, %r217, 4;
	add.s64 	%rd169, %rd165, %rd168;
	shfl.sync.idx.b32	%r698|%p405, %r995, %r216, 31, -1;
	mov.b32 	%f1748, %r698;
	ld.global.nc.f32 	%f1749, [%rd169];
	fma.rn.f32 	%f1750, %f1749, %f1748, %f1652;
	ld.global.nc.f32 	%f1751, [%rd169+128];
	fma.rn.f32 	%f1752, %f1751, %f1748, %f1654;
	shfl.sync.idx.b32	%r699|%p406, %r994, %r216, 31, -1;
	mov.b32 	%f1753, %r699;
	fma.rn.f32 	%f1754, %f1749, %f1753, %f1656;
	fma.rn.f32 	%f1755, %f1751, %f1753, %f1657;
	shfl.sync.idx.b32	%r700|%p407, %r993, %r216, 31, -1;
	mov.b32 	%f1756, %r700;
	fma.rn.f32 	%f1757, %f1749, %f1756, %f1659;
	fma.rn.f32 	%f1758, %f1751, %f1756, %f1660;
	shfl.sync.idx.b32	%r701|%p408, %r992, %r216, 31, -1;
	mov.b32 	%f1759, %r701;
	fma.rn.f32 	%f1760, %f1749, %f1759, %f1662;
	fma.rn.f32 	%f1761, %f1751, %f1759, %f1663;
	shfl.sync.idx.b32	%r702|%p409, %r991, %r216, 31, -1;
	mov.b32 	%f1762, %r702;
	fma.rn.f32 	%f1763, %f1749, %f1762, %f1665;
	fma.rn.f32 	%f1764, %f1751, %f1762, %f1666;
	shfl.sync.idx.b32	%r703|%p410, %r990, %r216, 31, -1;
	mov.b32 	%f1765, %r703;
	fma.rn.f32 	%f1766, %f1749, %f1765, %f1668;
	fma.rn.f32 	%f1767, %f1751, %f1765, %f1669;
	shfl.sync.idx.b32	%r704|%p411, %r989, %r216, 31, -1;
	mov.b32 	%f1768, %r704;
	fma.rn.f32 	%f1769, %f1749, %f1768, %f1671;
	fma.rn.f32 	%f1770, %f1751, %f1768, %f1672;
	shfl.sync.idx.b32	%r705|%p412, %r988, %r216, 31, -1;
	mov.b32 	%f1771, %r705;
	fma.rn.f32 	%f1772, %f1749, %f1771, %f1674;
	fma.rn.f32 	%f1773, %f1751, %f1771, %f1675;
	shfl.sync.idx.b32	%r706|%p413, %r987, %r216, 31, -1;
	mov.b32 	%f1774, %r706;
	fma.rn.f32 	%f1775, %f1749, %f1774, %f1677;
	fma.rn.f32 	%f1776, %f1751, %f1774, %f1678;
	shfl.sync.idx.b32	%r707|%p414, %r986, %r216, 31, -1;
	mov.b32 	%f1777, %r707;
	fma.rn.f32 	%f1778, %f1749, %f1777, %f1680;
	fma.rn.f32 	%f1779, %f1751, %f1777, %f1681;
	shfl.sync.idx.b32	%r708|%p415, %r985, %r216, 31, -1;
	mov.b32 	%f1780, %r708;
	fma.rn.f32 	%f1781, %f1749, %f1780, %f1683;
	fma.rn.f32 	%f1782, %f1751, %f1780, %f1684;
	shfl.sync.idx.b32	%r709|%p416, %r984, %r216, 31, -1;
	mov.b32 	%f1783, %r709;
	fma.rn.f32 	%f1784, %f1749, %f1783, %f1686;
	fma.rn.f32 	%f1785, %f1751, %f1783, %f1687;
	shfl.sync.idx.b32	%r710|%p417, %r983, %r216, 31, -1;
	mov.b32 	%f1786, %r710;
	fma.rn.f32 	%f1787, %f1749, %f1786, %f1689;
	fma.rn.f32 	%f1788, %f1751, %f1786, %f1690;
	shfl.sync.idx.b32	%r711|%p418, %r982, %r216, 31, -1;
	mov.b32 	%f1789, %r711;
	fma.rn.f32 	%f1790, %f1749, %f1789, %f1692;
	fma.rn.f32 	%f1791, %f1751, %f1789, %f1693;
	shfl.sync.idx.b32	%r712|%p419, %r981, %r216, 31, -1;
	mov.b32 	%f1792, %r712;
	fma.rn.f32 	%f1793, %f1749, %f1792, %f1695;
	fma.rn.f32 	%f1794, %f1751, %f1792, %f1696;
	shfl.sync.idx.b32	%r713|%p420, %r980, %r216, 31, -1;
	mov.b32 	%f1795, %r713;
	fma.rn.f32 	%f1796, %f1749, %f1795, %f1698;
	fma.rn.f32 	%f1797, %f1751, %f1795, %f1699;
	shfl.sync.idx.b32	%r714|%p421, %r979, %r216, 31, -1;
	mov.b32 	%f1798, %r714;
	fma.rn.f32 	%f1799, %f1749, %f1798, %f1701;
	fma.rn.f32 	%f1800, %f1751, %f1798, %f1702;
	shfl.sync.idx.b32	%r715|%p422, %r978, %r216, 31, -1;
	mov.b32 	%f1801, %r715;
	fma.rn.f32 	%f1802, %f1749, %f1801, %f1704;
	fma.rn.f32 	%f1803, %f1751, %f1801, %f1705;
	shfl.sync.idx.b32	%r716|%p423, %r977, %r216, 31, -1;
	mov.b32 	%f1804, %r716;
	fma.rn.f32 	%f1805, %f1749, %f1804, %f1707;
	fma.rn.f32 	%f1806, %f1751, %f1804, %f1708;
	shfl.sync.idx.b32	%r717|%p424, %r976, %r216, 31, -1;
	mov.b32 	%f1807, %r717;
	fma.rn.f32 	%f1808, %f1749, %f1807, %f1710;
	fma.rn.f32 	%f1809, %f1751, %f1807, %f1711;
	shfl.sync.idx.b32	%r718|%p425, %r975, %r216, 31, -1;
	mov.b32 	%f1810, %r718;
	fma.rn.f32 	%f1811, %f1749, %f1810, %f1713;
	fma.rn.f32 	%f1812, %f1751, %f1810, %f1714;
	shfl.sync.idx.b32	%r719|%p426, %r974, %r216, 31, -1;
	mov.b32 	%f1813, %r719;
	fma.rn.f32 	%f1814, %f1749, %f1813, %f1716;
	fma.rn.f32 	%f1815, %f1751, %f1813, %f1717;
	shfl.sync.idx.b32	%r720|%p427, %r973, %r216, 31, -1;
	mov.b32 	%f1816, %r720;
	fma.rn.f32 	%f1817, %f1749, %f1816, %f1719;
	fma.rn.f32 	%f1818, %f1751, %f1816, %f1720;
	shfl.sync.idx.b32	%r721|%p428, %r972, %r216, 31, -1;
	mov.b32 	%f1819, %r721;
	fma.rn.f32 	%f1820, %f1749, %f1819, %f1722;
	fma.rn.f32 	%f1821, %f1751, %f1819, %f1723;
	shfl.sync.idx.b32	%r722|%p429, %r971, %r216, 31, -1;
	mov.b32 	%f1822, %r722;
	fma.rn.f32 	%f1823, %f1749, %f1822, %f1725;
	fma.rn.f32 	%f1824, %f1751, %f1822, %f1726;
	shfl.sync.idx.b32	%r723|%p430, %r970, %r216, 31, -1;
	mov.b32 	%f1825, %r723;
	fma.rn.f32 	%f1826, %f1749, %f1825, %f1728;
	fma.rn.f32 	%f1827, %f1751, %f1825, %f1729;
	shfl.sync.idx.b32	%r724|%p431, %r969, %r216, 31, -1;
	mov.b32 	%f1828, %r724;
	fma.rn.f32 	%f1829, %f1749, %f1828, %f1731;
	fma.rn.f32 	%f1830, %f1751, %f1828, %f1732;
	shfl.sync.idx.b32	%r725|%p432, %r968, %r216, 31, -1;
	mov.b32 	%f1831, %r725;
	fma.rn.f32 	%f1832, %f1749, %f1831, %f1734;
	fma.rn.f32 	%f1833, %f1751, %f1831, %f1735;
	shfl.sync.idx.b32	%r726|%p433, %r967, %r216, 31, -1;
	mov.b32 	%f1834, %r726;
	fma.rn.f32 	%f1835, %f1749, %f1834, %f1737;
	fma.rn.f32 	%f1836, %f1751, %f1834, %f1738;
	shfl.sync.idx.b32	%r727|%p434, %r966, %r216, 31, -1;
	mov.b32 	%f1837, %r727;
	fma.rn.f32 	%f1838, %f1749, %f1837, %f1740;
	fma.rn.f32 	%f1839, %f1751, %f1837, %f1741;
	shfl.sync.idx.b32	%r728|%p435, %r965, %r216, 31, -1;
	mov.b32 	%f1840, %r728;
	fma.rn.f32 	%f1841, %f1749, %f1840, %f1743;
	fma.rn.f32 	%f1842, %f1751, %f1840, %f1744;
	shfl.sync.idx.b32	%r729|%p436, %r964, %r216, 31, -1;
	mov.b32 	%f1843, %r729;
	fma.rn.f32 	%f1844, %f1749, %f1843, %f1746;
	fma.rn.f32 	%f1845, %f1751, %f1843, %f1747;
	mul.wide.s32 	%rd170, %r219, 4;
	add.s64 	%rd171, %rd165, %rd170;
	shfl.sync.idx.b32	%r730|%p437, %r995, %r218, 31, -1;
	mov.b32 	%f1846, %r730;
	ld.global.nc.f32 	%f1847, [%rd171];
	fma.rn.f32 	%f2173, %f1847, %f1846, %f1750;
	ld.global.nc.f32 	%f1848, [%rd171+128];
	fma.rn.f32 	%f2172, %f1848, %f1846, %f1752;
	shfl.sync.idx.b32	%r731|%p438, %r994, %r218, 31, -1;
	mov.b32 	%f1849, %r731;
	fma.rn.f32 	%f2171, %f1847, %f1849, %f1754;
	fma.rn.f32 	%f2170, %f1848, %f1849, %f1755;
	shfl.sync.idx.b32	%r732|%p439, %r993, %r218, 31, -1;
	mov.b32 	%f1850, %r732;
	fma.rn.f32 	%f2169, %f1847, %f1850, %f1757;
	fma.rn.f32 	%f2168, %f1848, %f1850, %f1758;
	shfl.sync.idx.b32	%r733|%p440, %r992, %r218, 31, -1;
	mov.b32 	%f1851, %r733;
	fma.rn.f32 	%f2167, %f1847, %f1851, %f1760;
	fma.rn.f32 	%f2166, %f1848, %f1851, %f1761;
	shfl.sync.idx.b32	%r734|%p441, %r991, %r218, 31, -1;
	mov.b32 	%f1852, %r734;
	fma.rn.f32 	%f2165, %f1847, %f1852, %f1763;
	fma.rn.f32 	%f2164, %f1848, %f1852, %f1764;
	shfl.sync.idx.b32	%r735|%p442, %r990, %r218, 31, -1;
	mov.b32 	%f1853, %r735;
	fma.rn.f32 	%f2163, %f1847, %f1853, %f1766;
	fma.rn.f32 	%f2162, %f1848, %f1853, %f1767;
	shfl.sync.idx.b32	%r736|%p443, %r989, %r218, 31, -1;
	mov.b32 	%f1854, %r736;
	fma.rn.f32 	%f2161, %f1847, %f1854, %f1769;
	fma.rn.f32 	%f2160, %f1848, %f1854, %f1770;
	shfl.sync.idx.b32	%r737|%p444, %r988, %r218, 31, -1;
	mov.b32 	%f1855, %r737;
	fma.rn.f32 	%f2159, %f1847, %f1855, %f1772;
	fma.rn.f32 	%f2158, %f1848, %f1855, %f1773;
	shfl.sync.idx.b32	%r738|%p445, %r987, %r218, 31, -1;
	mov.b32 	%f1856, %r738;
	fma.rn.f32 	%f2157, %f1847, %f1856, %f1775;
	fma.rn.f32 	%f2156, %f1848, %f1856, %f1776;
	shfl.sync.idx.b32	%r739|%p446, %r986, %r218, 31, -1;
	mov.b32 	%f1857, %r739;
	fma.rn.f32 	%f2155, %f1847, %f1857, %f1778;
	fma.rn.f32 	%f2154, %f1848, %f1857, %f1779;
	shfl.sync.idx.b32	%r740|%p447, %r985, %r218, 31, -1;
	mov.b32 	%f1858, %r740;
	fma.rn.f32 	%f2153, %f1847, %f1858, %f1781;
	fma.rn.f32 	%f2152, %f1848, %f1858, %f1782;
	shfl.sync.idx.b32	%r741|%p448, %r984, %r218, 31, -1;
	mov.b32 	%f1859, %r741;
	fma.rn.f32 	%f2151, %f1847, %f1859, %f1784;
	fma.rn.f32 	%f2150, %f1848, %f1859, %f1785;
	shfl.sync.idx.b32	%r742|%p449, %r983, %r218, 31, -1;
	mov.b32 	%f1860, %r742;
	fma.rn.f32 	%f2149, %f1847, %f1860, %f1787;
	fma.rn.f32 	%f2148, %f1848, %f1860, %f1788;
	shfl.sync.idx.b32	%r743|%p450, %r982, %r218, 31, -1;
	mov.b32 	%f1861, %r743;
	fma.rn.f32 	%f2147, %f1847, %f1861, %f1790;
	fma.rn.f32 	%f2146, %f1848, %f1861, %f1791;
	shfl.sync.idx.b32	%r744|%p451, %r981, %r218, 31, -1;
	mov.b32 	%f1862, %r744;
	fma.rn.f32 	%f2145, %f1847, %f1862, %f1793;
	fma.rn.f32 	%f2144, %f1848, %f1862, %f1794;
	shfl.sync.idx.b32	%r745|%p452, %r980, %r218, 31, -1;
	mov.b32 	%f1863, %r745;
	fma.rn.f32 	%f2143, %f1847, %f1863, %f1796;
	fma.rn.f32 	%f2142, %f1848, %f1863, %f1797;
	shfl.sync.idx.b32	%r746|%p453, %r979, %r218, 31, -1;
	mov.b32 	%f1864, %r746;
	fma.rn.f32 	%f2141, %f1847, %f1864, %f1799;
	fma.rn.f32 	%f2140, %f1848, %f1864, %f1800;
	shfl.sync.idx.b32	%r747|%p454, %r978, %r218, 31, -1;
	mov.b32 	%f1865, %r747;
	fma.rn.f32 	%f2139, %f1847, %f1865, %f1802;
	fma.rn.f32 	%f2138, %f1848, %f1865, %f1803;
	shfl.sync.idx.b32	%r748|%p455, %r977, %r218, 31, -1;
	mov.b32 	%f1866, %r748;
	fma.rn.f32 	%f2137, %f1847, %f1866, %f1805;
	fma.rn.f32 	%f2136, %f1848, %f1866, %f1806;
	shfl.sync.idx.b32	%r749|%p456, %r976, %r218, 31, -1;
	mov.b32 	%f1867, %r749;
	fma.rn.f32 	%f2135, %f1847, %f1867, %f1808;
	fma.rn.f32 	%f2134, %f1848, %f1867, %f1809;
	shfl.sync.idx.b32	%r750|%p457, %r975, %r218, 31, -1;
	mov.b32 	%f1868, %r750;
	fma.rn.f32 	%f2133, %f1847, %f1868, %f1811;
	fma.rn.f32 	%f2132, %f1848, %f1868, %f1812;
	shfl.sync.idx.b32	%r751|%p458, %r974, %r218, 31, -1;
	mov.b32 	%f1869, %r751;
	fma.rn.f32 	%f2131, %f1847, %f1869, %f1814;
	fma.rn.f32 	%f2130, %f1848, %f1869, %f1815;
	shfl.sync.idx.b32	%r752|%p459, %r973, %r218, 31, -1;
	mov.b32 	%f1870, %r752;
	fma.rn.f32 	%f2129, %f1847, %f1870, %f1817;
	fma.rn.f32 	%f2128, %f1848, %f1870, %f1818;
	shfl.sync.idx.b32	%r753|%p460, %r972, %r218, 31, -1;
	mov.b32 	%f1871, %r753;
	fma.rn.f32 	%f2127, %f1847, %f1871, %f1820;
	fma.rn.f32 	%f2126, %f1848, %f1871, %f1821;
	shfl.sync.idx.b32	%r754|%p461, %r971, %r218, 31, -1;
	mov.b32 	%f1872, %r754;
	fma.rn.f32 	%f2125, %f1847, %f1872, %f1823;
	fma.rn.f32 	%f2124, %f1848, %f1872, %f1824;
	shfl.sync.idx.b32	%r755|%p462, %r970, %r218, 31, -1;
	mov.b32 	%f1873, %r755;
	fma.rn.f32 	%f2123, %f1847, %f1873, %f1826;
	fma.rn.f32 	%f2122, %f1848, %f1873, %f1827;
	shfl.sync.idx.b32	%r756|%p463, %r969, %r218, 31, -1;
	mov.b32 	%f1874, %r756;
	fma.rn.f32 	%f2121, %f1847, %f1874, %f1829;
	fma.rn.f32 	%f2120, %f1848, %f1874, %f1830;
	shfl.sync.idx.b32	%r757|%p464, %r968, %r218, 31, -1;
	mov.b32 	%f1875, %r757;
	fma.rn.f32 	%f2119, %f1847, %f1875, %f1832;
	fma.rn.f32 	%f2118, %f1848, %f1875, %f1833;
	shfl.sync.idx.b32	%r758|%p465, %r967, %r218, 31, -1;
	mov.b32 	%f1876, %r758;
	fma.rn.f32 	%f2117, %f1847, %f1876, %f1835;
	fma.rn.f32 	%f2116, %f1848, %f1876, %f1836;
	shfl.sync.idx.b32	%r759|%p466, %r966, %r218, 31, -1;
	mov.b32 	%f1877, %r759;
	fma.rn.f32 	%f2115, %f1847, %f1877, %f1838;
	fma.rn.f32 	%f2114, %f1848, %f1877, %f1839;
	shfl.sync.idx.b32	%r760|%p467, %r965, %r218, 31, -1;
	mov.b32 	%f1878, %r760;
	fma.rn.f32 	%f2113, %f1847, %f1878, %f1841;
	fma.rn.f32 	%f2112, %f1848, %f1878, %f1842;
	shfl.sync.idx.b32	%r761|%p468, %r964, %r218, 31, -1;
	mov.b32 	%f1879, %r761;
	fma.rn.f32 	%f2111, %f1847, %f1879, %f1844;
	fma.rn.f32 	%f2110, %f1848, %f1879, %f1845;
$L__BB14_138:
	ld.param.u64 	%rd249, [_Z13_spmm_conv_14PKfPfiiPKiS3_S3_S0__param_0];
	cvta.to.global.u64 	%rd2, %rd249;
	and.b32  	%r762, %r4, -4;
	and.b32  	%r763, %r4, -2;
	setp.ge.s32 	%p469, %r762, %r763;
	@%p469 bra 	$L__BB14_140;
	and.b32  	%r764, %r4, -4;
	add.s32 	%r765, %r764, %r2;
	sub.s32 	%r766, %r765, %r998;
	shfl.sync.idx.b32	%r767|%p470, %r997, %r766, 31, -1;
	add.s32 	%r768, %r766, 1;
	shfl.sync.idx.b32	%r769|%p471, %r997, %r768, 31, -1;
	mul.wide.s32 	%rd172, %r767, 4;
	add.s64 	%rd173, %rd2, %rd172;
	shfl.sync.idx.b32	%r770|%p472, %r995, %r766, 31, -1;
	mov.b32 	%f1880, %r770;
	ld.global.nc.f32 	%f1881, [%rd173];
	fma.rn.f32 	%f1882, %f1881, %f1880, %f2173;
	ld.global.nc.f32 	%f1883, [%rd173+128];
	fma.rn.f32 	%f1884, %f1883, %f1880, %f2172;
	shfl.sync.idx.b32	%r771|%p473, %r994, %r766, 31, -1;
	mov.b32 	%f1885, %r771;
	fma.rn.f32 	%f1886, %f1881, %f1885, %f2171;
	fma.rn.f32 	%f1887, %f1883, %f1885, %f2170;
	shfl.sync.idx.b32	%r772|%p474, %r993, %r766, 31, -1;
	mov.b32 	%f1888, %r772;
	fma.rn.f32 	%f1889, %f1881, %f1888, %f2169;
	fma.rn.f32 	%f1890, %f1883, %f1888, %f2168;
	shfl.sync.idx.b32	%r773|%p475, %r992, %r766, 31, -1;
	mov.b32 	%f1891, %r773;
	fma.rn.f32 	%f1892, %f1881, %f1891, %f2167;
	fma.rn.f32 	%f1893, %f1883, %f1891, %f2166;
	shfl.sync.idx.b32	%r774|%p476, %r991, %r766, 31, -1;
	mov.b32 	%f1894, %r774;
	fma.rn.f32 	%f1895, %f1881, %f1894, %f2165;
	fma.rn.f32 	%f1896, %f1883, %f1894, %f2164;
	shfl.sync.idx.b32	%r775|%p477, %r990, %r766, 31, -1;
	mov.b32 	%f1897, %r775;
	fma.rn.f32 	%f1898, %f1881, %f1897, %f2163;
	fma.rn.f32 	%f1899, %f1883, %f1897, %f2162;
	shfl.sync.idx.b32	%r776|%p478, %r989, %r766, 31, -1;
	mov.b32 	%f1900, %r776;
	fma.rn.f32 	%f1901, %f1881, %f1900, %f2161;
	fma.rn.f32 	%f1902, %f1883, %f1900, %f2160;
	shfl.sync.idx.b32	%r777|%p479, %r988, %r766, 31, -1;
	mov.b32 	%f1903, %r777;
	fma.rn.f32 	%f1904, %f1881, %f1903, %f2159;
	fma.rn.f32 	%f1905, %f1883, %f1903, %f2158;
	shfl.sync.idx.b32	%r778|%p480, %r987, %r766, 31, -1;
	mov.b32 	%f1906, %r778;
	fma.rn.f32 	%f1907, %f1881, %f1906, %f2157;
	fma.rn.f32 	%f1908, %f1883, %f1906, %f2156;
	shfl.sync.idx.b32	%r779|%p481, %r986, %r766, 31, -1;
	mov.b32 	%f1909, %r779;
	fma.rn.f32 	%f1910, %f1881, %f1909, %f2155;
	fma.rn.f32 	%f1911, %f1883, %f1909, %f2154;
	shfl.sync.idx.b32	%r780|%p482, %r985, %r766, 31, -1;
	mov.b32 	%f1912, %r780;
	fma.rn.f32 	%f1913, %f1881, %f1912, %f2153;
	fma.rn.f32 	%f1914, %f1883, %f1912, %f2152;
	shfl.sync.idx.b32	%r781|%p483, %r984, %r766, 31, -1;
	mov.b32 	%f1915, %r781;
	fma.rn.f32 	%f1916, %f1881, %f1915, %f2151;
	fma.rn.f32 	%f1917, %f1883, %f1915, %f2150;
	shfl.sync.idx.b32	%r782|%p484, %r983, %r766, 31, -1;
	mov.b32 	%f1918, %r782;
	fma.rn.f32 	%f1919, %f1881, %f1918, %f2149;
	fma.rn.f32 	%f1920, %f1883, %f1918, %f2148;
	shfl.sync.idx.b32	%r783|%p485, %r982, %r766, 31, -1;
	mov.b32 	%f1921, %r783;
	fma.rn.f32 	%f1922, %f1881, %f1921, %f2147;
	fma.rn.f32 	%f1923, %f1883, %f1921, %f2146;
	shfl.sync.idx.b32	%r784|%p486, %r981, %r766, 31, -1;
	mov.b32 	%f1924, %r784;
	fma.rn.f32 	%f1925, %f1881, %f1924, %f2145;
	fma.rn.f32 	%f1926, %f1883, %f1924, %f2144;
	shfl.sync.idx.b32	%r785|%p487, %r980, %r766, 31, -1;
	mov.b32 	%f1927, %r785;
	fma.rn.f32 	%f1928, %f1881, %f1927, %f2143;
	fma.rn.f32 	%f1929, %f1883, %f1927, %f2142;
	shfl.sync.idx.b32	%r786|%p488, %r979, %r766, 31, -1;
	mov.b32 	%f1930, %r786;
	fma.rn.f32 	%f1931, %f1881, %f1930, %f2141;
	fma.rn.f32 	%f1932, %f1883, %f1930, %f2140;
	shfl.sync.idx.b32	%r787|%p489, %r978, %r766, 31, -1;
	mov.b32 	%f1933, %r787;
	fma.rn.f32 	%f1934, %f1881, %f1933, %f2139;
	fma.rn.f32 	%f1935, %f1883, %f1933, %f2138;
	shfl.sync.idx.b32	%r788|%p490, %r977, %r766, 31, -1;
	mov.b32 	%f1936, %r788;
	fma.rn.f32 	%f1937, %f1881, %f1936, %f2137;
	fma.rn.f32 	%f1938, %f1883, %f1936, %f2136;
	shfl.sync.idx.b32	%r789|%p491, %r976, %r766, 31, -1;
	mov.b32 	%f1939, %r789;
	fma.rn.f32 	%f1940, %f1881, %f1939, %f2135;
	fma.rn.f32 	%f1941, %f1883, %f1939, %f2134;
	shfl.sync.idx.b32	%r790|%p492, %r975, %r766, 31, -1;
	mov.b32 	%f1942, %r790;
	fma.rn.f32 	%f1943, %f1881, %f1942, %f2133;
	fma.rn.f32 	%f1944, %f1883, %f1942, %f2132;
	shfl.sync.idx.b32	%r791|%p493, %r974, %r766, 31, -1;
	mov.b32 	%f1945, %r791;
	fma.rn.f32 	%f1946, %f1881, %f1945, %f2131;
	fma.rn.f32 	%f1947, %f1883, %f1945, %f2130;
	shfl.sync.idx.b32	%r792|%p494, %r973, %r766, 31, -1;
	mov.b32 	%f1948, %r792;
	fma.rn.f32 	%f1949, %f1881, %f1948, %f2129;
	fma.rn.f32 	%f1950, %f1883, %f1948, %f2128;
	shfl.sync.idx.b32	%r793|%p495, %r972, %r766, 31, -1;
	mov.b32 	%f1951, %r793;
	fma.rn.f32 	%f1952, %f1881, %f1951, %f2127;
	fma.rn.f32 	%f1953, %f1883, %f1951, %f2126;
	shfl.sync.idx.b32	%r794|%p496, %r971, %r766, 31, -1;
	mov.b32 	%f1954, %r794;
	fma.rn.f32 	%f1955, %f1881, %f1954, %f2125;
	fma.rn.f32 	%f1956, %f1883, %f1954, %f2124;
	shfl.sync.idx.b32	%r795|%p497, %r970, %r766, 31, -1;
	mov.b32 	%f1957, %r795;
	fma.rn.f32 	%f1958, %f1881, %f1957, %f2123;
	fma.rn.f32 	%f1959, %f1883, %f1957, %f2122;
	shfl.sync.idx.b32	%r796|%p498, %r969, %r766, 31, -1;
	mov.b32 	%f1960, %r796;
	fma.rn.f32 	%f1961, %f1881, %f1960, %f2121;
	fma.rn.f32 	%f1962, %f1883, %f1960, %f2120;
	shfl.sync.idx.b32	%r797|%p499, %r968, %r766, 31, -1;
	mov.b32 	%f1963, %r797;
	fma.rn.f32 	%f1964, %f1881, %f1963, %f2119;
	fma.rn.f32 	%f1965, %f1883, %f1963, %f2118;
	shfl.sync.idx.b32	%r798|%p500, %r967, %r766, 31, -1;
	mov.b32 	%f1966, %r798;
	fma.rn.f32 	%f1967, %f1881, %f1966, %f2117;
	fma.rn.f32 	%f1968, %f1883, %f1966, %f2116;
	shfl.sync.idx.b32	%r799|%p501, %r966, %r766, 31, -1;
	mov.b32 	%f1969, %r799;
	fma.rn.f32 	%f1970, %f1881, %f1969, %f2115;
	fma.rn.f32 	%f1971, %f1883, %f1969, %f2114;
	shfl.sync.idx.b32	%r800|%p502, %r965, %r766, 31, -1;
	mov.b32 	%f1972, %r800;
	fma.rn.f32 	%f1973, %f1881, %f1972, %f2113;
	fma.rn.f32 	%f1974, %f1883, %f1972, %f2112;
	shfl.sync.idx.b32	%r801|%p503, %r964, %r766, 31, -1;
	mov.b32 	%f1975, %r801;
	fma.rn.f32 	%f1976, %f1881, %f1975, %f2111;
	fma.rn.f32 	%f1977, %f1883, %f1975, %f2110;
	mul.wide.s32 	%rd174, %r769, 4;
	add.s64 	%rd175, %rd2, %rd174;
	shfl.sync.idx.b32	%r802|%p504, %r995, %r768, 31, -1;
	mov.b32 	%f1978, %r802;
	ld.global.nc.f32 	%f1979, [%rd175];
	fma.rn.f32 	%f2173, %f1979, %f1978, %f1882;
	ld.global.nc.f32 	%f1980, [%rd175+128];
	fma.rn.f32 	%f2172, %f1980, %f1978, %f1884;
	shfl.sync.idx.b32	%r803|%p505, %r994, %r768, 31, -1;
	mov.b32 	%f1981, %r803;
	fma.rn.f32 	%f2171, %f1979, %f1981, %f1886;
	fma.rn.f32 	%f2170, %f1980, %f1981, %f1887;
	shfl.sync.idx.b32	%r804|%p506, %r993, %r768, 31, -1;
	mov.b32 	%f1982, %r804;
	fma.rn.f32 	%f2169, %f1979, %f1982, %f1889;
	fma.rn.f32 	%f2168, %f1980, %f1982, %f1890;
	shfl.sync.idx.b32	%r805|%p507, %r992, %r768, 31, -1;
	mov.b32 	%f1983, %r805;
	fma.rn.f32 	%f2167, %f1979, %f1983, %f1892;
	fma.rn.f32 	%f2166, %f1980, %f1983, %f1893;
	shfl.sync.idx.b32	%r806|%p508, %r991, %r768, 31, -1;
	mov.b32 	%f1984, %r806;
	fma.rn.f32 	%f2165, %f1979, %f1984, %f1895;
	fma.rn.f32 	%f2164, %f1980, %f1984, %f1896;
	shfl.sync.idx.b32	%r807|%p509, %r990, %r768, 31, -1;
	mov.b32 	%f1985, %r807;
	fma.rn.f32 	%f2163, %f1979, %f1985, %f1898;
	fma.rn.f32 	%f2162, %f1980, %f1985, %f1899;
	shfl.sync.idx.b32	%r808|%p510, %r989, %r768, 31, -1;
	mov.b32 	%f1986, %r808;
	fma.rn.f32 	%f2161, %f1979, %f1986, %f1901;
	fma.rn.f32 	%f2160, %f1980, %f1986, %f1902;
	shfl.sync.idx.b32	%r809|%p511, %r988, %r768, 31, -1;
	mov.b32 	%f1987, %r809;
	fma.rn.f32 	%f2159, %f1979, %f1987, %f1904;
	fma.rn.f32 	%f2158, %f1980, %f1987, %f1905;
	shfl.sync.idx.b32	%r810|%p512, %r987, %r768, 31, -1;
	mov.b32 	%f1988, %r810;
	fma.rn.f32 	%f2157, %f1979, %f1988, %f1907;
	fma.rn.f32 	%f2156, %f1980, %f1988, %f1908;
	shfl.sync.idx.b32	%r811|%p513, %r986, %r768, 31, -1;
	mov.b32 	%f1989, %r811;
	fma.rn.f32 	%f2155, %f1979, %f1989, %f1910;
	fma.rn.f32 	%f2154, %f1980, %f1989, %f1911;
	shfl.sync.idx.b32	%r812|%p514, %r985, %r768, 31, -1;
	mov.b32 	%f1990, %r812;
	fma.rn.f32 	%f2153, %f1979, %f1990, %f1913;
	fma.rn.f32 	%f2152, %f1980, %f1990, %f1914;
	shfl.sync.idx.b32	%r813|%p515, %r984, %r768, 31, -1;
	mov.b32 	%f1991, %r813;
	fma.rn.f32 	%f2151, %f1979, %f1991, %f1916;
	fma.rn.f32 	%f2150, %f1980, %f1991, %f1917;
	shfl.sync.idx.b32	%r814|%p516, %r983, %r768, 31, -1;
	mov.b32 	%f1992, %r814;
	fma.rn.f32 	%f2149, %f1979, %f1992, %f1919;
	fma.rn.f32 	%f2148, %f1980, %f1992, %f1920;
	shfl.sync.idx.b32	%r815|%p517, %r982, %r768, 31, -1;
	mov.b32 	%f1993, %r815;
	fma.rn.f32 	%f2147, %f1979, %f1993, %f1922;
	fma.rn.f32 	%f2146, %f1980, %f1993, %f1923;
	shfl.sync.idx.b32	%r816|%p518, %r981, %r768, 31, -1;
	mov.b32 	%f1994, %r816;
	fma.rn.f32 	%f2145, %f1979, %f1994, %f1925;
	fma.rn.f32 	%f2144, %f1980, %f1994, %f1926;
	shfl.sync.idx.b32	%r817|%p519, %r980, %r768, 31, -1;
	mov.b32 	%f1995, %r817;
	fma.rn.f32 	%f2143, %f1979, %f1995, %f1928;
	fma.rn.f32 	%f2142, %f1980, %f1995, %f1929;
	shfl.sync.idx.b32	%r818|%p520, %r979, %r768, 31, -1;
	mov.b32 	%f1996, %r818;
	fma.rn.f32 	%f2141, %f1979, %f1996, %f1931;
	fma.rn.f32 	%f2140, %f1980, %f1996, %f1932;
	shfl.sync.idx.b32	%r819|%p521, %r978, %r768, 31, -1;
	mov.b32 	%f1997, %r819;
	fma.rn.f32 	%f2139, %f1979, %f1997, %f1934;
	fma.rn.f32 	%f2138, %f1980, %f1997, %f1935;
	shfl.sync.idx.b32	%r820|%p522, %r977, %r768, 31, -1;
	mov.b32 	%f1998, %r820;
	fma.rn.f32 	%f2137, %f1979, %f1998, %f1937;
	fma.rn.f32 	%f2136, %f1980, %f1998, %f1938;
	shfl.sync.idx.b32	%r821|%p523, %r976, %r768, 31, -1;
	mov.b32 	%f1999, %r821;
	fma.rn.f32 	%f2135, %f1979, %f1999, %f1940;
	fma.rn.f32 	%f2134, %f1980, %f1999, %f1941;
	shfl.sync.idx.b32	%r822|%p524, %r975, %r768, 31, -1;
	mov.b32 	%f2000, %r822;
	fma.rn.f32 	%f2133, %f1979, %f2000, %f1943;
	fma.rn.f32 	%f2132, %f1980, %f2000, %f1944;
	shfl.sync.idx.b32	%r823|%p525, %r974, %r768, 31, -1;
	mov.b32 	%f2001, %r823;
	fma.rn.f32 	%f2131, %f1979, %f2001, %f1946;
	fma.rn.f32 	%f2130, %f1980, %f2001, %f1947;
	shfl.sync.idx.b32	%r824|%p526, %r973, %r768, 31, -1;
	mov.b32 	%f2002, %r824;
	fma.rn.f32 	%f2129, %f1979, %f2002, %f1949;
	fma.rn.f32 	%f2128, %f1980, %f2002, %f1950;
	shfl.sync.idx.b32	%r825|%p527, %r972, %r768, 31, -1;
	mov.b32 	%f2003, %r825;
	fma.rn.f32 	%f2127, %f1979, %f2003, %f1952;
	fma.rn.f32 	%f2126, %f1980, %f2003, %f1953;
	shfl.sync.idx.b32	%r826|%p528, %r971, %r768, 31, -1;
	mov.b32 	%f2004, %r826;
	fma.rn.f32 	%f2125, %f1979, %f2004, %f1955;
	fma.rn.f32 	%f2124, %f1980, %f2004, %f1956;
	shfl.sync.idx.b32	%r827|%p529, %r970, %r768, 31, -1;
	mov.b32 	%f2005, %r827;
	fma.rn.f32 	%f2123, %f1979, %f2005, %f1958;
	fma.rn.f32 	%f2122, %f1980, %f2005, %f1959;
	shfl.sync.idx.b32	%r828|%p530, %r969, %r768, 31, -1;
	mov.b32 	%f2006, %r828;
	fma.rn.f32 	%f2121, %f1979, %f2006, %f1961;
	fma.rn.f32 	%f2120, %f1980, %f2006, %f1962;
	shfl.sync.idx.b32	%r829|%p531, %r968, %r768, 31, -1;
	mov.b32 	%f2007, %r829;
	fma.rn.f32 	%f2119, %f1979, %f2007, %f1964;
	fma.rn.f32 	%f2118, %f1980, %f2007, %f1965;
	shfl.sync.idx.b32	%r830|%p532, %r967, %r768, 31, -1;
	mov.b32 	%f2008, %r830;
	fma.rn.f32 	%f2117, %f1979, %f2008, %f1967;
	fma.rn.f32 	%f2116, %f1980, %f2008, %f1968;
	shfl.sync.idx.b32	%r831|%p533, %r966, %r768, 31, -1;
	mov.b32 	%f2009, %r831;
	fma.rn.f32 	%f2115, %f1979, %f2009, %f1970;
	fma.rn.f32 	%f2114, %f1980, %f2009, %f1971;
	shfl.sync.idx.b32	%r832|%p534, %r965, %r768, 31, -1;
	mov.b32 	%f2010, %r832;
	fma.rn.f32 	%f2113, %f1979, %f2010, %f1973;
	fma.rn.f32 	%f2112, %f1980, %f2010, %f1974;
	shfl.sync.idx.b32	%r833|%p535, %r964, %r768, 31, -1;
	mov.b32 	%f2011, %r833;
	fma.rn.f32 	%f2111, %f1979, %f2011, %f1976;
	fma.rn.f32 	%f2110, %f1980, %f2011, %f1977;
$L__BB14_140:
	setp.ge.s32 	%p536, %r7, %r4;
	@%p536 bra 	$L__BB14_142;
	sub.s32 	%r834, %r7, %r998;
	shfl.sync.idx.b32	%r835|%p537, %r997, %r834, 31, -1;
	mul.wide.s32 	%rd176, %r835, 4;
	add.s64 	%rd177, %rd2, %rd176;
	shfl.sync.idx.b32	%r836|%p538, %r995, %r834, 31, -1;
	mov.b32 	%f2012, %r836;
	ld.global.nc.f32 	%f2013, [%rd177];
	fma.rn.f32 	%f2173, %f2013, %f2012, %f2173;
	ld.global.nc.f32 	%f2014, [%rd177+128];
	fma.rn.f32 	%f2172, %f2014, %f2012, %f2172;
	shfl.sync.idx.b32	%r837|%p539, %r994, %r834, 31, -1;
	mov.b32 	%f2015, %r837;
	fma.rn.f32 	%f2171, %f2013, %f2015, %f2171;
	fma.rn.f32 	%f2170, %f2014, %f2015, %f2170;
	shfl.sync.idx.b32	%r838|%p540, %r993, %r834, 31, -1;
	mov.b32 	%f2016, %r838;
	fma.rn.f32 	%f2169, %f2013, %f2016, %f2169;
	fma.rn.f32 	%f2168, %f2014, %f2016, %f2168;
	shfl.sync.idx.b32	%r839|%p541, %r992, %r834, 31, -1;
	mov.b32 	%f2017, %r839;
	fma.rn.f32 	%f2167, %f2013, %f2017, %f2167;
	fma.rn.f32 	%f2166, %f2014, %f2017, %f2166;
	shfl.sync.idx.b32	%r840|%p542, %r991, %r834, 31, -1;
	mov.b32 	%f2018, %r840;
	fma.rn.f32 	%f2165, %f2013, %f2018, %f2165;
	fma.rn.f32 	%f2164, %f2014, %f2018, %f2164;
	shfl.sync.idx.b32	%r841|%p543, %r990, %r834, 31, -1;
	mov.b32 	%f2019, %r841;
	fma.rn.f32 	%f2163, %f2013, %f2019, %f2163;
	fma.rn.f32 	%f2162, %f2014, %f2019, %f2162;
	shfl.sync.idx.b32	%r842|%p544, %r989, %r834, 31, -1;
	mov.b32 	%f2020, %r842;
	fma.rn.f32 	%f2161, %f2013, %f2020, %f2161;
	fma.rn.f32 	%f2160, %f2014, %f2020, %f2160;
	shfl.sync.idx.b32	%r843|%p545, %r988, %r834, 31, -1;
	mov.b32 	%f2021, %r843;
	fma.rn.f32 	%f2159, %f2013, %f2021, %f2159;
	fma.rn.f32 	%f2158, %f2014, %f2021, %f2158;
	shfl.sync.idx.b32	%r844|%p546, %r987, %r834, 31, -1;
	mov.b32 	%f2022, %r844;
	fma.rn.f32 	%f2157, %f2013, %f2022, %f2157;
	fma.rn.f32 	%f2156, %f2014, %f2022, %f2156;
	shfl.sync.idx.b32	%r845|%p547, %r986, %r834, 31, -1;
	mov.b32 	%f2023, %r845;
	fma.rn.f32 	%f2155, %f2013, %f2023, %f2155;
	fma.rn.f32 	%f2154, %f2014, %f2023, %f2154;
	shfl.sync.idx.b32	%r846|%p548, %r985, %r834, 31, -1;
	mov.b32 	%f2024, %r846;
	fma.rn.f32 	%f2153, %f2013, %f2024, %f2153;
	fma.rn.f32 	%f2152, %f2014, %f2024, %f2152;
	shfl.sync.idx.b32	%r847|%p549, %r984, %r834, 31, -1;
	mov.b32 	%f2025, %r847;
	fma.rn.f32 	%f2151, %f2013, %f2025, %f2151;
	fma.rn.f32 	%f2150, %f2014, %f2025, %f2150;
	shfl.sync.idx.b32	%r848|%p550, %r983, %r834, 31, -1;
	mov.b32 	%f2026, %r848;
	fma.rn.f32 	%f2149, %f2013, %f2026, %f2149;
	fma.rn.f32 	%f2148, %f2014, %f2026, %f2148;
	shfl.sync.idx.b32	%r849|%p551, %r982, %r834, 31, -1;
	mov.b32 	%f2027, %r849;
	fma.rn.f32 	%f2147, %f2013, %f2027, %f2147;
	fma.rn.f32 	%f2146, %f2014, %f2027, %f2146;
	shfl.sync.idx.b32	%r850|%p552, %r981, %r834, 31, -1;
	mov.b32 	%f2028, %r850;
	fma.rn.f32 	%f2145, %f2013, %f2028, %f2145;
	fma.rn.f32 	%f2144, %f2014, %f2028, %f2144;
	shfl.sync.idx.b32	%r851|%p553, %r980, %r834, 31, -1;
	mov.b32 	%f2029, %r851;
	fma.rn.f32 	%f2143, %f2013, %f2029, %f2143;
	fma.rn.f32 	%f2142, %f2014, %f2029, %f2142;
	shfl.sync.idx.b32	%r852|%p554, %r979, %r834, 31, -1;
	mov.b32 	%f2030, %r852;
	fma.rn.f32 	%f2141, %f2013, %f2030, %f2141;
	fma.rn.f32 	%f2140, %f2014, %f2030, %f2140;
	shfl.sync.idx.b32	%r853|%p555, %r978, %r834, 31, -1;
	mov.b32 	%f2031, %r853;
	fma.rn.f32 	%f2139, %f2013, %f2031, %f2139;
	fma.rn.f32 	%f2138, %f2014, %f2031, %f2138;
	shfl.sync.idx.b32	%r854|%p556, %r977, %r834, 31, -1;
	mov.b32 	%f2032, %r854;
	fma.rn.f32 	%f2137, %f2013, %f2032, %f2137;
	fma.rn.f32 	%f2136, %f2014, %f2032, %f2136;
	shfl.sync.idx.b32	%r855|%p557, %r976, %r834, 31, -1;
	mov.b32 	%f2033, %r855;
	fma.rn.f32 	%f2135, %f2013, %f2033, %f2135;
	fma.rn.f32 	%f2134, %f2014, %f2033, %f2134;
	shfl.sync.idx.b32	%r856|%p558, %r975, %r834, 31, -1;
	mov.b32 	%f2034, %r856;
	fma.rn.f32 	%f2133, %f2013, %f2034, %f2133;
	fma.rn.f32 	%f2132, %f2014, %f2034, %f2132;
	shfl.sync.idx.b32	%r857|%p559, %r974, %r834, 31, -1;
	mov.b32 	%f2035, %r857;
	fma.rn.f32 	%f2131, %f2013, %f2035, %f2131;
	fma.rn.f32 	%f2130, %f2014, %f2035, %f2130;
	shfl.sync.idx.b32	%r858|%p560, %r973, %r834, 31, -1;
	mov.b32 	%f2036, %r858;
	fma.rn.f32 	%f2129, %f2013, %f2036, %f2129;
	fma.rn.f32 	%f2128, %f2014, %f2036, %f2128;
	shfl.sync.idx.b32	%r859|%p561, %r972, %r834, 31, -1;
	mov.b32 	%f2037, %r859;
	fma.rn.f32 	%f2127, %f2013, %f2037, %f2127;
	fma.rn.f32 	%f2126, %f2014, %f2037, %f2126;
	shfl.sync.idx.b32	%r860|%p562, %r971, %r834, 31, -1;
	mov.b32 	%f2038, %r860;
	fma.rn.f32 	%f2125, %f2013, %f2038, %f2125;
	fma.rn.f32 	%f2124, %f2014, %f2038, %f2124;
	shfl.sync.idx.b32	%r861|%p563, %r970, %r834, 31, -1;
	mov.b32 	%f2039, %r861;
	fma.rn.f32 	%f2123, %f2013, %f2039, %f2123;
	fma.rn.f32 	%f2122, %f2014, %f2039, %f2122;
	shfl.sync.idx.b32	%r862|%p564, %r969, %r834, 31, -1;
	mov.b32 	%f2040, %r862;
	fma.rn.f32 	%f2121, %f2013, %f2040, %f2121;
	fma.rn.f32 	%f2120, %f2014, %f2040, %f2120;
	shfl.sync.idx.b32	%r863|%p565, %r968, %r834, 31, -1;
	mov.b32 	%f2041, %r863;
	fma.rn.f32 	%f2119, %f2013, %f2041, %f2119;
	fma.rn.f32 	%f2118, %f2014, %f2041, %f2118;
	shfl.sync.idx.b32	%r864|%p566, %r967, %r834, 31, -1;
	mov.b32 	%f2042, %r864;
	fma.rn.f32 	%f2117, %f2013, %f2042, %f2117;
	fma.rn.f32 	%f2116, %f2014, %f2042, %f2116;
	shfl.sync.idx.b32	%r865|%p567, %r966, %r834, 31, -1;
	mov.b32 	%f2043, %r865;
	fma.rn.f32 	%f2115, %f2013, %f2043, %f2115;
	fma.rn.f32 	%f2114, %f2014, %f2043, %f2114;
	shfl.sync.idx.b32	%r866|%p568, %r965, %r834, 31, -1;
	mov.b32 	%f2044, %r866;
	fma.rn.f32 	%f2113, %f2013, %f2044, %f2113;
	fma.rn.f32 	%f2112, %f2014, %f2044, %f2112;
	shfl.sync.idx.b32	%r867|%p569, %r964, %r834, 31, -1;
	mov.b32 	%f2045, %r867;
	fma.rn.f32 	%f2111, %f2013, %f2045, %f2111;
	fma.rn.f32 	%f2110, %f2014, %f2045, %f2110;
$L__BB14_142:
	ld.param.u64 	%rd251, [_Z13_spmm_conv_14PKfPfiiPKiS3_S3_S0__param_5];
	ld.param.u64 	%rd250, [_Z13_spmm_conv_14PKfPfiiPKiS3_S3_S0__param_1];
	cvta.to.global.u64 	%rd178, %rd250;
	cvta.to.global.u64 	%rd179, %rd251;
	mul.wide.s32 	%rd180, %r220, 4;
	add.s64 	%rd181, %rd179, %rd180;
	ld.global.nc.u32 	%r868, [%rd181];
	shl.b32 	%r869, %r868, 5;
	add.s32 	%r870, %r869, %r5;
	mul.wide.s32 	%rd182, %r870, 4;
	add.s64 	%rd183, %rd178, %rd182;
	st.global.f32 	[%rd183], %f2173;
	st.global.f32 	[%rd183+128], %f2172;
	ld.global.nc.u32 	%r871, [%rd181+4];
	shl.b32 	%r872, %r871, 5;
	add.s32 	%r873, %r872, %r5;
	mul.wide.s32 	%rd184, %r873, 4;
	add.s64 	%rd185, %rd178, %rd184;
	st.global.f32 	[%rd185], %f2171;
	st.global.f32 	[%rd185+128], %f2170;
	ld.global.nc.u32 	%r874, [%rd181+8];
	shl.b32 	%r875, %r874, 5;
	add.s32 	%r876, %r875, %r5;
	mul.wide.s32 	%rd186, %r876, 4;
	add.s64 	%rd187, %rd178, %rd186;
	st.global.f32 	[%rd187], %f2169;
	st.global.f32 	[%rd187+128], %f2168;
	ld.global.nc.u32 	%r877, [%rd181+12];
	shl.b32 	%r878, %r877, 5;
	add.s32 	%r879, %r878, %r5;
	mul.wide.s32 	%rd188, %r879, 4;
	add.s64 	%rd189, %rd178, %rd188;
	st.global.f32 	[%rd189], %f2167;
	st.global.f32 	[%rd189+128], %f2166;
	ld.global.nc.u32 	%r880, [%rd181+16];
	shl.b32 	%r881, %r880, 5;
	add.s32 	%r882, %r881, %r5;
	mul.wide.s32 	%rd190, %r882, 4;
	add.s64 	%rd191, %rd178, %rd190;
	st.global.f32 	[%rd191], %f2165;
	st.global.f32 	[%rd191+128], %f2164;
	ld.global.nc.u32 	%r883, [%rd181+20];
	shl.b32 	%r884, %r883, 5;
	add.s32 	%r885, %r884, %r5;
	mul.wide.s32 	%rd192, %r885, 4;
	add.s64 	%rd193, %rd178, %rd192;
	st.global.f32 	[%rd193], %f2163;
	st.global.f32 	[%rd193+128], %f2162;
	ld.global.nc.u32 	%r886, [%rd181+24];
	shl.b32 	%r887, %r886, 5;
	add.s32 	%r888, %r887, %r5;
	mul.wide.s32 	%rd194, %r888, 4;
	add.s64 	%rd195, %rd178, %rd194;
	st.global.f32 	[%rd195], %f2161;
	st.global.f32 	[%rd195+128], %f2160;
	ld.global.nc.u32 	%r889, [%rd181+28];
	shl.b32 	%r890, %r889, 5;
	add.s32 	%r891, %r890, %r5;
	mul.wide.s32 	%rd196, %r891, 4;
	add.s64 	%rd197, %rd178, %rd196;
	st.global.f32 	[%rd197], %f2159;
	st.global.f32 	[%rd197+128], %f2158;
	ld.global.nc.u32 	%r892, [%rd181+32];
	shl.b32 	%r893, %r892, 5;
	add.s32 	%r894, %r893, %r5;
	mul.wide.s32 	%rd198, %r894, 4;
	add.s64 	%rd199, %rd178, %rd198;
	st.global.f32 	[%rd199], %f2157;
	st.global.f32 	[%rd199+128], %f2156;
	ld.global.nc.u32 	%r895, [%rd181+36];
	shl.b32 	%r896, %r895, 5;
	add.s32 	%r897, %r896, %r5;
	mul.wide.s32 	%rd200, %r897, 4;
	add.s64 	%rd201, %rd178, %rd200;
	st.global.f32 	[%rd201], %f2155;
	st.global.f32 	[%rd201+128], %f2154;
	ld.global.nc.u32 	%r898, [%rd181+40];
	shl.b32 	%r899, %r898, 5;
	add.s32 	%r900, %r899, %r5;
	mul.wide.s32 	%rd202, %r900, 4;
	add.s64 	%rd203, %rd178, %rd202;
	st.global.f32 	[%rd203], %f2153;
	st.global.f32 	[%rd203+128], %f2152;
	ld.global.nc.u32 	%r901, [%rd181+44];
	shl.b32 	%r902, %r901, 5;
	add.s32 	%r903, %r902, %r5;
	mul.wide.s32 	%rd204, %r903, 4;
	add.s64 	%rd205, %rd178, %rd204;
	st.global.f32 	[%rd205], %f2151;
	st.global.f32 	[%rd205+128], %f2150;
	ld.global.nc.u32 	%r904, [%rd181+48];
	shl.b32 	%r905, %r904, 5;
	add.s32 	%r906, %r905, %r5;
	mul.wide.s32 	%rd206, %r906, 4;
	add.s64 	%rd207, %rd178, %rd206;
	st.global.f32 	[%rd207], %f2149;
	st.global.f32 	[%rd207+128], %f2148;
	ld.global.nc.u32 	%r907, [%rd181+52];
	shl.b32 	%r908, %r907, 5;
	add.s32 	%r909, %r908, %r5;
	mul.wide.s32 	%rd208, %r909, 4;
	add.s64 	%rd209, %rd178, %rd208;
	st.global.f32 	[%rd209], %f2147;
	st.global.f32 	[%rd209+128], %f2146;
	ld.global.nc.u32 	%r910, [%rd181+56];
	shl.b32 	%r911, %r910, 5;
	add.s32 	%r912, %r911, %r5;
	mul.wide.s32 	%rd210, %r912, 4;
	add.s64 	%rd211, %rd178, %rd210;
	st.global.f32 	[%rd211], %f2145;
	st.global.f32 	[%rd211+128], %f2144;
	ld.global.nc.u32 	%r913, [%rd181+60];
	shl.b32 	%r914, %r913, 5;
	add.s32 	%r915, %r914, %r5;
	mul.wide.s32 	%rd212, %r915, 4;
	add.s64 	%rd213, %rd178, %rd212;
	st.global.f32 	[%rd213], %f2143;
	st.global.f32 	[%rd213+128], %f2142;
	ld.global.nc.u32 	%r916, [%rd181+64];
	shl.b32 	%r917, %r916, 5;
	add.s32 	%r918, %r917, %r5;
	mul.wide.s32 	%rd214, %r918, 4;
	add.s64 	%rd215, %rd178, %rd214;
	st.global.f32 	[%rd215], %f2141;
	st.global.f32 	[%rd215+128], %f2140;
	ld.global.nc.u32 	%r919, [%rd181+68];
	shl.b32 	%r920, %r919, 5;
	add.s32 	%r921, %r920, %r5;
	mul.wide.s32 	%rd216, %r921, 4;
	add.s64 	%rd217, %rd178, %rd216;
	st.global.f32 	[%rd217], %f2139;
	st.global.f32 	[%rd217+128], %f2138;
	ld.global.nc.u32 	%r922, [%rd181+72];
	shl.b32 	%r923, %r922, 5;
	add.s32 	%r924, %r923, %r5;
	mul.wide.s32 	%rd218, %r924, 4;
	add.s64 	%rd219, %rd178, %rd218;
	st.global.f32 	[%rd219], %f2137;
	st.global.f32 	[%rd219+128], %f2136;
	ld.global.nc.u32 	%r925, [%rd181+76];
	shl.b32 	%r926, %r925, 5;
	add.s32 	%r927, %r926, %r5;
	mul.wide.s32 	%rd220, %r927, 4;
	add.s64 	%rd221, %rd178, %rd220;
	st.global.f32 	[%rd221], %f2135;
	st.global.f32 	[%rd221+128], %f2134;
	ld.global.nc.u32 	%r928, [%rd181+80];
	shl.b32 	%r929, %r928, 5;
	add.s32 	%r930, %r929, %r5;
	mul.wide.s32 	%rd222, %r930, 4;
	add.s64 	%rd223, %rd178, %rd222;
	st.global.f32 	[%rd223], %f2133;
	st.global.f32 	[%rd223+128], %f2132;
	ld.global.nc.u32 	%r931, [%rd181+84];
	shl.b32 	%r932, %r931, 5;
	add.s32 	%r933, %r932, %r5;
	mul.wide.s32 	%rd224, %r933, 4;
	add.s64 	%rd225, %rd178, %rd224;
	st.global.f32 	[%rd225], %f2131;
	st.global.f32 	[%rd225+128], %f2130;
	ld.global.nc.u32 	%r934, [%rd181+88];
	shl.b32 	%r935, %r934, 5;
	add.s32 	%r936, %r935, %r5;
	mul.wide.s32 	%rd226, %r936, 4;
	add.s64 	%rd227, %rd178, %rd226;
	st.global.f32 	[%rd227], %f2129;
	st.global.f32 	[%rd227+128], %f2128;
	ld.global.nc.u32 	%r937, [%rd181+92];
	shl.b32 	%r938, %r937, 5;
	add.s32 	%r939, %r938, %r5;
	mul.wide.s32 	%rd228, %r939, 4;
	add.s64 	%rd229, %rd178, %rd228;
	st.global.f32 	[%rd229], %f2127;
	st.global.f32 	[%rd229+128], %f2126;
	ld.global.nc.u32 	%r940, [%rd181+96];
	shl.b32 	%r941, %r940, 5;
	add.s32 	%r942, %r941, %r5;
	mul.wide.s32 	%rd230, %r942, 4;
	add.s64 	%rd231, %rd178, %rd230;
	st.global.f32 	[%rd231], %f2125;
	st.global.f32 	[%rd231+128], %f2124;
	ld.global.nc.u32 	%r943, [%rd181+100];
	shl.b32 	%r944, %r943, 5;
	add.s32 	%r945, %r944, %r5;
	mul.wide.s32 	%rd232, %r945, 4;
	add.s64 	%rd233, %rd178, %rd232;
	st.global.f32 	[%rd233], %f2123;
	st.global.f32 	[%rd233+128], %f2122;
	ld.global.nc.u32 	%r946, [%rd181+104];
	shl.b32 	%r947, %r946, 5;
	add.s32 	%r948, %r947, %r5;
	mul.wide.s32 	%rd234, %r948, 4;
	add.s64 	%rd235, %rd178, %rd234;
	st.global.f32 	[%rd235], %f2121;
	st.global.f32 	[%rd235+128], %f2120;
	ld.global.nc.u32 	%r949, [%rd181+108];
	shl.b32 	%r950, %r949, 5;
	add.s32 	%r951, %r950, %r5;
	mul.wide.s32 	%rd236, %r951, 4;
	add.s64 	%rd237, %rd178, %rd236;
	st.global.f32 	[%rd237], %f2119;
	st.global.f32 	[%rd237+128], %f2118;
	ld.global.nc.u32 	%r952, [%rd181+112];
	shl.b32 	%r953, %r952, 5;
	add.s32 	%r954, %r953, %r5;
	mul.wide.s32 	%rd238, %r954, 4;
	add.s64 	%rd239, %rd178, %rd238;
	st.global.f32 	[%rd239], %f2117;
	st.global.f32 	[%rd239+128], %f2116;
	ld.global.nc.u32 	%r955, [%rd181+116];
	shl.b32 	%r956, %r955, 5;
	add.s32 	%r957, %r956, %r5;
	mul.wide.s32 	%rd240, %r957, 4;
	add.s64 	%rd241, %rd178, %rd240;
	st.global.f32 	[%rd241], %f2115;
	st.global.f32 	[%rd241+128], %f2114;
	ld.global.nc.u32 	%r958, [%rd181+120];
	shl.b32 	%r959, %r958, 5;
	add.s32 	%r960, %r959, %r5;
	mul.wide.s32 	%rd242, %r960, 4;
	add.s64 	%rd243, %rd178, %rd242;
	st.global.f32 	[%rd243], %f2113;
	st.global.f32 	[%rd243+128], %f2112;
	ld.global.nc.u32 	%r961, [%rd181+124];
	shl.b32 	%r962, %r961, 5;
	add.s32 	%r963, %r962, %r5;
	mul.wide.s32 	%rd244, %r963, 4;
	add.s64 	%rd245, %rd178, %rd244;
	st.global.f32 	[%rd245], %f2111;
	st.global.f32 	[%rd245+128], %f2110;
	ret;

}
	// .globl	_Z13_spmm_conv_15PKfPfiiPKiS3_S3_S0_
.visible .entry _Z13_spmm_conv_15PKfPfiiPKiS3_S3_S0_(
	.param .u64 .ptr .align 1 _Z13_spmm_conv_15PKfPfiiPKiS3_S3_S0__param_0,
	.param .u64 .ptr .align 1 _Z13_spmm_conv_15PKfPfiiPKiS3_S3_S0__param_1,
	.param .u32 _Z13_spmm_conv_15PKfPfiiPKiS3_S3_S0__param_2,
	.param .u32 _Z13_spmm_conv_15PKfPfiiPKiS3_S3_S0__param_3,
	.param .u64 .ptr .align 1 _Z13_spmm_conv_15PKfPfiiPKiS3_S3_S0__param_4,
	.param .u64 .ptr .align 1 _Z13_spmm_conv_15PKfPfiiPKiS3_S3_S0__param_5,
	.param .u64 .ptr .align 1 _Z13_spmm_conv_15PKfPfiiPKiS3_S3_S0__param_6,
	.param .u64 .ptr .align 1 _Z13_spmm_conv_15PKfPfiiPKiS3_S3_S0__param_7
)
{
	.reg .pred 	%p<94>;
	.reg .b32 	%r<284>;
	.reg .b32 	%f<330>;
	.reg .b64 	%rd<84>;

	ld.param.u32 	%r71, [_Z13_spmm_conv_15PKfPfiiPKiS3_S3_S0__param_2];
	ld.param.u64 	%rd8, [_Z13_spmm_conv_15PKfPfiiPKiS3_S3_S0__param_4];
	cvta.to.global.u64 	%rd9, %rd8;
	mov.u32 	%r74, %tid.y;
	shl.b32 	%r75, %r74, 2;
	mov.u32 	%r76, %ctaid.x;
	shl.b32 	%r77, %r76, 4;
	add.s32 	%r78, %r75, %r77;
	mov.u32 	%r1, %tid.x;
	mov.u32 	%r79, %ctaid.y;
	shl.b32 	%r80, %r79, 4;
	mul.wide.s32 	%rd10, %r71, 4;
	add.s64 	%rd11, %rd9, %rd10;
	ld.global.nc.u32 	%r2, [%rd11];
	ld.global.nc.u32 	%r3, [%rd11+4];
	sub.s32 	%r4, %r3, %r2;
	shr.s32 	%r81, %r78, 31;
	shr.u32 	%r82, %r81, 29;
	add.s32 	%r83, %r78, %r82;
	shr.s32 	%r84, %r78, 2;
	shr.u32 	%r85, %r78, 31;
	add.s32 	%r86, %r84, %r85;
	and.b32  	%r87, %r86, -2;
	sub.s32 	%r88, %r84, %r87;
	shl.b32 	%r89, %r83, 12;
	and.b32  	%r90, %r89, -32768;
	shl.b32 	%r91, %r88, 14;
	add.s32 	%r92, %r80, %r1;
	add.s32 	%r93, %r92, %r90;
	add.s32 	%r5, %r93, %r91;
	and.b32  	%r94, %r4, -2;
	add.s32 	%r6, %r94, %r2;
	setp.lt.s32 	%p1, %r4, 8;
	mov.b32 	%r265, 0;
	mov.f32 	%f290, 0f00000000;
	mov.f32 	%f291, %f290;
	mov.f32 	%f292, %f290;
	mov.f32 	%f293, %f290;
	mov.f32 	%f294, %f290;
	mov.f32 	%f295, %f290;
	mov.f32 	%f296, %f290;
	mov.f32 	%f297, %f290;
	@%p1 bra 	$L__BB15_6;
	add.s32 	%r259, %r2, 3;
	shl.b32 	%r98, %r3, 1;
	add.s32 	%r99, %r1, %r98;
	sub.s32 	%r258, %r99, %r2;
	mad.lo.s32 	%r100, %r3, 3, %r1;
	shl.b32 	%r101, %r2, 1;
	sub.s32 	%r257, %r100, %r101;
	add.s32 	%r256, %r1, %r3;
	add.s32 	%r255, %r1, %r2;
	mov.b32 	%r265, 0;
	mov.f32 	%f290, 0f00000000;
	mov.b32 	%r253, 3;
	mov.u32 	%r254, %r4;
$L__BB15_2:
	mov.u32 	%r18, %r259;
	add.s32 	%r102, %r253, -3;
	and.b32  	%r103, %r102, 31;
	setp.ne.s32 	%p2, %r103, 0;
	@%p2 bra 	$L__BB15_5;
	add.s32 	%r265, %r18, -3;
	setp.ge.u32 	%p3, %r1, %r254;
	@%p3 bra 	$L__BB15_5;
	ld.param.u64 	%rd82, [_Z13_spmm_conv_15PKfPfiiPKiS3_S3_S0__param_7];
	ld.param.u64 	%rd80, [_Z13_spmm_conv_15PKfPfiiPKiS3_S3_S0__param_6];
	cvta.to.global.u64 	%rd12, %rd80;
	mul.wide.u32 	%rd13, %r255, 4;
	add.s64 	%rd14, %rd12, %rd13;
	ld.global.nc.u32 	%r104, [%rd14];
	mul.hi.s32 	%r105, %r104, 715827883;
	shr.u32 	%r106, %r105, 31;
	shr.u32 	%r107, %r105, 8;
	add.s32 	%r108, %r107, %r106;
	shl.b32 	%r109, %r108, 15;
	add.s32 	%r110, %r109, %r5;
	shr.s32 	%r111, %r104, 31;
	shr.u32 	%r112, %r111, 23;
	add.s32 	%r113, %r104, %r112;
	shr.s32 	%r114, %r113, 9;
	mul.hi.s32 	%r115, %r114, 1431655766;
	shr.u32 	%r116, %r115, 31;
	add.s32 	%r117, %r115, %r116;
	mul.lo.s32 	%r118, %r117, 3;
	sub.s32 	%r119, %r114, %r118;
	shl.b32 	%r120, %r119, 14;
	add.s32 	%r121, %r110, %r120;
	and.b32  	%r122, %r113, 134217216;
	sub.s32 	%r123, %r104, %r122;
	shl.b32 	%r124, %r123, 5;
	add.s32 	%r264, %r121, %r124;
	cvta.to.global.u64 	%rd15, %rd82;
	add.s64 	%rd16, %rd15, %rd13;
	ld.global.nc.u32 	%r263, [%rd16];
	mul.wide.u32 	%rd17, %r256, 4;
	add.s64 	%rd18, %rd15, %rd17;
	ld.global.nc.u32 	%r262, [%rd18];
	mul.wide.u32 	%rd19, %r258, 4;
	add.s64 	%rd20, %rd15, %rd19;
	ld.global.nc.u32 	%r261, [%rd20];
	mul.wide.u32 	%rd21, %r257, 4;
	add.s64 	%rd22, %rd15, %rd21;
	ld.global.nc.u32 	%r260, [%rd22];
$L__BB15_5:
	ld.param.u64 	%rd76, [_Z13_spmm_conv_15PKfPfiiPKiS3_S3_S0__param_0];
	sub.s32 	%r125, %r18, %r265;
	add.s32 	%r126, %r125, -3;
	shfl.sync.idx.b32	%r127|%p4, %r264, %r126, 31, -1;
	add.s32 	%r128, %r125, -2;
	shfl.sync.idx.b32	%r129|%p5, %r264, %r128, 31, -1;
	add.s32 	%r130, %r125, -1;
	shfl.sync.idx.b32	%r131|%p6, %r264, %r130, 31, -1;
	shfl.sync.idx.b32	%r132|%p7, %r264, %r125, 31, -1;
	add.s32 	%r133, %r125, 1;
	shfl.sync.idx.b32	%r134|%p8, %r264, %r133, 31, -1;
	add.s32 	%r135, %r125, 2;
	shfl.sync.idx.b32	%r136|%p9, %r264, %r135, 31, -1;
	add.s32 	%r137, %r125, 3;
	shfl.sync.idx.b32	%r138|%p10, %r264, %r137, 31, -1;
	add.s32 	%r139, %r125, 4;
	shfl.sync.idx.b32	%r140|%p11, %r264, %r139, 31, -1;
	cvta.to.global.u64 	%rd23, %rd76;
	mul.wide.s32 	%rd24, %r127, 4;
	add.s64 	%rd25, %rd23, %rd24;
	shfl.sync.idx.b32	%r141|%p12, %r263, %r126, 31, -1;
	mov.b32 	%f102, %r141;
	ld.global.nc.f32 	%f103, [%rd25];
	fma.rn.f32 	%f104, %f103, %f102, %f297;
	ld.global.nc.f32 	%f105, [%rd25+128];
	fma.rn.f32 	%f106, %f105, %f102, %f296;
	shfl.sync.idx.b32	%r142|%p13, %r262, %r126, 31, -1;
	mov.b32 	%f107, %r142;
	fma.rn.f32 	%f108, %f103, %f107, %f295;
	fma.rn.f32 	%f109, %f105, %f107, %f294;
	shfl.sync.idx.b32	%r143|%p14, %r261, %r126, 31, -1;
	mov.b32 	%f110, %r143;
	fma.rn.f32 	%f111, %f103, %f110, %f293;
	fma.rn.f32 	%f112, %f105, %f110, %f292;
	shfl.sync.idx.b32	%r144|%p15, %r260, %r126, 31, -1;
	mov.b32 	%f113, %r144;
	fma.rn.f32 	%f114, %f103, %f113, %f291;
	fma.rn.f32 	%f115, %f105, %f113, %f290;
	mul.wide.s32 	%rd26, %r129, 4;
	add.s64 	%rd27, %rd23, %rd26;
	shfl.sync.idx.b32	%r145|%p16, %r263, %r128, 31, -1;
	mov.b32 	%f116, %r145;
	ld.global.nc.f32 	%f117, [%rd27];
	fma.rn.f32 	%f118, %f117, %f116, %f104;
	ld.global.nc.f32 	%f119, [%rd27+128];
	fma.rn.f32 	%f120, %f119, %f116, %f106;
	shfl.sync.idx.b32	%r146|%p17, %r262, %r128, 31, -1;
	mov.b32 	%f121, %r146;
	fma.rn.f32 	%f122, %f117, %f121, %f108;
	fma.rn.f32 	%f123, %f119, %f121, %f109;
	shfl.sync.idx.b32	%r147|%p18, %r261, %r128, 31, -1;
	mov.b32 	%f124, %r147;
	fma.rn.f32 	%f125, %f117, %f124, %f111;
	fma.rn.f32 	%f126, %f119, %f124, %f112;
	shfl.sync.idx.b32	%r148|%p19, %r260, %r128, 31, -1;
	mov.b32 	%f127, %r148;
	fma.rn.f32 	%f128, %f117, %f127, %f114;
	fma.rn.f32 	%f129, %f119, %f127, %f115;
	mul.wide.s32 	%rd28, %r131, 4;
	add.s64 	%rd29, %rd23, %rd28;
	shfl.sync.idx.b32	%r149|%p20, %r263, %r130, 31, -1;
	mov.b32 	%f130, %r149;
	ld.global.nc.f32 	%f131, [%rd29];
	fma.rn.f32 	%f132, %f131, %f130, %f118;
	ld.global.nc.f32 	%f133, [%rd29+128];
	fma.rn.f32 	%f134, %f133, %f130, %f120;
	shfl.sync.idx.b32	%r150|%p21, %r262, %r130, 31, -1;
	mov.b32 	%f135, %r150;
	fma.rn.f32 	%f136, %f131, %f135, %f122;
	fma.rn.f32 	%f137, %f133, %f135, %f123;
	shfl.sync.idx.b32	%r151|%p22, %r261, %r130, 31, -1;
	mov.b32 	%f138, %r151;
	fma.rn.f32 	%f139, %f131, %f138, %f125;
	fma.rn.f32 	%f140, %f133, %f138, %f126;
	shfl.sync.idx.b32	%r152|%p23, %r260, %r130, 31, -1;
	mov.b32 	%f141, %r152;
	fma.rn.f32 	%f142, %f131, %f141, %f128;
	fma.rn.f32 	%f143, %f133, %f141, %f129;
	mul.wide.s32 	%rd30, %r132, 4;
	add.s64 	%rd31, %rd23, %rd30;
	shfl.sync.idx.b32	%r153|%p24, %r263, %r125, 31, -1;
	mov.b32 	%f144, %r153;
	ld.global.nc.f32 	%f145, [%rd31];
	fma.rn.f32 	%f146, %f145, %f144, %f132;
	ld.global.nc.f32 	%f147, [%rd31+128];
	fma.rn.f32 	%f148, %f147, %f144, %f134;
	shfl.sync.idx.b32	%r154|%p25, %r262, %r125, 31, -1;
	mov.b32 	%f149, %r154;
	fma.rn.f32 	%f150, %f145, %f149, %f136;
	fma.rn.f32 	%f151, %f147, %f149, %f137;
	shfl.sync.idx.b32	%r155|%p26, %r261, %r125, 31, -1;
	mov.b32 	%f152, %r155;
	fma.rn.f32 	%f153, %f145, %f152, %f139;
	fma.rn.f32 	%f154, %f147, %f152, %f140;
	shfl.sync.idx.b32	%r156|%p27, %r260, %r125, 31, -1;
	mov.b32 	%f155, %r156;
	fma.rn.f32 	%f156, %f145, %f155, %f142;
	fma.rn.f32 	%f157, %f147, %f155, %f143;
	mul.wide.s32 	%rd32, %r134, 4;
	add.s64 	%rd33, %rd23, %rd32;
	shfl.sync.idx.b32	%r157|%p28, %r263, %r133, 31, -1;
	mov.b32 	%f158, %r157;
	ld.global.nc.f32 	%f159, [%rd33];
	fma.rn.f32 	%f160, %f159, %f158, %f146;
	ld.global.nc.f32 	%f161, [%rd33+128];
	fma.rn.f32 	%f162, %f161, %f158, %f148;
	shfl.sync.idx.b32	%r158|%p29, %r262, %r133, 31, -1;
	mov.b32 	%f163, %r158;
	fma.rn.f32 	%f164, %f159, %f163, %f150;
	fma.rn.f32 	%f165, %f161, %f163, %f151;
	shfl.sync.idx.b32	%r159|%p30, %r261, %r133, 31, -1;
	mov.b32 	%f166, %r159;
	fma.rn.f32 	%f167, %f159, %f166, %f153;
	fma.rn.f32 	%f168, %f161, %f166, %f154;
	shfl.sync.idx.b32	%r160|%p31, %r260, %r133, 31, -1;
	mov.b32 	%f169, %r160;
	fma.rn.f32 	%f170, %f159, %f169, %f156;
	fma.rn.f32 	%f171, %f161, %f169, %f157;
	mul.wide.s32 	%rd34, %r136, 4;
	add.s64 	%rd35, %rd23, %rd34;
	shfl.sync.idx.b32	%r161|%p32, %r263, %r135, 31, -1;
	mov.b32 	%f172, %r161;
	ld.global.nc.f32 	%f173, [%rd35];
	fma.rn.f32 	%f174, %f173, %f172, %f160;
	ld.global.nc.f32 	%f175, [%rd35+128];
	fma.rn.f32 	%f176, %f175, %f172, %f162;
	shfl.sync.idx.b32	%r162|%p33, %r262, %r135, 31, -1;
	mov.b32 	%f177, %r162;
	fma.rn.f32 	%f178, %f173, %f177, %f164;
	fma.rn.f32 	%f179, %f175, %f177, %f165;
	shfl.sync.idx.b32	%r163|%p34, %r261, %r135, 31, -1;
	mov.b32 	%f180, %r163;
	fma.rn.f32 	%f181, %f173, %f180, %f167;
	fma.rn.f32 	%f182, %f175, %f180, %f168;
	shfl.sync.idx.b32	%r164|%p35, %r260, %r135, 31, -1;
	mov.b32 	%f183, %r164;
	fma.rn.f32 	%f184, %f173, %f183, %f170;
	fma.rn.f32 	%f185, %f175, %f183, %f171;
	mul.wide.s32 	%rd36, %r138, 4;
	add.s64 	%rd37, %rd23, %rd36;
	shfl.sync.idx.b32	%r165|%p36, %r263, %r137, 31, -1;
	mov.b32 	%f186, %r165;
	ld.global.nc.f32 	%f187, [%rd37];
	fma.rn.f32 	%f188, %f187, %f186, %f174;
	ld.global.nc.f32 	%f189, [%rd37+128];
	fma.rn.f32 	%f190, %f189, %f186, %f176;
	shfl.sync.idx.b32	%r166|%p37, %r262, %r137, 31, -1;
	mov.b32 	%f191, %r166;
	fma.rn.f32 	%f192, %f187, %f191, %f178;
	fma.rn.f32 	%f193, %f189, %f191, %f179;
	shfl.sync.idx.b32	%r167|%p38, %r261, %r137, 31, -1;
	mov.b32 	%f194, %r167;
	fma.rn.f32 	%f195, %f187, %f194, %f181;
	fma.rn.f32 	%f196, %f189, %f194, %f182;
	shfl.sync.idx.b32	%r168|%p39, %r260, %r137, 31, -1;
	mov.b32 	%f197, %r168;
	fma.rn.f32 	%f198, %f187, %f197, %f184;
	fma.rn.f32 	%f199, %f189, %f197, %f185;
	mul.wide.s32 	%rd38, %r140, 4;
	add.s64 	%rd39, %rd23, %rd38;
	shfl.sync.idx.b32	%r169|%p40, %r263, %r139, 31, -1;
	mov.b32 	%f200, %r169;
	ld.global.nc.f32 	%f201, [%rd39];
	fma.rn.f32 	%f297, %f201, %f200, %f188;
	ld.global.nc.f32 	%f202, [%rd39+128];
	fma.rn.f32 	%f296, %f202, %f200, %f190;
	shfl.sync.idx.b32	%r170|%p41, %r262, %r139, 31, -1;
	mov.b32 	%f203, %r170;
	fma.rn.f32 	%f295, %f201, %f203, %f192;
	fma.rn.f32 	%f294, %f202, %f203, %f193;
	shfl.sync.idx.b32	%r171|%p42, %r261, %r139, 31, -1;
	mov.b32 	%f204, %r171;
	fma.rn.f32 	%f293, %f201, %f204, %f195;
	fma.rn.f32 	%f292, %f202, %f204, %f196;
	shfl.sync.idx.b32	%r172|%p43, %r260, %r139, 31, -1;
	mov.b32 	%f205, %r172;
	fma.rn.f32 	%f291, %f201, %f205, %f198;
	fma.rn.f32 	%f290, %f202, %f205, %f199;
	add.s32 	%r259, %r18, 8;
	add.s32 	%r173, %r18, 5;
	add.s32 	%r258, %r258, 8;
	add.s32 	%r257, %r257, 8;
	add.s32 	%r256, %r256, 8;
	add.s32 	%r255, %r255, 8;
	add.s32 	%r254, %r254, -8;
	add.s32 	%r253, %r253, 8;
	and.b32  	%r174, %r4, -8;
	add.s32 	%r175, %r174, %r2;
	setp.lt.s32 	%p44, %r173, %r175;
	@%p44 bra 	$L__BB15_2;
$L__BB15_6:
	and.b32  	%r50, %r4, -8;
	add.s32 	%r51, %r50, %r2;
	setp.le.s32 	%p45, %r3, %r51;
	and.b32  	%r176, %r4, 24;
	setp.ne.s32 	%p46, %r176, 0;
	or.pred  	%p47, %p46, %p45;
	@%p47 bra 	$L__BB15_9;
	sub.s32 	%r177, %r3, %r51;
	setp.ge.u32 	%p48, %r1, %r177;
	mov.u32 	%r265, %r51;
	@%p48 bra 	$L__BB15_9;
	ld.param.u64 	%rd83, [_Z13_spmm_conv_15PKfPfiiPKiS3_S3_S0__param_7];
	ld.param.u64 	%rd81, [_Z13_spmm_conv_15PKfPfiiPKiS3_S3_S0__param_6];
	add.s32 	%r178, %r51, %r1;
	cvta.to.global.u64 	%rd40, %rd81;
	mul.wide.u32 	%rd41, %r178, 4;
	add.s64 	%rd42, %rd40, %rd41;
	ld.global.nc.u32 	%r179, [%rd42];
	mul.hi.s32 	%r180, %r179, 715827883;
	shr.u32 	%r181, %r180, 31;
	shr.u32 	%r182, %r180, 8;
	add.s32 	%r183, %r182, %r181;
	shl.b32 	%r184, %r183, 15;
	add.s32 	%r185, %r184, %r5;
	shr.s32 	%r186, %r179, 31;
	shr.u32 	%r187, %r186, 23;
	add.s32 	%r188, %r179, %r187;
	shr.s32 	%r189, %r188, 9;
	mul.hi.s32 	%r190, %r189, 1431655766;
	shr.u32 	%r191, %r190, 31;
	add.s32 	%r192, %r190, %r191;
	mul.lo.s32 	%r193, %r192, 3;
	sub.s32 	%r194, %r189, %r193;
	shl.b32 	%r195, %r194, 14;
	add.s32 	%r196, %r185, %r195;
	and.b32  	%r197, %r188, 134217216;
	sub.s32 	%r198, %r179, %r197;
	shl.b32 	%r199, %r198, 5;
	add.s32 	%r264, %r196, %r199;
	cvta.to.global.u64 	%rd43, %rd83;
	add.s64 	%rd44, %rd43, %rd41;
	ld.global.nc.u32 	%r263, [%rd44];
	add.s32 	%r200, %r4, %r178;
	mul.wide.u32 	%rd45, %r200, 4;
	add.s64 	%rd46, %rd43, %rd45;
	ld.global.nc.u32 	%r262, [%rd46];
	add.s32 	%r201, %r200, %r4;
	mul.wide.u32 	%rd47, %r201, 4;
	add.s64 	%rd48, %rd43, %rd47;
	ld.global.nc.u32 	%r261, [%rd48];
	add.s32 	%r202, %r201, %r4;
	mul.wide.u32 	%rd49, %r202, 4;
	add.s64 	%rd50, %rd43, %rd49;
	ld.global.nc.u32 	%r260, [%rd50];
$L__BB15_9:
	ld.param.u64 	%rd77, [_Z13_spmm_conv_15PKfPfiiPKiS3_S3_S0__param_0];
	cvta.to.global.u64 	%rd1, %rd77;
	and.b32  	%r63, %r4, -4;
	setp.ge.s32 	%p49, %r50, %r63;
	@%p49 bra 	$L__BB15_26;
	sub.s32 	%r64, %r51, %r265;
	shfl.sync.idx.b32	%r203|%p50, %r264, %r64, 31, -1;
	add.s32 	%r65, %r64, 1;
	shfl.sync.idx.b32	%r66|%p51, %r264, %r65, 31, -1;
	add.s32 	%r67, %r64, 2;
	shfl.sync.idx.b32	%r68|%p52, %r264, %r67, 31, -1;
	add.s32 	%r69, %r64, 3;
	shfl.sync.idx.b32	%r70|%p53, %r264, %r69, 31, -1;
	mul.wide.s32 	%rd51, %r203, 4;
	add.s64 	%rd2, %rd1, %rd51;
	shfl.sync.idx.b32	%r204|%p54, %r263, %r64, 31, -1;
	mov.b32 	%f25, %r204;
	setp.leu.f32 	%p55, %f25, 0f00000000;
	@%p55 bra 	$L__BB15_12;
	ld.global.nc.f32 	%f207, [%rd2];
	fma.rn.f32 	%f298, %f207, %f25, %f297;
	ld.global.nc.f32 	%f208, [%rd2+128];
	mul.f32 	%f299, %f208, %f25;
	bra.uni 	$L__BB15_13;
$L__BB15_12:
	add.f32 	%f298, %f297, 0f00000000;
	mov.f32 	%f299, 0f00000000;
$L__BB15_13:
	add.f32 	%f31, %f299, %f296;
	shfl.sync.idx.b32	%r205|%p56, %r262, %r64, 31, -1;
	mov.b32 	%f32, %r205;
	setp.leu.f32 	%p57, %f32, 0f00000000;
	mov.f32 	%f300, 0f00000000;
	@%p57 bra 	$L__BB15_15;
	ld.global.nc.f32 	%f210, [%rd2];
	mul.f32 	%f300, %f210, %f32;
$L__BB15_15:
	add.f32 	%f35, %f300, %f295;
	mov.f32 	%f301, 0f00000000;
	@%p57 bra 	$L__BB15_17;
	ld.global.nc.f32 	%f212, [%rd2+128];
	mul.f32 	%f301, %f212, %f32;
$L__BB15_17:
	add.f32 	%f38, %f301, %f294;
	shfl.sync.idx.b32	%r206|%p59, %r261, %r64, 31, -1;
	mov.b32 	%f39, %r206;
	setp.leu.f32 	%p60, %f39, 0f00000000;
	mov.f32 	%f302, 0f00000000;
	@%p60 bra 	$L__BB15_19;
	ld.global.nc.f32 	%f214, [%rd2];
	mul.f32 	%f302, %f214, %f39;
$L__BB15_19:
	add.f32 	%f42, %f302, %f293;
	mov.f32 	%f303, 0f00000000;
	@%p60 bra 	$L__BB15_21;
	ld.global.nc.f32 	%f216, [%rd2+128];
	mul.f32 	%f303, %f216, %f39;
$L__BB15_21:
	add.f32 	%f45, %f303, %f292;
	shfl.sync.idx.b32	%r207|%p62, %r260, %r64, 31, -1;
	mov.b32 	%f46, %r207;
	setp.leu.f32 	%p63, %f46, 0f00000000;
	mov.f32 	%f304, 0f00000000;
	@%p63 bra 	$L__BB15_23;
	ld.global.nc.f32 	%f218, [%rd2];
	mul.f32 	%f304, %f218, %f46;
$L__BB15_23:
	add.f32 	%f49, %f304, %f291;
	mov.f32 	%f305, 0f00000000;
	@%p63 bra 	$L__BB15_25;
	ld.global.nc.f32 	%f220, [%rd2+128];
	mul.f32 	%f305, %f220, %f46;
$L__BB15_25:
	add.f32 	%f221, %f305, %f290;
	mul.wide.s32 	%rd52, %r66, 4;
	add.s64 	%rd53, %rd1, %rd52;
	shfl.sync.idx.b32	%r208|%p65, %r263, %r65, 31, -1;
	mov.b32 	%f222, %r208;
	ld.global.nc.f32 	%f223, [%rd53];
	fma.rn.f32 	%f224, %f223, %f222, %f298;
	ld.global.nc.f32 	%f225, [%rd53+128];
	fma.rn.f32 	%f226, %f225, %f222, %f31;
	shfl.sync.idx.b32	%r209|%p66, %r262, %r65, 31, -1;
	mov.b32 	%f227, %r209;
	fma.rn.f32 	%f228, %f223, %f227, %f35;
	fma.rn.f32 	%f229, %f225, %f227, %f38;
	shfl.sync.idx.b32	%r210|%p67, %r261, %r65, 31, -1;
	mov.b32 	%f230, %r210;
	fma.rn.f32 	%f231, %f223, %f230, %f42;
	fma.rn.f32 	%f232, %f225, %f230, %f45;
	shfl.sync.idx.b32	%r211|%p68, %r260, %r65, 31, -1;
	mov.b32 	%f233, %r211;
	fma.rn.f32 	%f234, %f223, %f233, %f49;
	fma.rn.f32 	%f235, %f225, %f233, %f221;
	mul.wide.s32 	%rd54, %r68, 4;
	add.s64 	%rd55, %rd1, %rd54;
	shfl.sync.idx.b32	%r212|%p69, %r263, %r67, 31, -1;
	mov.b32 	%f236, %r212;
	ld.global.nc.f32 	%f237, [%rd55];
	fma.rn.f32 	%f238, %f237, %f236, %f224;
	ld.global.nc.f32 	%f239, [%rd55+128];
	fma.rn.f32 	%f240, %f239, %f236, %f226;
	shfl.sync.idx.b32	%r213|%p70, %r262, %r67, 31, -1;
	mov.b32 	%f241, %r213;
	fma.rn.f32 	%f242, %f237, %f241, %f228;
	fma.rn.f32 	%f243, %f239, %f241, %f229;
	shfl.sync.idx.b32	%r214|%p71, %r261, %r67, 31, -1;
	mov.b32 	%f244, %r214;
	fma.rn.f32 	%f245, %f237, %f244, %f231;
	fma.rn.f32 	%f246, %f239, %f244, %f232;
	shfl.sync.idx.b32	%r215|%p72, %r260, %r67, 31, -1;
	mov.b32 	%f247, %r215;
	fma.rn.f32 	%f248, %f237, %f247, %f234;
	fma.rn.f32 	%f249, %f239, %f247, %f235;
	mul.wide.s32 	%rd56, %r70, 4;
	add.s64 	%rd57, %rd1, %rd56;
	shfl.sync.idx.b32	%r216|%p73, %r263, %r69, 31, -1;
	mov.b32 	%f250, %r216;
	ld.global.nc.f32 	%f251, [%rd57];
	fma.rn.f32 	%f297, %f251, %f250, %f238;
	ld.global.nc.f32 	%f252, [%rd57+128];
	fma.rn.f32 	%f296, %f252, %f250, %f240;
	shfl.sync.idx.b32	%r217|%p74, %r262, %r69, 31, -1;
	mov.b32 	%f253, %r217;
	fma.rn.f32 	%f295, %f251, %f253, %f242;
	fma.rn.f32 	%f294, %f252, %f253, %f243;
	shfl.sync.idx.b32	%r218|%p75, %r261, %r69, 31, -1;
	mov.b32 	%f254, %r218;
	fma.rn.f32 	%f293, %f251, %f254, %f245;
	fma.rn.f32 	%f292, %f252, %f254, %f246;
	shfl.sync.idx.b32	%r219|%p76, %r260, %r69, 31, -1;
	mov.b32 	%f255, %r219;
	fma.rn.f32 	%f291, %f251, %f255, %f248;
	fma.rn.f32 	%f290, %f252, %f255, %f249;
$L__BB15_26:
	and.b32  	%r220, %r4, -2;
	setp.ge.s32 	%p77, %r63, %r220;
	@%p77 bra 	$L__BB15_28;
	add.s32 	%r221, %r63, %r2;
	sub.s32 	%r222, %r221, %r265;
	shfl.sync.idx.b32	%r223|%p78, %r264, %r222, 31, -1;
	add.s32 	%r224, %r222, 1;
	shfl.sync.idx.b32	%r225|%p79, %r264, %r224, 31, -1;
	mul.wide.s32 	%rd58, %r223, 4;
	add.s64 	%rd59, %rd1, %rd58;
	shfl.sync.idx.b32	%r226|%p80, %r263, %r222, 31, -1;
	mov.b32 	%f256, %r226;
	ld.global.nc.f32 	%f257, [%rd59];
	fma.rn.f32 	%f258, %f257, %f256, %f297;
	ld.global.nc.f32 	%f259, [%rd59+128];
	fma.rn.f32 	%f260, %f259, %f256, %f296;
	shfl.sync.idx.b32	%r227|%p81, %r262, %r222, 31, -1;
	mov.b32 	%f261, %r227;
	fma.rn.f32 	%f262, %f257, %f261, %f295;
	fma.rn.f32 	%f263, %f259, %f261, %f294;
	shfl.sync.idx.b32	%r228|%p82, %r261, %r222, 31, -1;
	mov.b32 	%f264, %r228;
	fma.rn.f32 	%f265, %f257, %f264, %f293;
	fma.rn.f32 	%f266, %f259, %f264, %f292;
	shfl.sync.idx.b32	%r229|%p83, %r260, %r222, 31, -1;
	mov.b32 	%f267, %r229;
	fma.rn.f32 	%f268, %f257, %f267, %f291;
	fma.rn.f32 	%f269, %f259, %f267, %f290;
	mul.wide.s32 	%rd60, %r225, 4;
	add.s64 	%rd61, %rd1, %rd60;
	shfl.sync.idx.b32	%r230|%p84, %r263, %r224, 31, -1;
	mov.b32 	%f270, %r230;
	ld.global.nc.f32 	%f271, [%rd61];
	fma.rn.f32 	%f297, %f271, %f270, %f258;
	ld.global.nc.f32 	%f272, [%rd61+128];
	fma.rn.f32 	%f296, %f272, %f270, %f260;
	shfl.sync.idx.b32	%r231|%p85, %r262, %r224, 31, -1;
	mov.b32 	%f273, %r231;
	fma.rn.f32 	%f295, %f271, %f273, %f262;
	fma.rn.f32 	%f294, %f272, %f273, %f263;
	shfl.sync.idx.b32	%r232|%p86, %r261, %r224, 31, -1;
	mov.b32 	%f274, %r232;
	fma.rn.f32 	%f293, %f271, %f274, %f265;
	fma.rn.f32 	%f292, %f272, %f274, %f266;
	shfl.sync.idx.b32	%r233|%p87, %r260, %r224, 31, -1;
	mov.b32 	%f275, %r233;
	fma.rn.f32 	%f291, %f271, %f275, %f268;
	fma.rn.f32 	%f290, %f272, %f275, %f269;
$L__BB15_28:
	setp.ge.s32 	%p88, %r6, %r4;
	@%p88 bra 	$L__BB15_30;
	sub.s32 	%r234, %r6, %r265;
	shfl.sync.idx.b32	%r235|%p89, %r264, %r234, 31, -1;
	mul.wide.s32 	%rd62, %r235, 4;
	add.s64 	%rd63, %rd1, %rd62;
	shfl.sync.idx.b32	%r236|%p90, %r263, %r234, 31, -1;
	mov.b32 	%f276, %r236;
	ld.global.nc.f32 	%f277, [%rd63];
	fma.rn.f32 	%f297, %f277, %f276, %f297;
	ld.global.nc.f32 	%f278, [%rd63+128];
	fma.rn.f32 	%f296, %f278, %f276, %f296;
	shfl.sync.idx.b32	%r237|%p91, %r262, %r234, 31, -1;
	mov.b32 	%f279, %r237;
	fma.rn.f32 	%f295, %f277, %f279, %f295;
	fma.rn.f32 	%f294, %f278, %f279, %f294;
	shfl.sync.idx.b32	%r238|%p92, %r261, %r234, 31, -1;
	mov.b32 	%f280, %r238;
	fma.rn.f32 	%f293, %f277, %f280, %f293;
	fma.rn.f32 	%f292, %f278, %f280, %f292;
	shfl.sync.idx.b32	%r239|%p93, %r260, %r234, 31, -1;
	mov.b32 	%f281, %r239;
	fma.rn.f32 	%f291, %f277, %f281, %f291;
	fma.rn.f32 	%f290, %f278, %f281, %f290;
$L__BB15_30:
	ld.param.u64 	%rd79, [_Z13_spmm_conv_15PKfPfiiPKiS3_S3_S0__param_5];
	ld.param.u32 	%r252, [_Z13_spmm_conv_15PKfPfiiPKiS3_S3_S0__param_2];
	ld.param.u64 	%rd78, [_Z13_spmm_conv_15PKfPfiiPKiS3_S3_S0__param_1];
	cvta.to.global.u64 	%rd64, %rd79;
	cvta.to.global.u64 	%rd65, %rd78;
	mul.wide.s32 	%rd66, %r252, 4;
	add.s64 	%rd67, %rd64, %rd66;
	ld.global.nc.u32 	%r240, [%rd67];
	shl.b32 	%r241, %r240, 5;
	add.s32 	%r242, %r241, %r5;
	mul.wide.s32 	%rd68, %r242, 4;
	add.s64 	%rd69, %rd65, %rd68;
	st.global.f32 	[%rd69], %f297;
	st.global.f32 	[%rd69+128], %f296;
	ld.global.nc.u32 	%r243, [%rd67+4];
	shl.b32 	%r244, %r243, 5;
	add.s32 	%r245, %r244, %r5;
	mul.wide.s32 	%rd70, %r245, 4;
	add.s64 	%rd71, %rd65, %rd70;
	st.global.f32 	[%rd71], %f295;
	st.global.f32 	[%rd71+128], %f294;
	ld.global.nc.u32 	%r246, [%rd67+8];
	shl.b32 	%r247, %r246, 5;
	add.s32 	%r248, %r247, %r5;
	mul.wide.s32 	%rd72, %r248, 4;
	add.s64 	%rd73, %rd65, %rd72;
	st.global.f32 	[%rd73], %f293;
	st.global.f32 	[%rd73+128], %f292;
	ld.global.nc.u32 	%r249, [%rd67+12];
	shl.b32 	%r250, %r249, 5;
	add.s32 	%r251, %r250, %r5;
	mul.wide.s32 	%rd74, %r251, 4;
	add.s64 	%rd75, %rd65, %rd74;
	st.global.f32 	[%rd75], %f291;
	st.global.f32 	[%rd75+128], %f290;
	ret;

}


// ===== COMPILED SASS (sm_100) =====

	.target	sm_100

	.elftype	@"ET_EXEC"


//--------------------- .note.nv.tkinfo           --------------------------
	.section	.note.nv.tkinfo,"",@"SHT_NOTE"
	.sectionflags	@"SHF_NOTE_NV_TKINFO"
	.tkinfo
        /*0018*/ 	.word	0x00000002
        /*0030*/ 	.string	""
        /*0030*/ 	.string	"ptxas"
        /*0030*/ 	.string	"Cuda compilation tools, release 13.0, V13.0.88"
        /*0030*/ 	.string	"Build cuda_13.0.r13.0/compiler.36424714_0"
        /*0030*/ 	.string	"-arch sm_100 -m 64 "



//--------------------- .note.nv.cuinfo           --------------------------
	.section	.note.nv.cuinfo,"",@"SHT_NOTE"
	.sectionflags	@"SHF_NOTE_NV_CUINFO"
        /*0018*/ 	.short	0x0002
        /*001a*/ 	.short	0x0064
        /*001c*/ 	.short	0x0082
	.zero		2


//--------------------- .nv.info                  --------------------------
	.section	.nv.info,"",@"SHT_CUDA_INFO"
	.align	4


	//----- nvinfo : EIATTR_REGCOUNT
	.align		4
        /*0000*/ 	.byte	0x04, 0x2f
        /*0002*/ 	.short	(.L_1 - .L_0)
	.align		4
.L_0:
        /*0004*/ 	.word	index@(_Z12_spmm_conv_0PKfPfiiPKiS3_S3_S0_)
        /*0008*/ 	.word	0x000000a8


	//----- nvinfo : EIATTR_FRAME_SIZE
	.align		4
.L_1:
        /*000c*/ 	.byte	0x04, 0x11
        /*000e*/ 	.short	(.L_3 - .L_2)
	.align		4
.L_2:
        /*0010*/ 	.word	index@(_Z12_spmm_conv_0PKfPfiiPKiS3_S3_S0_)
        /*0014*/ 	.word	0x00000000


	//----- nvinfo : EIATTR_REGCOUNT
	.align		4
.L_3:
        /*0018*/ 	.byte	0x04, 0x2f
        /*001a*/ 	.short	(.L_5 - .L_4)
	.align		4
.L_4:
        /*001c*/ 	.word	index@(_Z12_spmm_conv_1PKfPfiiPKiS3_S3_S0_)
        /*0020*/ 	.word	0x00000050


	//----- nvinfo : EIATTR_FRAME_SIZE
	.align		4
.L_5:
        /*0024*/ 	.byte	0x04, 0x11
        /*0026*/ 	.short	(.L_7 - .L_6)
	.align		4
.L_6:
        /*0028*/ 	.word	index@(_Z12_spmm_conv_1PKfPfiiPKiS3_S3_S0_)
        /*002c*/ 	.word	0x00000000


	//----- nvinfo : EIATTR_REGCOUNT
	.align		4
.L_7:
        /*0030*/ 	.byte	0x04, 0x2f
        /*0032*/ 	.short	(.L_9 - .L_8)
	.align		4
.L_8:
        /*0034*/ 	.word	index@(_Z12_spmm_conv_2PKfPfiiPKiS3_S3_S0_)
        /*0038*/ 	.word	0x000000a8


	//----- nvinfo : EIATTR_FRAME_SIZE
	.align		4
.L_9:
        /*003c*/ 	.byte	0x04, 0x11
        /*003e*/ 	.short	(.L_11 - .L_10)
	.align		4
.L_10:
        /*0040*/ 	.word	index@(_Z12_spmm_conv_2PKfPfiiPKiS3_S3_S0_)
        /*0044*/ 	.word	0x00000000


	//----- nvinfo : EIATTR_REGCOUNT
	.align		4
.L_11:
        /*0048*/ 	.byte	0x04, 0x2f
        /*004a*/ 	.short	(.L_13 - .L_12)
	.align		4
.L_12:
        /*004c*/ 	.word	index@(_Z12_spmm_conv_3PKfPfiiPKiS3_S3_S0_)
        /*0050*/ 	.word	0x00000050


	//----- nvinfo : EIATTR_FRAME_SIZE
	.align		4
.L_13:
        /*0054*/ 	.byte	0x04, 0x11
        /*0056*/ 	.short	(.L_15 - .L_14)
	.align		4
.L_14:
        /*0058*/ 	.word	index@(_Z12_spmm_conv_3PKfPfiiPKiS3_S3_S0_)
        /*005c*/ 	.word	0x00000000


	//----- nvinfo : EIATTR_REGCOUNT
	.align		4
.L_15:
        /*0060*/ 	.byte	0x04, 0x2f
        /*0062*/ 	.short	(.L_17 - .L_16)
	.align		4
.L_16:
        /*0064*/ 	.word	index@(_Z12_spmm_conv_4PKfPfiiPKiS3_S3_S0_)
        /*0068*/ 	.word	0x000000a8


	//----- nvinfo : EIATTR_FRAME_SIZE
	.align		4
.L_17:
        /*006c*/ 	.byte	0x04, 0x11
        /*006e*/ 	.short	(.L_19 - .L_18)
	.align		4
.L_18:
        /*0070*/ 	.word	index@(_Z12_spmm_conv_4PKfPfiiPKiS3_S3_S0_)
        /*0074*/ 	.word	0x00000000


	//----- nvinfo : EIATTR_REGCOUNT
	.align		4
.L_19:
        /*0078*/ 	.byte	0x04, 0x2f
        /*007a*/ 	.short	(.L_21 - .L_20)
	.align		4
.L_20:
        /*007c*/ 	.word	index@(_Z12_spmm_conv_5PKfPfiiPKiS3_S3_S0_)
        /*0080*/ 	.word	0x00000050


	//----- nvinfo : EIATTR_FRAME_SIZE
	.align		4
.L_21:
        /*0084*/ 	.byte	0x04, 0x11
        /*0086*/ 	.short	(.L_23 - .L_22)
	.align		4
.L_22:
        /*0088*/ 	.word	index@(_Z12_spmm_conv_5PKfPfiiPKiS3_S3_S0_)
        /*008c*/ 	.word	0x00000000


	//----- nvinfo : EIATTR_REGCOUNT
	.align		4
.L_23:
        /*0090*/ 	.byte	0x04, 0x2f
        /*0092*/ 	.short	(.L_25 - .L_24)
	.align		4
.L_24:
        /*0094*/ 	.word	index@(_Z12_spmm_conv_6PKfPfiiPKiS3_S3_S0_)
        /*0098*/ 	.word	0x00000080


	//----- nvinfo : EIATTR_FRAME_SIZE
	.align		4
.L_25:
        /*009c*/ 	.byte	0x04, 0x11
        /*009e*/ 	.short	(.L_27 - .L_26)
	.align		4
.L_26:
        /*00a0*/ 	.word	index@(_Z12_spmm_conv_6PKfPfiiPKiS3_S3_S0_)
        /*00a4*/ 	.word	0x00000000


	//----- nvinfo : EIATTR_REGCOUNT
	.align		4
.L_27:
        /*00a8*/ 	.byte	0x04, 0x2f
        /*00aa*/ 	.short	(.L_29 - .L_28)
	.align		4
.L_28:
        /*00ac*/ 	.word	index@(_Z12_spmm_conv_7PKfPfiiPKiS3_S3_S0_)
        /*00b0*/ 	.word	0x00000020


	//----- nvinfo : EIATTR_FRAME_SIZE
	.align		4
.L_29:
        /*00b4*/ 	.byte	0x04, 0x11
        /*00b6*/ 	.short	(.L_31 - .L_30)
	.align		4
.L_30:
        /*00b8*/ 	.word	index@(_Z12_spmm_conv_7PKfPfiiPKiS3_S3_S0_)
        /*00bc*/ 	.word	0x00000000


	//----- nvinfo : EIATTR_REGCOUNT
	.align		4
.L_31:
        /*00c0*/ 	.byte	0x04, 0x2f
        /*00c2*/ 	.short	(.L_33 - .L_32)
	.align		4
.L_32:
        /*00c4*/ 	.word	index@(_Z12_spmm_conv_8PKfPfiiPKiS3_S3_S0_)
        /*00c8*/ 	.word	0x00000080


	//----- nvinfo : EIATTR_FRAME_SIZE
	.align		4
.L_33:
        /*00cc*/ 	.byte	0x04, 0x11
        /*00ce*/ 	.short	(.L_35 - .L_34)
	.align		4
.L_34:
        /*00d0*/ 	.word	index@(_Z12_spmm_conv_8PKfPfiiPKiS3_S3_S0_)
        /*00d4*/ 	.word	0x00000000


	//----- nvinfo : EIATTR_REGCOUNT
	.align		4
.L_35:
        /*00d8*/ 	.byte	0x04, 0x2f
        /*00da*/ 	.short	(.L_37 - .L_36)
	.align		4
.L_36:
        /*00dc*/ 	.word	index@(_Z12_spmm_conv_9PKfPfiiPKiS3_S3_S0_)
        /*00e0*/ 	.word	0x00000020


	//----- nvinfo : EIATTR_FRAME_SIZE
	.align		4
.L_37:
        /*00e4*/ 	.byte	0x04, 0x11
        /*00e6*/ 	.short	(.L_39 - .L_38)
	.align		4
.L_38:
        /*00e8*/ 	.word	index@(_Z12_spmm_conv_9PKfPfiiPKiS3_S3_S0_)
        /*00ec*/ 	.word	0x00000000


	//----- nvinfo : EIATTR_REGCOUNT
	.align		4
.L_39:
        /*00f0*/ 	.byte	0x04, 0x2f
        /*00f2*/ 	.short	(.L_41 - .L_40)
	.align		4
.L_40:
        /*00f4*/ 	.word	index@(_Z13_spmm_conv_10PKfPfiiPKiS3_S3_S0_)
        /*00f8*/ 	.word	0x00000080


	//----- nvinfo : EIATTR_FRAME_SIZE
	.align		4
.L_41:
        /*00fc*/ 	.byte	0x04, 0x11
        /*00fe*/ 	.short	(.L_43 - .L_42)
	.align		4
.L_42:
        /*0100*/ 	.word	index@(_Z13_spmm_conv_10PKfPfiiPKiS3_S3_S0_)
        /*0104*/ 	.word	0x00000000


	//----- nvinfo : EIATTR_REGCOUNT
	.align		4
.L_43:
        /*0108*/ 	.byte	0x04, 0x2f
        /*010a*/ 	.short	(.L_45 - .L_44)
	.align		4
.L_44:
        /*010c*/ 	.word	index@(_Z13_spmm_conv_11PKfPfiiPKiS3_S3_S0_)
        /*0110*/ 	.word	0x00000020


	//----- nvinfo : EIATTR_FRAME_SIZE
	.align		4
.L_45:
        /*0114*/ 	.byte	0x04, 0x11
        /*0116*/ 	.short	(.L_47 - .L_46)
	.align		4
.L_46:
        /*0118*/ 	.word	index@(_Z13_spmm_conv_11PKfPfiiPKiS3_S3_S0_)
        /*011c*/ 	.word	0x00000000


	//----- nvinfo : EIATTR_REGCOUNT
	.align		4
.L_47:
        /*0120*/ 	.byte	0x04, 0x2f
        /*0122*/ 	.short	(.L_49 - .L_48)
	.align		4
.L_48:
        /*0124*/ 	.word	index@(_Z13_spmm_conv_12PKfPfiiPKiS3_S3_S0_)
        /*0128*/ 	.word	0x00000080


	//----- nvinfo : EIATTR_FRAME_SIZE
	.align		4
.L_49:
        /*012c*/ 	.byte	0x04, 0x11
        /*012e*/ 	.short	(.L_51 - .L_50)
	.align		4
.L_50:
        /*0130*/ 	.word	index@(_Z13_spmm_conv_12PKfPfiiPKiS3_S3_S0_)
        /*0134*/ 	.word	0x00000000


	//----- nvinfo : EIATTR_REGCOUNT
	.align		4
.L_51:
        /*0138*/ 	.byte	0x04, 0x2f
        /*013a*/ 	.short	(.L_53 - .L_52)
	.align		4
.L_52:
        /*013c*/ 	.word	index@(_Z13_spmm_conv_13PKfPfiiPKiS3_S3_S0_)
        /*0140*/ 	.word	0x00000020


	//----- nvinfo : EIATTR_FRAME_SIZE
	.align		4
.L_53:
        /*0144*/ 	.byte	0x04, 0x11
        /*0146*/ 	.short	(.L_55 - .L_54)
	.align		4
.L_54:
        /*0148*/ 	.word	index@(_Z13_spmm_conv_13PKfPfiiPKiS3_S3_S0_)
        /*014c*/ 	.word	0x00000000


	//----- nvinfo : EIATTR_REGCOUNT
	.align		4
.L_55:
        /*0150*/ 	.byte	0x04, 0x2f
        /*0152*/ 	.short	(.L_57 - .L_56)
	.align		4
.L_56:
        /*0154*/ 	.word	index@(_Z13_spmm_conv_14PKfPfiiPKiS3_S3_S0_)
        /*0158*/ 	.word	0x00000080


	//----- nvinfo : EIATTR_FRAME_SIZE
	.align		4
.L_57:
        /*015c*/ 	.byte	0x04, 0x11
        /*015e*/ 	.short	(.L_59 - .L_58)
	.align		4
.L_58:
        /*0160*/ 	.word	index@(_Z13_spmm_conv_14PKfPfiiPKiS3_S3_S0_)
        /*0164*/ 	.word	0x00000000


	//----- nvinfo : EIATTR_REGCOUNT
	.align		4
.L_59:
        /*0168*/ 	.byte	0x04, 0x2f
        /*016a*/ 	.short	(.L_61 - .L_60)
	.align		4
.L_60:
        /*016c*/ 	.word	index@(_Z13_spmm_conv_15PKfPfiiPKiS3_S3_S0_)
        /*0170*/ 	.word	0x00000020


	//----- nvinfo : EIATTR_FRAME_SIZE
	.align		4
.L_61:
        /*0174*/ 	.byte	0x04, 0x11
        /*0176*/ 	.short	(.L_63 - .L_62)
	.align		4
.L_62:
        /*0178*/ 	.word	index@(_Z13_spmm_conv_15PKfPfiiPKiS3_S3_S0_)
        /*017c*/ 	.word	0x00000000


	//----- nvinfo : EIATTR_MIN_STACK_SIZE
	.align		4
.L_63:
        /*0180*/ 	.byte	0x04, 0x12
        /*0182*/ 	.short	(.L_65 - .L_64)
	.align		4
.L_64:
        /*0184*/ 	.word	index@(_Z13_spmm_conv_15PKfPfiiPKiS3_S3_S0_)
        /*0188*/ 	.word	0x00000000


	//----- nvinfo : EIATTR_MIN_STACK_SIZE
	.align		4
.L_65:
        /*018c*/ 	.byte	0x04, 0x12
        /*018e*/ 	.short	(.L_67 - .L_66)
	.align		4
.L_66:
        /*0190*/ 	.word	index@(_Z13_spmm_conv_14PKfPfiiPKiS3_S3_S0_)
        /*0194*/ 	.word	0x00000000


	//----- nvinfo : EIATTR_MIN_STACK_SIZE
	.align		4
.L_67:
        /*0198*/ 	.byte	0x04, 0x12
        /*019a*/ 	.short	(.L_69 - .L_68)
	.align		4
.L_68:
        /*019c*/ 	.word	index@(_Z13_spmm_conv_13PKfPfiiPKiS3_S3_S0_)
        /*01a0*/ 	.word	0x00000000


	//----- nvinfo : EIATTR_MIN_STACK_SIZE
	.align		4
.L_69:
        /*01a4*/ 	.byte	0x04, 0x12
        /*01a6*/ 	.short	(.L_71 - .L_70)
	.align		4
.L_70:
        /*01a8*/ 	.word	index@(_Z13_spmm_conv_12PKfPfiiPKiS3_S3_S0_)
        /*01ac*/ 	.word	0x00000000


	//----- nvinfo : EIATTR_MIN_STACK_SIZE
	.align		4
.L_71:
        /*01b0*/ 	.byte	0x04, 0x12
        /*01b2*/ 	.short	(.L_73 - .L_72)
	.align		4
.L_72:
        /*01b4*/ 	.word	index@(_Z13_spmm_conv_11PKfPfiiPKiS3_S3_S0_)
        /*01b8*/ 	.word	0x00000000


	//----- nvinfo : EIATTR_MIN_STACK_SIZE
	.align		4
.L_73:
        /*01bc*/ 	.byte	0x04, 0x12
        /*01be*/ 	.short	(.L_75 - .L_74)
	.align		4
.L_74:
        /*01c0*/ 	.word	index@(_Z13_spmm_conv_10PKfPfiiPKiS3_S3_S0_)
        /*01c4*/ 	.word	0x00000000


	//----- nvinfo : EIATTR_MIN_STACK_SIZE
	.align		4
.L_75:
        /*01c8*/ 	.byte	0x04, 0x12
        /*01ca*/ 	.short	(.L_77 - .L_76)
	.align		4
.L_76:
        /*01cc*/ 	.word	index@(_Z12_spmm_conv_9PKfPfiiPKiS3_S3_S0_)
        /*01d0*/ 	.word	0x00000000


	//----- nvinfo : EIATTR_MIN_STACK_SIZE
	.align		4
.L_77:
        /*01d4*/ 	.byte	0x04, 0x12
        /*01d6*/ 	.short	(.L_79 - .L_78)
	.align		4
.L_78:
        /*01d8*/ 	.word	index@(_Z12_spmm_conv_8PKfPfiiPKiS3_S3_S0_)
        /*01dc*/ 	.word	0x00000000


	//----- nvinfo : EIATTR_MIN_STACK_SIZE
	.align		4
.L_79:
        /*01e0*/ 	.byte	0x04, 0x12
        /*01e2*/ 	.short	(.L_81 - .L_80)
	.align		4
.L_80:
        /*01e4*/ 	.word	index@(_Z12_spmm_conv_7PKfPfiiPKiS3_S3_S0_)
        /*01e8*/ 	.word	0x00000000


	//----- nvinfo : EIATTR_MIN_STACK_SIZE
	.align		4
.L_81:
        /*01ec*/ 	.byte	0x04, 0x12
        /*01ee*/ 	.short	(.L_83 - .L_82)
	.align		4
.L_82:
        /*01f0*/ 	.word	index@(_Z12_spmm_conv_6PKfPfiiPKiS3_S3_S0_)
        /*01f4*/ 	.word	0x00000000


	//----- nvinfo : EIATTR_MIN_STACK_SIZE
	.align		4
.L_83:
        /*01f8*/ 	.byte	0x04, 0x12
        /*01fa*/ 	.short	(.L_85 - .L_84)
	.align		4
.L_84:
        /*01fc*/ 	.word	index@(_Z12_spmm_conv_5PKfPfiiPKiS3_S3_S0_)
        /*0200*/ 	.word	0x00000000


	//----- nvinfo : EIATTR_MIN_STACK_SIZE
	.align		4
.L_85:
        /*0204*/ 	.byte	0x04, 0x12
        /*0206*/ 	.short	(.L_87 - .L_86)
	.align		4
.L_86:
        /*0208*/ 	.word	index@(_Z12_spmm_conv_4PKfPfiiPKiS3_S3_S0_)
        /*020c*/ 	.word	0x00000000


	//----- nvinfo : EIATTR_MIN_STACK_SIZE
	.align		4
.L_87:
        /*0210*/ 	.byte	0x04, 0x12
        /*0212*/ 	.short	(.L_89 - .L_88)
	.align		4
.L_88:
        /*0214*/ 	.word	index@(_Z12_spmm_conv_3PKfPfiiPKiS3_S3_S0_)
        /*0218*/ 	.word	0x00000000


	//----- nvinfo : EIATTR_MIN_STACK_SIZE
	.align		4
.L_89:
        /*021c*/ 	.byte	0x04, 0x12
        /*021e*/ 	.short	(.L_91 - .L_90)
	.align		4
.L_90:
        /*0220*/ 	.word	index@(_Z12_spmm_conv_2PKfPfiiPKiS3_S3_S0_)
        /*0224*/ 	.word	0x00000000


	//----- nvinfo : EIATTR_MIN_STACK_SIZE
	.align		4
.L_91:
        /*0228*/ 	.byte	0x04, 0x12
        /*022a*/ 	.short	(.L_93 - .L_92)
	.align		4
.L_92:
        /*022c*/ 	.word	index@(_Z12_spmm_conv_1PKfPfiiPKiS3_S3_S0_)
        /*0230*/ 	.word	0x00000000


	//----- nvinfo : EIATTR_MIN_STACK_SIZE
	.align		4
.L_93:
        /*0234*/ 	.byte	0x04, 0x12
        /*0236*/ 	.short	(.L_95 - .L_94)
	.align		4
.L_94:
        /*0238*/ 	.word	index@(_Z12_spmm_conv_0PKfPfiiPKiS3_S3_S0_)
        /*023c*/ 	.word	0x00000000
.L_95:


//--------------------- .nv.compat                --------------------------
	.section	.nv.compat,"",@"SHT_CUDA_COMPAT_INFO"
	.align	4
        /*0000*/ 	.byte	0x02, 0x09, 0x00, 0x00, 0x02, 0x02, 0x01, 0x00, 0x02, 0x05, 0x05, 0x00, 0x03, 0x07, 0x01, 0x01
        /*0010*/ 	.byte	0x02, 0x03, 0x00, 0x00, 0x02, 0x06, 0x01, 0x00, 0x04, 0x0b, 0x08, 0x00, 0x09, 0x00, 0x00, 0x00
        /*0020*/ 	.byte	0x00, 0x00, 0x00, 0x00


//--------------------- .nv.info._Z13_spmm_conv_15PKfPfiiPKiS3_S3_S0_ --------------------------
	.section	.nv.info._Z13_spmm_conv_15PKfPfiiPKiS3_S3_S0_,"",@"SHT_CUDA_INFO"
	.sectionflags	@""
	.align	4


	//----- nvinfo : EIATTR_CUDA_API_VERSION
	.align		4
        /*0000*/ 	.byte	0x04, 0x37
        /*0002*/ 	.short	(.L_97 - .L_96)
.L_96:
        /*0004*/ 	.word	0x00000082


	//----- nvinfo : EIATTR_KPARAM_INFO
	.align		4
.L_97:
        /*0008*/ 	.byte	0x04, 0x17
        /*000a*/ 	.short	(.L_99 - .L_98)
.L_98:
        /*000c*/ 	.word	0x00000000
        /*0010*/ 	.short	0x0007
        /*0012*/ 	.short	0x0030
        /*0014*/ 	.byte	0x00, 0xf5, 0x21, 0x00


	//----- nvinfo : EIATTR_KPARAM_INFO
	.align		4
.L_99:
        /*0018*/ 	.byte	0x04, 0x17
        /*001a*/ 	.short	(.L_101 - .L_100)
.L_100:
        /*001c*/ 	.word	0x00000000
        /*0020*/ 	.short	0x0006
        /*0022*/ 	.short	0x0028
        /*0024*/ 	.byte	0x00, 0xf5, 0x21, 0x00


	//----- nvinfo : EIATTR_KPARAM_INFO
	.align		4
.L_101:
        /*0028*/ 	.byte	0x04, 0x17
        /*002a*/ 	.short	(.L_103 - .L_102)
.L_102:
        /*002c*/ 	.word	0x00000000
        /*0030*/ 	.short	0x0005
        /*0032*/ 	.short	0x0020
        /*0034*/ 	.byte	0x00, 0xf5, 0x21, 0x00


	//----- nvinfo : EIATTR_KPARAM_INFO
	.align		4
.L_103:
        /*0038*/ 	.byte	0x04, 0x17
        /*003a*/ 	.short	(.L_105 - .L_104)
.L_104:
        /*003c*/ 	.word	0x00000000
        /*0040*/ 	.short	0x0004
        /*0042*/ 	.short	0x0018
        /*0044*/ 	.byte	0x00, 0xf5, 0x21, 0x00


	//----- nvinfo : EIATTR_KPARAM_INFO
	.align		4
.L_105:
        /*0048*/ 	.byte	0x04, 0x17
        /*004a*/ 	.short	(.L_107 - .L_106)
.L_106:
        /*004c*/ 	.word	0x00000000
        /*0050*/ 	.short	0x0003
        /*0052*/ 	.short	0x0014
        /*0054*/ 	.byte	0x00, 0xf0, 0x11, 0x00


	//----- nvinfo : EIATTR_KPARAM_INFO
	.align		4
.L_107:
        /*0058*/ 	.byte	0x04, 0x17
        /*005a*/ 	.short	(.L_109 - .L_108)
.L_108:
        /*005c*/ 	.word	0x00000000
        /*0060*/ 	.short	0x0002
        /*0062*/ 	.short	0x0010
        /*0064*/ 	.byte	0x00, 0xf0, 0x11, 0x00


	//----- nvinfo : EIATTR_KPARAM_INFO
	.align		4
.L_109:
        /*0068*/ 	.byte	0x04, 0x17
        /*006a*/ 	.short	(.L_111 - .L_110)
.L_110:
        /*006c*/ 	.word	0x00000000
        /*0070*/ 	.short	0x0001
        /*0072*/ 	.short	0x0008
        /*0074*/ 	.byte	0x00, 0xf5, 0x21, 0x00


	//----- nvinfo : EIATTR_KPARAM_INFO
	.align		4
.L_111:
        /*0078*/ 	.byte	0x04, 0x17
        /*007a*/ 	.short	(.L_113 - .L_112)
.L_112:
        /*007c*/ 	.word	0x00000000
        /*0080*/ 	.short	0x0000
        /*0082*/ 	.short	0x0000
        /*0084*/ 	.byte	0x00, 0xf5, 0x21, 0x00


	//----- nvinfo : EIATTR_SPARSE_MMA_MASK
	.align		4
.L_113:
        /*0088*/ 	.byte	0x03, 0x50
        /*008a*/ 	.short	0x0000


	//----- nvinfo : EIATTR_MAXREG_COUNT
	.align		4
        /*008c*/ 	.byte	0x03, 0x1b
        /*008e*/ 	.short	0x00ff


	//----- nvinfo : EIATTR_MERCURY_ISA_VERSION
	.align		4
        /*0090*/ 	.byte	0x03, 0x5f
        /*0092*/ 	.short	0x0101


	//----- nvinfo : EIATTR_COOP_GROUP_MASK_REGIDS
	.align		4
        /*0094*/ 	.byte	0x04, 0x29
        /*0096*/ 	.short	(.L_115 - .L_114)


	//   ....[0]....
.L_114:
        /*0098*/ 	.word	0xffffffff


	//   ....[1]....
        /*009c*/ 	.word	0xffffffff


	//   ....[2]....
        /*00a0*/ 	.word	0xffffffff


	//   ....[3]....
        /*00a4*/ 	.word	0xffffffff


	//   ....[4]....
        /*00a8*/ 	.word	0xffffffff


	//   ....[5]....
        /*00ac*/ 	.word	0xffffffff


	//   ....[6]....
        /*00b0*/ 	.word	0xffffffff


	//   ....[7]....
        /*00b4*/ 	.word	0xffffffff


	//   ....[8]....
        /*00b8*/ 	.word	0xffffffff


	//   ....[9]....
        /*00bc*/ 	.word	0xffffffff


	//   ....[10]....
        /*00c0*/ 	.word	0xffffffff


	//   ....[11]....
        /*00c4*/ 	.word	0xffffffff


	//   ....[12]....
        /*00c8*/ 	.word	0xffffffff


	//   ....[13]....
        /*00cc*/ 	.word	0xffffffff


	//   ....[14]....
        /*00d0*/ 	.word	0xffffffff


	//   ....[15]....
        /*00d4*/ 	.word	0xffffffff


	//   ....[16]....
        /*00d8*/ 	.word	0xffffffff


	//   ....[17]....
        /*00dc*/ 	.word	0xffffffff


	//   ....[18]....
        /*00e0*/ 	.word	0xffffffff


	//   ....[19]....
        /*00e4*/ 	.word	0xffffffff


	//   ....[20]....
        /*00e8*/ 	.word	0xffffffff


	//   ....[21]....
        /*00ec*/ 	.word	0xffffffff


	//   ....[22]....
        /*00f0*/ 	.word	0xffffffff


	//   ....[23]....
        /*00f4*/ 	.word	0xffffffff


	//   ....[24]....
        /*00f8*/ 	.word	0xffffffff


	//   ....[25]....
        /*00fc*/ 	.word	0xffffffff


	//   ....[26]....
        /*0100*/ 	.word	0xffffffff


	//   ....[27]....
        /*0104*/ 	.word	0xffffffff


	//   ....[28]....
        /*0108*/ 	.word	0xffffffff


	//   ....[29]....
        /*010c*/ 	.word	0xffffffff


	//   ....[30]....
        /*0110*/ 	.word	0xffffffff


	//   ....[31]....
        /*0114*/ 	.word	0xffffffff


	//   ....[32]....
        /*0118*/ 	.word	0xffffffff


	//   ....[33]....
        /*011c*/ 	.word	0xffffffff


	//   ....[34]....
        /*0120*/ 	.word	0xffffffff


	//   ....[35]....
        /*0124*/ 	.word	0xffffffff


	//   ....[36]....
        /*0128*/ 	.word	0xffffffff


	//   ....[37]....
        /*012c*/ 	.word	0xffffffff


	//   ....[38]....
        /*0130*/ 	.word	0xffffffff


	//   ....[39]....
        /*0134*/ 	.word	0xffffffff


	//   ....[40]....
        /*0138*/ 	.word	0xffffffff


	//   ....[41]....
        /*013c*/ 	.word	0xffffffff


	//   ....[42]....
        /*0140*/ 	.word	0xffffffff


	//   ....[43]....
        /*0144*/ 	.word	0xffffffff


	//   ....[44]....
        /*0148*/ 	.word	0xffffffff


	//   ....[45]....
        /*014c*/ 	.word	0xffffffff


	//   ....[46]....
        /*0150*/ 	.word	0xffffffff


	//   ....[47]....
        /*0154*/ 	.word	0xffffffff


	//   ....[48]....
        /*0158*/ 	.word	0xffffffff


	//   ....[49]....
        /*015c*/ 	.word	0xffffffff


	//   ....[50]....
        /*0160*/ 	.word	0xffffffff


	//   ....[51]....
        /*0164*/ 	.word	0xffffffff


	//   ....[52]....
        /*0168*/ 	.word	0xffffffff


	//   ....[53]....
        /*016c*/ 	.word	0xffffffff


	//   ....[54]....
        /*0170*/ 	.word	0xffffffff


	//   ....[55]....
        /*0174*/ 	.word	0xffffffff


	//   ....[56]....
        /*0178*/ 	.word	0xffffffff


	//   ....[57]....
        /*017c*/ 	.word	0xffffffff


	//   ....[58]....
        /*0180*/ 	.word	0xffffffff


	//   ....[59]....
        /*0184*/ 	.word	0xffffffff


	//   ....[60]....
        /*0188*/ 	.word	0xffffffff


	//   ....[61]....
        /*018c*/ 	.word	0xffffffff


	//   ....[62]....
        /*0190*/ 	.word	0xffffffff


	//   ....[63]....
        /*0194*/ 	.word	0xffffffff


	//   ....[64]....
        /*0198*/ 	.word	0xffffffff


	//   ....[65]....
        /*019c*/ 	.word	0xffffffff


	//   ....[66]....
        /*01a0*/ 	.word	0xffffffff


	//   ....[67]....
        /*01a4*/ 	.word	0xffffffff


	//   ....[68]....
        /*01a8*/ 	.word	0xffffffff


	//   ....[69]....
        /*01ac*/ 	.word	0xffffffff


	//   ....[70]....
        /*01b0*/ 	.word	0xffffffff


	//   ....[71]....
        /*01b4*/ 	.word	0xffffffff


	//   ....[72]....
        /*01b8*/ 	.word	0xffffffff


	//   ....[73]....
        /*01bc*/ 	.word	0xffffffff


	//   ....[74]....
        /*01c0*/ 	.word	0xffffffff


	//----- nvinfo : EIATTR_COOP_GROUP_INSTR_OFFSETS
	.align		4
.L_115:
        /*01c4*/ 	.byte	0x04, 0x28
        /*01c6*/ 	.short	(.L_117 - .L_116)


	//   ....[0]....
.L_116:
        /*01c8*/ 	.word	0x00000580


	//   ....[1]....
        /*01cc*/ 	.word	0x000005f0


	//   ....[2]....
        /*01d0*/ 	.word	0x00000600


	//   ....[3]....
        /*01d4*/ 	.word	0x00000620


	//   ....[4]....
        /*01d8*/ 	.word	0x00000630


	//   ....[5]....
        /*01dc*/ 	.word	0x00000690


	//   ....[6]....
        /*01e0*/ 	.word	0x00000720


	//   ....[7]....
        /*01e4*/ 	.word	0x00000750


	//   ....[8]....
        /*01e8*/ 	.word	0x00000770


	//   ....[9]....
        /*01ec*/ 	.word	0x00000780


	//   ....[10]....
        /*01f0*/ 	.word	0x00000790


	//   ....[11]....
        /*01f4*/ 	.word	0x000008a0


	//   ....[12]....
        /*01f8*/ 	.word	0x000008b0


	//   ....[13]....
        /*01fc*/ 	.word	0x000008c0


	//   ....[14]....
        /*0200*/ 	.word	0x000008d0


	//   ....[15]....
        /*0204*/ 	.word	0x000008e0


	//   ....[16]....
        /*0208*/ 	.word	0x00000a00


	//   ....[17]....
        /*020c*/ 	.word	0x00000a10


	//   ....[18]....
        /*0210*/ 	.word	0x00000a20


	//   ....[19]....
        /*0214*/ 	.word	0x00000a30


	//   ....[20]....
        /*0218*/ 	.word	0x00000a40


	//   ....[21]....
        /*021c*/ 	.word	0x00000b60


	//   ....[22]....
        /*0220*/ 	.word	0x00000b70


	//   ....[23]....
        /*0224*/ 	.word	0x00000b80


	//   ....[24]....
        /*0228*/ 	.word	0x00000b90


	//   ....[25]....
        /*022c*/ 	.word	0x00000ba0


	//   ....[26]....
        /*0230*/ 	.word	0x00000cc0


	//   ....[27]....
        /*0234*/ 	.word	0x00000cd0


	//   ....[28]....
        /*0238*/ 	.word	0x00000ce0


	//   ....[29]....
        /*023c*/ 	.word	0x00000d00


	//   ....[30]....
        /*0240*/ 	.word	0x00000d70


	//   ....[31]....
        /*0244*/ 	.word	0x00000dc0


	//   ....[32]....
        /*0248*/ 	.word	0x00000e30


	//   ....[33]....
        /*024c*/ 	.word	0x00000e40


	//   ....[34]....
        /*0250*/ 	.word	0x00000e50


	//   ....[35]....
        /*0254*/ 	.word	0x00000e60


	//   ....[36]....
        /*0258*/ 	.word	0x00000f70


	//   ....[37]....
        /*025c*/ 	.word	0x00000f90


	//   ....[38]....
        /*0260*/ 	.word	0x00000fa0


	//   ....[39]....
        /*0264*/ 	.word	0x00000fc0


	//   ....[40]....
        /*0268*/ 	.word	0x00001450


	//   ....[41]....
        /*026c*/ 	.word	0x00001460


	//   ....[42]....
        /*0270*/ 	.word	0x00001470


	//   ....[43]....
        /*0274*/ 	.word	0x00001560


	//   ....[44]....
        /*0278*/ 	.word	0x000015b0


	//   ....[45]....
        /*027c*/ 	.word	0x00001690


	//   ....[46]....
        /*0280*/ 	.word	0x000016b0


	//   ....[47]....
        /*0284*/ 	.word	0x00001790


	//   ....[48]....
        /*0288*/ 	.word	0x00001840


	//   ....[49]....
        /*028c*/ 	.word	0x00001860


	//   ....[50]....
        /*0290*/ 	.word	0x00001870


	//   ....[51]....
        /*0294*/ 	.word	0x00001890


	//   ....[52]....
        /*0298*/ 	.word	0x000018b0


	//   ....[53]....
        /*029c*/ 	.word	0x00001930


	//   ....[54]....
        /*02a0*/ 	.word	0x00001950


	//   ....[55]....
        /*02a4*/ 	.word	0x00001960


	//   ....[56]....
        /*02a8*/ 	.word	0x00001a00


	//   ....[57]....
        /*02ac*/ 	.word	0x00001a20


	//   ....[58]....
        /*02b0*/ 	.word	0x00001a40


	//   ....[59]....
        /*02b4*/ 	.word	0x00001a50


	//   ....[60]....
        /*02b8*/ 	.word	0x00001bb0


	//   ....[61]....
        /*02bc*/ 	.word	0x00001bd0


	//   ....[62]....
        /*02c0*/ 	.word	0x00001c40


	//   ....[63]....
        /*02c4*/ 	.word	0x00001c50


	//   ....[64]....
        /*02c8*/ 	.word	0x00001c60


	//   ....[65]....
        /*02cc*/ 	.word	0x00001c70


	//   ....[66]....
        /*02d0*/ 	.word	0x00001c80


	//   ....[67]....
        /*02d4*/ 	.word	0x00001c90


	//   ....[68]....
        /*02d8*/ 	.word	0x00001ca0


	//   ....[69]....
        /*02dc*/ 	.word	0x00001d10


	//   ....[70]....
        /*02e0*/ 	.word	0x00001ed0


	//   ....[71]....
        /*02e4*/ 	.word	0x00001f10


	//   ....[72]....
        /*02e8*/ 	.word	0x00001f20


	//   ....[73]....
        /*02ec*/ 	.word	0x00001f30


	//   ....[74]....
        /*02f0*/ 	.word	0x00001f40


	//----- nvinfo : EIATTR_VRC_CTA_INIT_COUNT
	.align		4
.L_117:
        /*02f4*/ 	.byte	0x02, 0x4a
	.zero		1
	.zero		1


	//----- nvinfo : EIATTR_EXIT_INSTR_OFFSETS
	.align		4
        /*02f8*/ 	.byte	0x04, 0x1c
        /*02fa*/ 	.short	(.L_119 - .L_118)


	//   ....[0]....
.L_118:
        /*02fc*/ 	.word	0x00002090


	//----- nvinfo : EIATTR_CRS_STACK_SIZE
	.align		4
.L_119:
        /*0300*/ 	.byte	0x04, 0x1e
        /*0302*/ 	.short	(.L_121 - .L_120)
.L_120:
        /*0304*/ 	.word	0x00000000


	//----- nvinfo : EIATTR_CBANK_PARAM_SIZE
	.align		4
.L_121:
        /*0308*/ 	.byte	0x03, 0x19
        /*030a*/ 	.short	0x0038


	//----- nvinfo : EIATTR_PARAM_CBANK
	.align		4
        /*030c*/ 	.byte	0x04, 0x0a
        /*030e*/ 	.short	(.L_123 - .L_122)
	.align		4
.L_122:
        /*0310*/ 	.word	index@(.nv.constant0._Z13_spmm_conv_15PKfPfiiPKiS3_S3_S0_)
        /*0314*/ 	.short	0x0380
        /*0316*/ 	.short	0x0038


	//----- nvinfo : EIATTR_SW_WAR
	.align		4
.L_123:
        /*0318*/ 	.byte	0x04, 0x36
        /*031a*/ 	.short	(.L_125 - .L_124)
.L_124:
        /*031c*/ 	.word	0x00000008
.L_125:


//--------------------- .nv.info._Z13_spmm_conv_14PKfPfiiPKiS3_S3_S0_ --------------------------
	.section	.nv.info._Z13_spmm_conv_14PKfPfiiPKiS3_S3_S0_,"",@"SHT_CUDA_INFO"
	.sectionflags	@""
	.align	4


	//----- nvinfo : EIATTR_CUDA_API_VERSION
	.align		4
        /*0000*/ 	.byte	0x04, 0x37
        /*0002*/ 	.short	(.L_127 - .L_126)
.L_126:
        /*0004*/ 	.word	0x00000082


	//----- nvinfo : EIATTR_KPARAM_INFO
	.align		4
.L_127:
        /*0008*/ 	.byte	0x04, 0x17
        /*000a*/ 	.short	(.L_129 - .L_128)
.L_128:
        /*000c*/ 	.word	0x00000000
        /*0010*/ 	.short	0x0007
        /*0012*/ 	.short	0x0030
        /*0014*/ 	.byte	0x00, 0xf5, 0x21, 0x00


	//----- nvinfo : EIATTR_KPARAM_INFO
	.align		4
.L_129:
        /*0018*/ 	.byte	0x04, 0x17
        /*001a*/ 	.short	(.L_131 - .L_130)
.L_130:
        /*001c*/ 	.word	0x00000000
        /*0020*/ 	.short	0x0006
        /*0022*/ 	.short	0x0028
        /*0024*/ 	.byte	0x00, 0xf5, 0x21, 0x00


	//----- nvinfo : EIATTR_KPARAM_INFO
	.align		4
.L_131:
        /*0028*/ 	.byte	0x04, 0x17
        /*002a*/ 	.short	(.L_133 - .L_132)
.L_132:
        /*002c*/ 	.word	0x00000000
        /*0030*/ 	.short	0x0005
        /*0032*/ 	.short	0x0020
        /*0034*/ 	.byte	0x00, 0xf5, 0x21, 0x00


	//----- nvinfo : EIATTR_KPARAM_INFO
	.align		4
.L_133:
        /*0038*/ 	.byte	0x04, 0x17
        /*003a*/ 	.short	(.L_135 - .L_134)
.L_134:
        /*003c*/ 	.word	0x00000000
        /*0040*/ 	.short	0x0004
        /*0042*/ 	.short	0x0018
        /*0044*/ 	.byte	0x00, 0xf5, 0x21, 0x00


	//----- nvinfo : EIATTR_KPARAM_INFO
	.align		4
.L_135:
        /*0048*/ 	.byte	0x04, 0x17
        /*004a*/ 	.short	(.L_137 - .L_136)
.L_136:
        /*004c*/ 	.word	0x00000000
        /*0050*/ 	.short	0x0003
        /*0052*/ 	.short	0x0014
        /*0054*/ 	.byte	0x00, 0xf0, 0x11, 0x00


	//----- nvinfo : EIATTR_KPARAM_INFO
	.align		4
.L_137:
        /*0058*/ 	.byte	0x04, 0x17
        /*005a*/ 	.short	(.L_139 - .L_138)
.L_138:
        /*005c*/ 	.word	0x00000000
        /*0060*/ 	.short	0x0002
        /*0062*/ 	.short	0x0010
        /*0064*/ 	.byte	0x00, 0xf0, 0x11, 0x00


	//----- nvinfo : EIATTR_KPARAM_INFO
	.align		4
.L_139:
        /*0068*/ 	.byte	0x04, 0x17
        /*006a*/ 	.short	(.L_141 - .L_140)
.L_140:
        /*006c*/ 	.word	0x00000000
        /*0070*/ 	.short	0x0001
        /*0072*/ 	.short	0x0008
        /*0074*/ 	.byte	0x00, 0xf5, 0x21, 0x00


	//----- nvinfo : EIATTR_KPARAM_INFO
	.align		4
.L_141:
        /*0078*/ 	.byte	0x04, 0x17
        /*007a*/ 	.short	(.L_143 - .L_142)
.L_142:
        /*007c*/ 	.word	0x00000000
        /*0080*/ 	.short	0x0000
        /*0082*/ 	.short	0x0000
        /*0084*/ 	.byte	0x00, 0xf5, 0x21, 0x00


	//----- nvinfo : EIATTR_SPARSE_MMA_MASK
	.align		4
.L_143:
        /*0088*/ 	.byte	0x03, 0x50
        /*008a*/ 	.short	0x0000


	//----- nvinfo : EIATTR_MAXREG_COUNT
	.align		4
        /*008c*/ 	.byte	0x03, 0x1b
        /*008e*/ 	.short	0x00ff


	//----- nvinfo : EIATTR_MERCURY_ISA_VERSION
	.align		4
        /*0090*/ 	.byte	0x03, 0x5f
        /*0092*/ 	.short	0x0101


	//----- nvinfo : EIATTR_COOP_GROUP_MASK_REGIDS
	.align		4
        /*0094*/ 	.byte	0x04, 0x29
        /*0096*/ 	.short	(.L_145 - .L_144)


	//   ....[0]....
.L_144:
        /*0098*/ 	.word	0xffffffff


	//   ....[1]....
        /*009c*/ 	.word	0xffffffff


	//   ....[2]....
        /*00a0*/ 	.word	0xffffffff


	//   ....[3]....
        /*00a4*/ 	.word	0xffffffff


	//   ....[4]....
        /*00a8*/ 	.word	0xffffffff


	//   ....[5]....
        /*00ac*/ 	.word	0xffffffff


	//   ....[6]....
        /*00b0*/ 	.word	0xffffffff


	//   ....[7]....
        /*00b4*/ 	.word	0xffffffff


	//   ....[8]....
        /*00b8*/ 	.word	0xffffffff


	//   ....[9]....
        /*00bc*/ 	.word	0xffffffff


	//   ....[10]....
        /*00c0*/ 	.word	0xffffffff


	//   ....[11]....
        /*00c4*/ 	.word	0xffffffff


	//   ....[12]....
        /*00c8*/ 	.word	0xffffffff


	//   ....[13]....
        /*00cc*/ 	.word	0xffffffff


	//   ....[14]....
        /*00d0*/ 	.word	0xffffffff


	//   ....[15]....
        /*00d4*/ 	.word	0xffffffff


	//   ....[16]....
        /*00d8*/ 	.word	0xffffffff


	//   ....[17]....
        /*00dc*/ 	.word	0xffffffff


	//   ....[18]....
        /*00e0*/ 	.word	0xffffffff


	//   ....[19]....
        /*00e4*/ 	.word	0xffffffff


	//   ....[20]....
        /*00e8*/ 	.word	0xffffffff


	//   ....[21]....
        /*00ec*/ 	.word	0xffffffff


	//   ....[22]....
        /*00f0*/ 	.word	0xffffffff


	//   ....[23]....
        /*00f4*/ 	.word	0xffffffff


	//   ....[24]....
        /*00f8*/ 	.word	0xffffffff


	//   ....[25]....
        /*00fc*/ 	.word	0xffffffff


	//   ....[26]....
        /*0100*/ 	.word	0xffffffff


	//   ....[27]....
        /*0104*/ 	.word	0xffffffff


	//   ....[28]....
        /*0108*/ 	.word	0xffffffff


	//   ....[29]....
        /*010c*/ 	.word	0xffffffff


	//   ....[30]....
        /*0110*/ 	.word	0xffffffff


	//   ....[31]....
        /*0114*/ 	.word	0xffffffff


	//   ....[32]....
        /*0118*/ 	.word	0xffffffff


	//   ....[33]....
        /*011c*/ 	.word	0xffffffff


	//   ....[34]....
        /*0120*/ 	.word	0xffffffff


	//   ....[35]....
        /*0124*/ 	.word	0xffffffff


	//   ....[36]....
        /*0128*/ 	.word	0xffffffff


	//   ....[37]....
        /*012c*/ 	.word	0xffffffff


	//   ....[38]....
        /*0130*/ 	.word	0xffffffff


	//   ....[39]....
        /*0134*/ 	.word	0xffffffff


	//   ....[40]....
        /*0138*/ 	.word	0xffffffff


	//   ....[41]....
        /*013c*/ 	.word	0xffffffff


	//   ....[42]....
        /*0140*/ 	.word	0xffffffff


	//   ....[43]....
        /*0144*/ 	.word	0xffffffff


	//   ....[44]....
        /*0148*/ 	.word	0xffffffff


	//   ....[45]....
        /*014c*/ 	.word	0xffffffff


	//   ....[46]....
        /*0150*/ 	.word	0xffffffff


	//   ....[47]....
        /*0154*/ 	.word	0xffffffff


	//   ....[48]....
        /*0158*/ 	.word	0xffffffff


	//   ....[49]....
        /*015c*/ 	.word	0xffffffff


	//   ....[50]....
        /*0160*/ 	.word	0xffffffff


	//   ....[51]....
        /*0164*/ 	.word	0xffffffff


	//   ....[52]....
        /*0168*/ 	.word	0xffffffff


	//   ....[53]....
        /*016c*/ 	.word	0xffffffff


	//   ....[54]....
        /*0170*/ 	.word	0xffffffff


	//   ....[55]....
        /*0174*/ 	.word	0xffffffff


	//   ....[56]....
        /*0178*/ 	.word	0xffffffff


	//   ....[57]....
        /*017c*/ 	.word	0xffffffff


	//   ....[58]....
        /*0180*/ 	.word	0xffffffff


	//   ....[59]....
        /*0184*/ 	.word	0xffffffff


	//   ....[60]....
        /*0188*/ 	.word	0xffffffff


	//   ....[61]....
        /*018c*/ 	.word	0xffffffff


	//   ....[62]....
        /*0190*/ 	.word	0xffffffff


	//   ....[63]....
        /*0194*/ 	.word	0xffffffff


	//   ....[64]....
        /*0198*/ 	.word	0xffffffff


	//   ....[65]....
        /*019c*/ 	.word	0xffffffff


	//   ....[66]....
        /*01a0*/ 	.word	0xffffffff


	//   ....[67]....
        /*01a4*/ 	.word	0xffffffff


	//   ....[68]....
        /*01a8*/ 	.word	0xffffffff


	//   ....[69]....
        /*01ac*/ 	.word	0xffffffff


	//   ....[70]....
        /*01b0*/ 	.word	0xffffffff


	//   ....[71]....
        /*01b4*/ 	.word	0xffffffff


	//   ....[72]....
        /*01b8*/ 	.word	0xffffffff


	//   ....[73]....
        /*01bc*/ 	.word	0xffffffff


	//   ....[74]....
        /*01c0*/ 	.word	0xffffffff


	//   ....[75]....
        /*01c4*/ 	.word	0xffffffff


	//   ....[76]....
        /*01c8*/ 	.word	0xffffffff


	//   ....[77]....
        /*01cc*/ 	.word	0xffffffff


	//   ....[78]....
        /*01d0*/ 	.word	0xffffffff


	//   ....[79]....
        /*01d4*/ 	.word	0xffffffff


	//   ....[80]....
        /*01d8*/ 	.word	0xffffffff


	//   ....[81]....
        /*01dc*/ 	.word	0xffffffff


	//   ....[82]....
        /*01e0*/ 	.word	0xffffffff


	//   ....[83]....
        /*01e4*/ 	.word	0xffffffff


	//   ....[84]....
        /*01e8*/ 	.word	0xffffffff


	//   ....[85]....
        /*01ec*/ 	.word	0xffffffff


	//   ....[86]....
        /*01f0*/ 	.word	0xffffffff


	//   ....[87]....
        /*01f4*/ 	.word	0xffffffff


	//   ....[88]....
        /*01f8*/ 	.word	0xffffffff


	//   ....[89]....
        /*01fc*/ 	.word	0xffffffff


	//   ....[90]....
        /*0200*/ 	.word	0xffffffff


	//   ....[91]....
        /*0204*/ 	.word	0xffffffff


	//   ....[92]....
        /*0208*/ 	.word	0xffffffff


	//   ....[93]....
        /*020c*/ 	.word	0xffffffff


	//   ....[94]....
        /*0210*/ 	.word	0xffffffff


	//   ....[95]....
        /*0214*/ 	.word	0xffffffff


	//   ....[96]....
        /*0218*/ 	.word	0xffffffff


	//   ....[97]....
        /*021c*/ 	.word	0xffffffff


	//   ....[98]....
        /*0220*/ 	.word	0xffffffff


	//   ....[99]....
        /*0224*/ 	.word	0xffffffff


	//   ....[100]....
        /*0228*/ 	.word	0xffffffff


	//   ....[101]....
        /*022c*/ 	.word	0xffffffff


	//   ....[102]....
        /*0230*/ 	.word	0xffffffff


	//   ....[103]....
        /*0234*/ 	.word	0xffffffff


	//   ....[104]....
        /*0238*/ 	.word	0xffffffff


	//   ....[105]....
        /*023c*/ 	.word	0xffffffff


	//   ....[106]....
        /*0240*/ 	.word	0xffffffff


	//   ....[107]....
        /*0244*/ 	.word	0xffffffff


	//   ....[108]....
        /*0248*/ 	.word	0xffffffff


	//   ....[109]....
        /*024c*/ 	.word	0xffffffff


	//   ....[110]....
        /*0250*/ 	.word	0xffffffff


	//   ....[111]....
        /*0254*/ 	.word	0xffffffff


	//   ....[112]....
        /*0258*/ 	.word	0xffffffff


	//   ....[113]....
        /*025c*/ 	.word	0xffffffff


	//   ....[114]....
        /*0260*/ 	.word	0xffffffff


	//   ....[115]....
        /*0264*/ 	.word	0xffffffff


	//   ....[116]....
        /*0268*/ 	.word	0xffffffff


	//   ....[117]....
        /*026c*/ 	.word	0xffffffff


	//   ....[118]....
        /*0270*/ 	.word	0xffffffff


	//   ....[119]....
        /*0274*/ 	.word	0xffffffff


	//   ....[120]....
        /*0278*/ 	.word	0xffffffff


	//   ....[121]....
        /*027c*/ 	.word	0xffffffff


	//   ....[122]....
        /*0280*/ 	.word	0xffffffff


	//   ....[123]....
        /*0284*/ 	.word	0xffffffff


	//   ....[124]....
        /*0288*/ 	.word	0xffffffff


	//   ....[125]....
        /*028c*/ 	.word	0xffffffff


	//   ....[126]....
        /*0290*/ 	.word	0xffffffff


	//   ....[127]....
        /*0294*/ 	.word	0xffffffff


	//   ....[128]....
        /*0298*/ 	.word	0xffffffff


	//   ....[129]....
        /*029c*/ 	.word	0xffffffff


	//   ....[130]....
        /*02a0*/ 	.word	0xffffffff


	//   ....[131]....
        /*02a4*/ 	.word	0xffffffff


	//   ....[132]....
        /*02a8*/ 	.word	0xffffffff


	//   ....[133]....
        /*02ac*/ 	.word	0xffffffff


	//   ....[134]....
        /*02b0*/ 	.word	0xffffffff


	//   ....[135]....
        /*02b4*/ 	.word	0xffffffff


	//   ....[136]....
        /*02b8*/ 	.word	0xffffffff


	//   ....[137]....
        /*02bc*/ 	.word	0xffffffff


	//   ....[138]....
        /*02c0*/ 	.word	0xffffffff


	//   ....[139]....
        /*02c4*/ 	.word	0xffffffff


	//   ....[140]....
        /*02c8*/ 	.word	0xffffffff


	//   ....[141]....
        /*02cc*/ 	.word	0xffffffff


	//   ....[142]....
        /*02d0*/ 	.word	0xffffffff


	//   ....[143]....
        /*02d4*/ 	.word	0xffffffff


	//   ....[144]....
        /*02d8*/ 	.word	0xffffffff


	//   ....[145]....
        /*02dc*/ 	.word	0xffffffff


	//   ....[146]....
        /*02e0*/ 	.word	0xffffffff


	//   ....[147]....
        /*02e4*/ 	.word	0xffffffff


	//   ....[148]....
        /*02e8*/ 	.word	0xffffffff


	//   ....[149]....
        /*02ec*/ 	.word	0xffffffff


	//   ....[150]....
        /*02f0*/ 	.word	0xffffffff


	//   ....[151]....
        /*02f4*/ 	.word	0xffffffff


	//   ....[152]....
        /*02f8*/ 	.word	0xffffffff


	//   ....[153]....
        /*02fc*/ 	.word	0xffffffff


	//   ....[154]....
        /*0300*/ 	.word	0xffffffff


	//   ....[155]....
        /*0304*/ 	.word	0xffffffff


	//   ....[156]....
        /*0308*/ 	.word	0xffffffff


	//   ....[157]....
        /*030c*/ 	.word	0xffffffff


	//   ....[158]....
        /*0310*/ 	.word	0xffffffff


	//   ....[159]....
        /*0314*/ 	.word	0xffffffff


	//   ....[160]....
        /*0318*/ 	.word	0xffffffff


	//   ....[161]....
        /*031c*/ 	.word	0xffffffff


	//   ....[162]....
        /*0320*/ 	.word	0xffffffff


	//   ....[163]....
        /*0324*/ 	.word	0xffffffff


	//   ....[164]....
        /*0328*/ 	.word	0xffffffff


	//   ....[165]....
        /*032c*/ 	.word	0xffffffff


	//   ....[166]....
        /*0330*/ 	.word	0xffffffff


	//   ....[167]....
        /*0334*/ 	.word	0xffffffff


	//   ....[168]....
        /*0338*/ 	.word	0xffffffff


	//   ....[169]....
        /*033c*/ 	.word	0xffffffff


	//   ....[170]....
        /*0340*/ 	.word	0xffffffff


	//   ....[171]....
        /*0344*/ 	.word	0xffffffff


	//   ....[172]....
        /*0348*/ 	.word	0xffffffff


	//   ....[173]....
        /*034c*/ 	.word	0xffffffff


	//   ....[174]....
        /*0350*/ 	.word	0xffffffff


	//   ....[175]....
        /*0354*/ 	.word	0xffffffff


	//   ....[176]....
        /*0358*/ 	.word	0xffffffff


	//   ....[177]....
        /*035c*/ 	.word	0xffffffff


	//   ....[178]....
        /*0360*/ 	.word	0xffffffff


	//   ....[179]....
        /*0364*/ 	.word	0xffffffff


	//   ....[180]....
        /*0368*/ 	.word	0xffffffff


	//   ....[181]....
        /*036c*/ 	.word	0xffffffff


	//   ....[182]....
        /*0370*/ 	.word	0xffffffff


	//   ....[183]....
        /*0374*/ 	.word	0xffffffff


	//   ....[184]....
        /*0378*/ 	.word	0xffffffff


	//   ....[185]....
        /*037c*/ 	.word	0xffffffff


	//   ....[186]....
        /*0380*/ 	.word	0xffffffff


	//   ....[187]....
        /*0384*/ 	.word	0xffffffff


	//   ....[188]....
        /*0388*/ 	.word	0xffffffff


	//   ....[189]....
        /*038c*/ 	.word	0xffffffff


	//   ....[190]....
        /*0390*/ 	.word	0xffffffff


	//   ....[191]....
        /*0394*/ 	.word	0xffffffff


	//   ....[192]....
        /*0398*/ 	.word	0xffffffff


	//   ....[193]....
        /*039c*/ 	.word	0xffffffff


	//   ....[194]....
        /*03a0*/ 	.word	0xffffffff


	//   ....[195]....
        /*03a4*/ 	.word	0xffffffff


	//   ....[196]....
        /*03a8*/ 	.word	0xffffffff


	//   ....[197]....
        /*03ac*/ 	.word	0xffffffff


	//   ....[198]....
        /*03b0*/ 	.word	0xffffffff


	//   ....[199]....
        /*03b4*/ 	.word	0xffffffff


	//   ....[200]....
        /*03b8*/ 	.word	0xffffffff


	//   ....[201]....
        /*03bc*/ 	.word	0xffffffff


	//   ....[202]....
        /*03c0*/ 	.word	0xffffffff


	//   ....[203]....
        /*03c4*/ 	.word	0xffffffff


	//   ....[204]....
        /*03c8*/ 	.word	0xffffffff


	//   ....[205]....
        /*03cc*/ 	.word	0xffffffff


	//   ....[206]....
        /*03d0*/ 	.word	0xffffffff


	//   ....[207]....
        /*03d4*/ 	.word	0xffffffff


	//   ....[208]....
        /*03d8*/ 	.word	0xffffffff


	//   ....[209]....
        /*03dc*/ 	.word	0xffffffff


	//   ....[210]....
        /*03e0*/ 	.word	0xffffffff


	//   ....[211]....
        /*03e4*/ 	.word	0xffffffff


	//   ....[212]....
        /*03e8*/ 	.word	0xffffffff


	//   ....[213]....
        /*03ec*/ 	.word	0xffffffff


	//   ....[214]....
        /*03f0*/ 	.word	0xffffffff


	//   ....[215]....
        /*03f4*/ 	.word	0xffffffff


	//   ....[216]....
        /*03f8*/ 	.word	0xffffffff


	//   ....[217]....
        /*03fc*/ 	.word	0xffffffff


	//   ....[218]....
        /*0400*/ 	.word	0xffffffff


	//   ....[219]....
        /*0404*/ 	.word	0xffffffff


	//   ....[220]....
        /*0408*/ 	.word	0xffffffff


	//   ....[221]....
        /*040c*/ 	.word	0xffffffff


	//   ....[222]....
        /*0410*/ 	.word	0xffffffff


	//   ....[223]....
        /*0414*/ 	.word	0xffffffff


	//   ....[224]....
        /*0418*/ 	.word	0xffffffff


	//   ....[225]....
        /*041c*/ 	.word	0xffffffff


	//   ....[226]....
        /*0420*/ 	.word	0xffffffff


	//   ....[227]....
        /*0424*/ 	.word	0xffffffff


	//   ....[228]....
        /*0428*/ 	.word	0xffffffff


	//   ....[229]....
        /*042c*/ 	.word	0xffffffff


	//   ....[230]....
        /*0430*/ 	.word	0xffffffff


	//   ....[231]....
        /*0434*/ 	.word	0xffffffff


	//   ....[232]....
        /*0438*/ 	.word	0xffffffff


	//   ....[233]....
        /*043c*/ 	.word	0xffffffff


	//   ....[234]....
        /*0440*/ 	.word	0xffffffff


	//   ....[235]....
        /*0444*/ 	.word	0xffffffff


	//   ....[236]....
        /*0448*/ 	.word	0xffffffff


	//   ....[237]....
        /*044c*/ 	.word	0xffffffff


	//   ....[238]....
        /*0450*/ 	.word	0xffffffff


	//   ....[239]....
        /*0454*/ 	.word	0xffffffff


	//   ....[240]....
        /*0458*/ 	.word	0xffffffff


	//   ....[241]....
        /*045c*/ 	.word	0xffffffff


	//   ....[242]....
        /*0460*/ 	.word	0xffffffff


	//   ....[243]....
        /*0464*/ 	.word	0xffffffff


	//   ....[244]....
        /*0468*/ 	.word	0xffffffff


	//   ....[245]....
        /*046c*/ 	.word	0xffffffff


	//   ....[246]....
        /*0470*/ 	.word	0xffffffff


	//   ....[247]....
        /*0474*/ 	.word	0xffffffff


	//   ....[248]....
        /*0478*/ 	.word	0xffffffff


	//   ....[249]....
        /*047c*/ 	.word	0xffffffff


	//   ....[250]....
        /*0480*/ 	.word	0xffffffff


	//   ....[251]....
        /*0484*/ 	.word	0xffffffff


	//   ....[252]....
        /*0488*/ 	.word	0xffffffff


	//   ....[253]....
        /*048c*/ 	.word	0xffffffff


	//   ....[254]....
        /*0490*/ 	.word	0xffffffff


	//   ....[255]....
        /*0494*/ 	.word	0xffffffff


	//   ....[0]....
        /*0498*/ 	.word	0xffffffff


	//   ....[1]....
        /*049c*/ 	.word	0xffffffff


	//   ....[2]....
        /*04a0*/ 	.word	0xffffffff


	//   ....[3]....
        /*04a4*/ 	.word	0xffffffff


	//   ....[4]....
        /*04a8*/ 	.word	0xffffffff


	//   ....[5]....
        /*04ac*/ 	.word	0xffffffff


	//   ....[6]....
        /*04b0*/ 	.word	0xffffffff


	//   ....[7]....
        /*04b4*/ 	.word	0xffffffff


	//   ....[8]....
        /*04b8*/ 	.word	0xffffffff


	//   ....[9]....
        /*04bc*/ 	.word	0xffffffff


	//   ....[10]....
        /*04c0*/ 	.word	0xffffffff


	//   ....[11]....
        /*04c4*/ 	.word	0xffffffff


	//   ....[12]....
        /*04c8*/ 	.word	0xffffffff


	//   ....[13]....
        /*04cc*/ 	.word	0xffffffff


	//   ....[14]....
        /*04d0*/ 	.word	0xffffffff


	//   ....[15]....
        /*04d4*/ 	.word	0xffffffff


	//   ....[16]....
        /*04d8*/ 	.word	0xffffffff


	//   ....[17]....
        /*04dc*/ 	.word	0xffffffff


	//   ....[18]....
        /*04e0*/ 	.word	0xffffffff


	//   ....[19]....
        /*04e4*/ 	.word	0xffffffff


	//   ....[20]....
        /*04e8*/ 	.word	0xffffffff


	//   ....[21]....
        /*04ec*/ 	.word	0xffffffff


	//   ....[22]....
        /*04f0*/ 	.word	0xffffffff


	//   ....[23]....
        /*04f4*/ 	.word	0xffffffff


	//   ....[24]....
        /*04f8*/ 	.word	0xffffffff


	//   ....[25]....
        /*04fc*/ 	.word	0xffffffff


	//   ....[26]....
        /*0500*/ 	.word	0xffffffff


	//   ....[27]....
        /*0504*/ 	.word	0xffffffff


	//   ....[28]....
        /*0508*/ 	.word	0xffffffff


	//   ....[29]....
        /*050c*/ 	.word	0xffffffff


	//   ....[30]....
        /*0510*/ 	.word	0xffffffff


	//   ....[31]....
        /*0514*/ 	.word	0xffffffff


	//   ....[32]....
        /*0518*/ 	.word	0xffffffff


	//   ....[33]....
        /*051c*/ 	.word	0xffffffff


	//   ....[34]....
        /*0520*/ 	.word	0xffffffff


	//   ....[35]....
        /*0524*/ 	.word	0xffffffff


	//   ....[36]....
        /*0528*/ 	.word	0xffffffff


	//   ....[37]....
        /*052c*/ 	.word	0xffffffff


	//   ....[38]....
        /*0530*/ 	.word	0xffffffff


	//   ....[39]....
        /*0534*/ 	.word	0xffffffff


	//   ....[40]....
        /*0538*/ 	.word	0xffffffff


	//   ....[41]....
        /*053c*/ 	.word	0xffffffff


	//   ....[42]....
        /*0540*/ 	.word	0xffffffff


	//   ....[43]....
        /*0544*/ 	.word	0xffffffff


	//   ....[44]....
        /*0548*/ 	.word	0xffffffff


	//   ....[45]....
        /*054c*/ 	.word	0xffffffff


	//   ....[46]....
        /*0550*/ 	.word	0xffffffff


	//   ....[47]....
        /*0554*/ 	.word	0xffffffff


	//   ....[48]....
        /*0558*/ 	.word	0xffffffff


	//   ....[49]....
        /*055c*/ 	.word	0xffffffff


	//   ....[50]....
        /*0560*/ 	.word	0xffffffff


	//   ....[51]....
        /*0564*/ 	.word	0xffffffff


	//   ....[52]....
        /*0568*/ 	.word	0xffffffff


	//   ....[53]....
        /*056c*/ 	.word	0xffffffff


	//   ....[54]....
        /*0570*/ 	.word	0xffffffff


	//   ....[55]....
        /*0574*/ 	.word	0xffffffff


	//   ....[56]....
        /*0578*/ 	.word	0xffffffff


	//   ....[57]....
        /*057c*/ 	.word	0xffffffff


	//   ....[58]....
        /*0580*/ 	.word	0xffffffff


	//   ....[59]....
        /*0584*/ 	.word	0xffffffff


	//   ....[60]....
        /*0588*/ 	.word	0xffffffff


	//   ....[61]....
        /*058c*/ 	.word	0xffffffff


	//   ....[62]....
        /*0590*/ 	.word	0xffffffff


	//   ....[63]....
        /*0594*/ 	.word	0xffffffff


	//   ....[64]....
        /*0598*/ 	.word	0xffffffff


	//   ....[65]....
        /*059c*/ 	.word	0xffffffff


	//   ....[66]....
        /*05a0*/ 	.word	0xffffffff


	//   ....[67]....
        /*05a4*/ 	.word	0xffffffff


	//   ....[68]....
        /*05a8*/ 	.word	0xffffffff


	//   ....[69]....
        /*05ac*/ 	.word	0xffffffff


	//   ....[70]....
        /*05b0*/ 	.word	0xffffffff


	//   ....[71]....
        /*05b4*/ 	.word	0xffffffff


	//   ....[72]....
        /*05b8*/ 	.word	0xffffffff


	//   ....[73]....
        /*05bc*/ 	.word	0xffffffff


	//   ....[74]....
        /*05c0*/ 	.word	0xffffffff


	//   ....[75]....
        /*05c4*/ 	.word	0xffffffff


	//   ....[76]....
        /*05c8*/ 	.word	0xffffffff


	//   ....[77]....
        /*05cc*/ 	.word	0xffffffff


	//   ....[78]....
        /*05d0*/ 	.word	0xffffffff


	//   ....[79]....
        /*05d4*/ 	.word	0xffffffff


	//   ....[80]....
        /*05d8*/ 	.word	0xffffffff


	//   ....[81]....
        /*05dc*/ 	.word	0xffffffff


	//   ....[82]....
        /*05e0*/ 	.word	0xffffffff


	//   ....[83]....
        /*05e4*/ 	.word	0xffffffff


	//   ....[84]....
        /*05e8*/ 	.word	0xffffffff


	//   ....[85]....
        /*05ec*/ 	.word	0xffffffff


	//   ....[86]....
        /*05f0*/ 	.word	0xffffffff


	//   ....[87]....
        /*05f4*/ 	.word	0xffffffff


	//   ....[88]....
        /*05f8*/ 	.word	0xffffffff


	//   ....[89]....
        /*05fc*/ 	.word	0xffffffff


	//   ....[90]....
        /*0600*/ 	.word	0xffffffff


	//   ....[91]....
        /*0604*/ 	.word	0xffffffff


	//   ....[92]....
        /*0608*/ 	.word	0xffffffff


	//   ....[93]....
        /*060c*/ 	.word	0xffffffff


	//   ....[94]....
        /*0610*/ 	.word	0xffffffff


	//   ....[95]....
        /*0614*/ 	.word	0xffffffff


	//   ....[96]....
        /*0618*/ 	.word	0xffffffff


	//   ....[97]....
        /*061c*/ 	.word	0xffffffff


	//   ....[98]....
        /*0620*/ 	.word	0xffffffff


	//   ....[99]....
        /*0624*/ 	.word	0xffffffff


	//   ....[100]....
        /*0628*/ 	.word	0xffffffff


	//   ....[101]....
        /*062c*/ 	.word	0xffffffff


	//   ....[102]....
        /*0630*/ 	.word	0xffffffff


	//   ....[103]....
        /*0634*/ 	.word	0xffffffff


	//   ....[104]....
        /*0638*/ 	.word	0xffffffff


	//   ....[105]....
        /*063c*/ 	.word	0xffffffff


	//   ....[106]....
        /*0640*/ 	.word	0xffffffff


	//   ....[107]....
        /*0644*/ 	.word	0xffffffff


	//   ....[108]....
        /*0648*/ 	.word	0xffffffff


	//   ....[109]....
        /*064c*/ 	.word	0xffffffff


	//   ....[110]....
        /*0650*/ 	.word	0xffffffff


	//   ....[111]....
        /*0654*/ 	.word	0xffffffff


	//   ....[112]....
        /*0658*/ 	.word	0xffffffff


	//   ....[113]....
        /*065c*/ 	.word	0xffffffff


	//   ....[114]....
        /*0660*/ 	.word	0xffffffff


	//   ....[115]....
        /*0664*/ 	.word	0xffffffff


	//   ....[116]....
        /*0668*/ 	.word	0xffffffff


	//   ....[117]....
        /*066c*/ 	.word	0xffffffff


	//   ....[118]....
        /*0670*/ 	.word	0xffffffff


	//   ....[119]....
        /*0674*/ 	.word	0xffffffff


	//   ....[120]....
        /*0678*/ 	.word	0xffffffff


	//   ....[121]....
        /*067c*/ 	.word	0xffffffff


	//   ....[122]....
        /*0680*/ 	.word	0xffffffff


	//   ....[123]....
        /*0684*/ 	.word	0xffffffff


	//   ....[124]....
        /*0688*/ 	.word	0xffffffff


	//   ....[125]....
        /*068c*/ 	.word	0xffffffff


	//   ....[126]....
        /*0690*/ 	.word	0xffffffff


	//   ....[127]....
        /*0694*/ 	.word	0xffffffff


	//   ....[128]....
        /*0698*/ 	.word	0xffffffff


	//   ....[129]....
        /*069c*/ 	.word	0xffffffff


	//   ....[130]....
        /*06a0*/ 	.word	0xffffffff


	//   ....[131]....
        /*06a4*/ 	.word	0xffffffff


	//   ....[132]....
        /*06a8*/ 	.word	0xffffffff


	//   ....[133]....
        /*06ac*/ 	.word	0xffffffff


	//   ....[134]....
        /*06b0*/ 	.word	0xffffffff


	//   ....[135]....
        /*06b4*/ 	.word	0xffffffff


	//   ....[136]....
        /*06b8*/ 	.word	0xffffffff


	//   ....[137]....
        /*06bc*/ 	.word	0xffffffff


	//   ....[138]....
        /*06c0*/ 	.word	0xffffffff


	//   ....[139]....
        /*06c4*/ 	.word	0xffffffff


	//   ....[140]....
        /*06c8*/ 	.word	0xffffffff


	//   ....[141]....
        /*06cc*/ 	.word	0xffffffff


	//   ....[142]....
        /*06d0*/ 	.word	0xffffffff


	//   ....[143]....
        /*06d4*/ 	.word	0xffffffff


	//   ....[144]....
        /*06d8*/ 	.word	0xffffffff


	//   ....[145]....
        /*06dc*/ 	.word	0xffffffff


	//   ....[146]....
        /*06e0*/ 	.word	0xffffffff


	//   ....[147]....
        /*06e4*/ 	.word	0xffffffff


	//   ....[148]....
        /*06e8*/ 	.word	0xffffffff


	//   ....[149]....
        /*06ec*/ 	.word	0xffffffff


	//   ....[150]....
        /*06f0*/ 	.word	0xffffffff


	//   ....[151]....
        /*06f4*/ 	.word	0xffffffff


	//   ....[152]....
        /*06f8*/ 	.word	0xffffffff


	//   ....[153]....
        /*06fc*/ 	.word	0xffffffff


	//   ....[154]....
        /*0700*/ 	.word	0xffffffff


	//   ....[155]....
        /*0704*/ 	.word	0xffffffff


	//   ....[156]....
        /*0708*/ 	.word	0xffffffff


	//   ....[157]....
        /*070c*/ 	.word	0xffffffff


	//   ....[158]....
        /*0710*/ 	.word	0xffffffff


	//   ....[159]....
        /*0714*/ 	.word	0xffffffff


	//   ....[160]....
        /*0718*/ 	.word	0xffffffff


	//   ....[161]....
        /*071c*/ 	.word	0xffffffff


	//   ....[162]....
        /*0720*/ 	.word	0xffffffff


	//   ....[163]....
        /*0724*/ 	.word	0xffffffff


	//   ....[164]....
        /*0728*/ 	.word	0xffffffff


	//   ....[165]....
        /*072c*/ 	.word	0xffffffff


	//   ....[166]....
        /*0730*/ 	.word	0xffffffff


	//   ....[167]....
        /*0734*/ 	.word	0xffffffff


	//   ....[168]....
        /*0738*/ 	.word	0xffffffff


	//   ....[169]....
        /*073c*/ 	.word	0xffffffff


	//   ....[170]....
        /*0740*/ 	.word	0xffffffff


	//   ....[171]....
        /*0744*/ 	.word	0xffffffff


	//   ....[172]....
        /*0748*/ 	.word	0xffffffff


	//   ....[173]....
        /*074c*/ 	.word	0xffffffff


	//   ....[174]....
        /*0750*/ 	.word	0xffffffff


	//   ....[175]....
        /*0754*/ 	.word	0xffffffff


	//   ....[176]....
        /*0758*/ 	.word	0xffffffff


	//   ....[177]....
        /*075c*/ 	.word	0xffffffff


	//   ....[178]....
        /*0760*/ 	.word	0xffffffff


	//   ....[179]....
        /*0764*/ 	.word	0xffffffff


	//   ....[180]....
        /*0768*/ 	.word	0xffffffff


	//   ....[181]....
        /*076c*/ 	.word	0xffffffff


	//   ....[182]....
        /*0770*/ 	.word	0xffffffff


	//   ....[183]....
        /*0774*/ 	.word	0xffffffff


	//   ....[184]....
        /*0778*/ 	.word	0xffffffff


	//   ....[185]....
        /*077c*/ 	.word	0xffffffff


	//   ....[186]....
        /*0780*/ 	.word	0xffffffff


	//   ....[187]....
        /*0784*/ 	.word	0xffffffff


	//   ....[188]....
        /*0788*/ 	.word	0xffffffff


	//   ....[189]....
        /*078c*/ 	.word	0xffffffff


	//   ....[190]....
        /*0790*/ 	.word	0xffffffff


	//   ....[191]....
        /*0794*/ 	.word	0xffffffff


	//   ....[192]....
        /*0798*/ 	.word	0xffffffff


	//   ....[193]....
        /*079c*/ 	.word	0xffffffff


	//   ....[194]....
        /*07a0*/ 	.word	0xffffffff


	//   ....[195]....
        /*07a4*/ 	.word	0xffffffff


	//   ....[196]....
        /*07a8*/ 	.word	0xffffffff


	//   ....[197]....
        /*07ac*/ 	.word	0xffffffff


	//   ....[198]....
        /*07b0*/ 	.word	0xffffffff


	//   ....[199]....
        /*07b4*/ 	.word	0xffffffff


	//   ....[200]....
        /*07b8*/ 	.word	0xffffffff


	//   ....[201]....
        /*07bc*/ 	.word	0xffffffff


	//   ....[202]....
        /*07c0*/ 	.word	0xffffffff


	//   ....[203]....
        /*07c4*/ 	.word	0xffffffff


	//   ....[204]....
        /*07c8*/ 	.word	0xffffffff


	//   ....[205]....
        /*07cc*/ 	.word	0xffffffff


	//   ....[206]....
        /*07d0*/ 	.word	0xffffffff


	//   ....[207]....
        /*07d4*/ 	.word	0xffffffff


	//   ....[208]....
        /*07d8*/ 	.word	0xffffffff


	//   ....[209]....
        /*07dc*/ 	.word	0xffffffff


	//   ....[210]....
        /*07e0*/ 	.word	0xffffffff


	//   ....[211]....
        /*07e4*/ 	.word	0xffffffff


	//   ....[212]....
        /*07e8*/ 	.word	0xffffffff


	//   ....[213]....
        /*07ec*/ 	.word	0xffffffff


	//   ....[214]....
        /*07f0*/ 	.word	0xffffffff


	//   ....[215]....
        /*07f4*/ 	.word	0xffffffff


	//   ....[216]....
        /*07f8*/ 	.word	0xffffffff


	//   ....[217]....
        /*07fc*/ 	.word	0xffffffff


	//   ....[218]....
        /*0800*/ 	.word	0xffffffff


	//   ....[219]....
        /*0804*/ 	.word	0xffffffff


	//   ....[220]....
        /*0808*/ 	.word	0xffffffff


	//   ....[221]....
        /*080c*/ 	.word	0xffffffff


	//   ....[222]....
        /*0810*/ 	.word	0xffffffff


	//   ....[223]....
        /*0814*/ 	.word	0xffffffff


	//   ....[224]....
        /*0818*/ 	.word	0xffffffff


	//   ....[225]....
        /*081c*/ 	.word	0xffffffff


	//   ....[226]....
        /*0820*/ 	.word	0xffffffff


	//   ....[227]....
        /*0824*/ 	.word	0xffffffff


	//   ....[228]....
        /*0828*/ 	.word	0xffffffff


	//   ....[229]....
        /*082c*/ 	.word	0xffffffff


	//   ....[230]....
        /*0830*/ 	.word	0xffffffff


	//   ....[231]....
        /*0834*/ 	.word	0xffffffff


	//   ....[232]....
        /*0838*/ 	.word	0xffffffff


	//   ....[233]....
        /*083c*/ 	.word	0xffffffff


	//   ....[234]....
        /*0840*/ 	.word	0xffffffff


	//   ....[235]....
        /*0844*/ 	.word	0xffffffff


	//   ....[236]....
        /*0848*/ 	.word	0xffffffff


	//   ....[237]....
        /*084c*/ 	.word	0xffffffff


	//   ....[238]....
        /*0850*/ 	.word	0xffffffff


	//----- nvinfo : EIATTR_COOP_GROUP_INSTR_OFFSETS
	.align		4
.L_145:
        /*0854*/ 	.byte	0x04, 0x28
        /*0856*/ 	.short	(.L_147 - .L_146)


	//   ....[0]....
.L_146:
        /*0858*/ 	.word	0x00000be0


	//   ....[1]....
        /*085c*/ 	.word	0x00000c30


	//   ....[2]....
        /*0860*/ 	.word	0x00000c70


	//   ....[3]....
        /*0864*/ 	.word	0x00000c80


	//   ....[4]....
        /*0868*/ 	.word	0x00000c90


	//   ....[5]....
        /*086c*/ 	.word	0x00000ca0


	//   ....[6]....
        /*0870*/ 	.word	0x00000cb0


	//   ....[7]....
        /*0874*/ 	.word	0x00000cc0


	//   ....[8]....
        /*0878*/ 	.word	0x00000cd0


	//   ....[9]....
        /*087c*/ 	.word	0x00000ce0


	//   ....[10]....
        /*0880*/ 	.word	0x00000cf0


	//   ....[11]....
        /*0884*/ 	.word	0x00000d00


	//   ....[12]....
        /*0888*/ 	.word	0x00000d10


	//   ....[13]....
        /*088c*/ 	.word	0x00000d20


	//   ....[14]....
        /*0890*/ 	.word	0x00000e00


	//   ....[15]....
        /*0894*/ 	.word	0x00000e40


	//   ....[16]....
        /*0898*/ 	.word	0x00000e80


	//   ....[17]....
        /*089c*/ 	.word	0x00000ea0


	//   ....[18]....
        /*08a0*/ 	.word	0x00000eb0


	//   ....[19]....
        /*08a4*/ 	.word	0x00000ec0


	//   ....[20]....
        /*08a8*/ 	.word	0x00000ef0


	//   ....[21]....
        /*08ac*/ 	.word	0x00000f20


	//   ....[22]....
        /*08b0*/ 	.word	0x00000f50


	//   ....[23]....
        /*08b4*/ 	.word	0x00000f90


	//   ....[24]....
        /*08b8*/ 	.word	0x00000fd0


	//   ....[25]....
        /*08bc*/ 	.word	0x00001000


	//   ....[26]....
        /*08c0*/ 	.word	0x00001030


	//   ....[27]....
        /*08c4*/ 	.word	0x00001060


	//   ....[28]....
        /*08c8*/ 	.word	0x00001090


	//   ....[29]....
        /*08cc*/ 	.word	0x000010d0


	//   ....[30]....
        /*08d0*/ 	.word	0x00001110


	//   ....[31]....
        /*08d4*/ 	.word	0x00001140


	//   ....[32]....
        /*08d8*/ 	.word	0x00001150


	//   ....[33]....
        /*08dc*/ 	.word	0x00001180


	//   ....[34]....
        /*08e0*/ 	.word	0x000011d0


	//   ....[35]....
        /*08e4*/ 	.word	0x00001200


	//   ....[36]....
        /*08e8*/ 	.word	0x00001230


	//   ....[37]....
        /*08ec*/ 	.word	0x00001260


	//   ....[38]....
        /*08f0*/ 	.word	0x00001280


	//   ....[39]....
        /*08f4*/ 	.word	0x000012b0


	//   ....[40]....
        /*08f8*/ 	.word	0x000012c0


	//   ....[41]....
        /*08fc*/ 	.word	0x00001310


	//   ....[42]....
        /*0900*/ 	.word	0x00001340


	//   ....[43]....
        /*0904*/ 	.word	0x00001380


	//   ....[44]....
        /*0908*/ 	.word	0x000013b0


	//   ....[45]....
        /*090c*/ 	.word	0x000013e0


	//   ....[46]....
        /*0910*/ 	.word	0x00001410


	//   ....[47]....
        /*0914*/ 	.word	0x00001430


	//   ....[48]....
        /*0918*/ 	.word	0x00001460


	//   ....[49]....
        /*091c*/ 	.word	0x000014a0


	//   ....[50]....
        /*0920*/ 	.word	0x000014d0


	//   ....[51]....
        /*0924*/ 	.word	0x00001500


	//   ....[52]....
        /*0928*/ 	.word	0x00001530


	//   ....[53]....
        /*092c*/ 	.word	0x00001560


	//   ....[54]....
        /*0930*/ 	.word	0x00001590


	//   ....[55]....
        /*0934*/ 	.word	0x000015c0


	//   ....[56]....
        /*0938*/ 	.word	0x000015f0


	//   ....[57]....
        /*093c*/ 	.word	0x00001620


	//   ....[58]....
        /*0940*/ 	.word	0x00001650


	//   ....[59]....
        /*0944*/ 	.word	0x00001680


	//   ....[60]....
        /*0948*/ 	.word	0x000016b0


	//   ....[61]....
        /*094c*/ 	.word	0x000016c0


	//   ....[62]....
        /*0950*/ 	.word	0x000016f0


	//   ....[63]....
        /*0954*/ 	.word	0x00001720


	//   ....[64]....
        /*0958*/ 	.word	0x00001740


	//   ....[65]....
        /*095c*/ 	.word	0x00001760


	//   ....[66]....
        /*0960*/ 	.word	0x00001800


	//   ....[67]....
        /*0964*/ 	.word	0x000018c0


	//   ....[68]....
        /*0968*/ 	.word	0x000018d0


	//   ....[69]....
        /*096c*/ 	.word	0x000018e0


	//   ....[70]....
        /*0970*/ 	.word	0x000018f0


	//   ....[71]....
        /*0974*/ 	.word	0x00001900


	//   ....[72]....
        /*0978*/ 	.word	0x00001910


	//   ....[73]....
        /*097c*/ 	.word	0x00001920


	//   ....[74]....
        /*0980*/ 	.word	0x00001930


	//   ....[75]....
        /*0984*/ 	.word	0x00001940


	//   ....[76]....
        /*0988*/ 	.word	0x00001950


	//   ....[77]....
        /*098c*/ 	.word	0x00001960


	//   ....[78]....
        /*0990*/ 	.word	0x00001970


	//   ....[79]....
        /*0994*/ 	.word	0x000019e0


	//   ....[80]....
        /*0998*/ 	.word	0x00001ab0


	//   ....[81]....
        /*099c*/ 	.word	0x00001af0


	//   ....[82]....
        /*09a0*/ 	.word	0x00001b30


	//   ....[83]....
        /*09a4*/ 	.word	0x00001b60


	//   ....[84]....
        /*09a8*/ 	.word	0x00001b70


	//   ....[85]....
        /*09ac*/ 	.word	0x00001b80


	//   ....[86]....
        /*09b0*/ 	.word	0x00001ba0


	//   ....[87]....
        /*09b4*/ 	.word	0x00001bd0


	//   ....[88]....
        /*09b8*/ 	.word	0x00001c00


	//   ....[89]....
        /*09bc*/ 	.word	0x00001c20


	//   ....[90]....
        /*09c0*/ 	.word	0x00001c80


	//   ....[91]....
        /*09c4*/ 	.word	0x00001cb0


	//   ....[92]....
        /*09c8*/ 	.word	0x00001ce0


	//   ....[93]....
        /*09cc*/ 	.word	0x00001d10


	//   ....[94]....
        /*09d0*/ 	.word	0x00001d40


	//   ....[95]....
        /*09d4*/ 	.word	0x00001d70


	//   ....[96]....
        /*09d8*/ 	.word	0x00001d80


	//   ....[97]....
        /*09dc*/ 	.word	0x00001db0


	//   ....[98]....
        /*09e0*/ 	.word	0x00001dd0


	//   ....[99]....
        /*09e4*/ 	.word	0x00001df0


	//   ....[100]....
        /*09e8*/ 	.word	0x00001f10


	//   ....[101]....
        /*09ec*/ 	.word	0x00001f20


	//   ....[102]....
        /*09f0*/ 	.word	0x00001f30


	//   ....[103]....
        /*09f4*/ 	.word	0x00001f40


	//   ....[104]....
        /*09f8*/ 	.word	0x00001f50


	//   ....[105]....
        /*09fc*/ 	.word	0x00001f60


	//   ....[106]....
        /*0a00*/ 	.word	0x00001f70


	//   ....[107]....
        /*0a04*/ 	.word	0x00001f80


	//   ....[108]....
        /*0a08*/ 	.word	0x00001f90


	//   ....[109]....
        /*0a0c*/ 	.word	0x00001fa0


	//   ....[110]....
        /*0a10*/ 	.word	0x00001fb0


	//   ....[111]....
        /*0a14*/ 	.word	0x00001fc0


	//   ....[112]....
        /*0a18*/ 	.word	0x00001ff0


	//   ....[113]....
        /*0a1c*/ 	.word	0x00002110


	//   ....[114]....
        /*0a20*/ 	.word	0x00002130


	//   ....[115]....
        /*0a24*/ 	.word	0x00002140


	//   ....[116]....
        /*0a28*/ 	.word	0x00002150


	//   ....[117]....
        /*0a2c*/ 	.word	0x00002160


	//   ....[118]....
        /*0a30*/ 	.word	0x00002170


	//   ....[119]....
        /*0a34*/ 	.word	0x00002180


	//   ....[120]....
        /*0a38*/ 	.word	0x00002190


	//   ....[121]....
        /*0a3c*/ 	.word	0x000021a0


	//   ....[122]....
        /*0a40*/ 	.word	0x00002220


	//   ....[123]....
        /*0a44*/ 	.word	0x00002240


	//   ....[124]....
        /*0a48*/ 	.word	0x00002360


	//   ....[125]....
        /*0a4c*/ 	.word	0x00002370


	//   ....[126]....
        /*0a50*/ 	.word	0x00002380


	//   ....[127]....
        /*0a54*/ 	.word	0x00002390


	//   ....[128]....
        /*0a58*/ 	.word	0x000023a0


	//   ....[129]....
        /*0a5c*/ 	.word	0x000023b0


	//   ....[130]....
        /*0a60*/ 	.word	0x000023c0


	//   ....[131]....
        /*0a64*/ 	.word	0x000023d0


	//   ....[132]....
        /*0a68*/ 	.word	0x000023e0


	//   ....[133]....
        /*0a6c*/ 	.word	0x00002560


	//   ....[134]....
        /*0a70*/ 	.word	0x00002570


	//   ....[135]....
        /*0a74*/ 	.word	0x00002580


	//   ....[136]....
        /*0a78*/ 	.word	0x00002590


	//   ....[137]....
        /*0a7c*/ 	.word	0x000025a0


	//   ....[138]....
        /*0a80*/ 	.word	0x000025b0


	//   ....[139]....
        /*0a84*/ 	.word	0x000025c0


	//   ....[140]....
        /*0a88*/ 	.word	0x000025d0


	//   ....[141]....
        /*0a8c*/ 	.word	0x000025e0


	//   ....[142]....
        /*0a90*/ 	.word	0x000025f0


	//   ....[143]....
        /*0a94*/ 	.word	0x00002600


	//   ....[144]....
        /*0a98*/ 	.word	0x00002610


	//   ....[145]....
        /*0a9c*/ 	.word	0x00002740


	//   ....[146]....
        /*0aa0*/ 	.word	0x00002750


	//   ....[147]....
        /*0aa4*/ 	.word	0x00002760


	//   ....[148]....
        /*0aa8*/ 	.word	0x00002770


	//   ....[149]....
        /*0aac*/ 	.word	0x00002780


	//   ....[150]....
        /*0ab0*/ 	.word	0x00002790


	//   ....[151]....
        /*0ab4*/ 	.word	0x000027a0


	//   ....[152]....
        /*0ab8*/ 	.word	0x000027b0


	//   ....[153]....
        /*0abc*/ 	.word	0x000027c0


	//   ....[154]....
        /*0ac0*/ 	.word	0x000028f0


	//   ....[155]....
        /*0ac4*/ 	.word	0x00002920


	//   ....[156]....
        /*0ac8*/ 	.word	0x00002950


	//   ....[157]....
        /*0acc*/ 	.word	0x00002960


	//   ....[158]....
        /*0ad0*/ 	.word	0x00002970


	//   ....[159]....
        /*0ad4*/ 	.word	0x00002980


	//   ....[160]....
        /*0ad8*/ 	.word	0x00002990


	//   ....[161]....
        /*0adc*/ 	.word	0x000029a0


	//   ....[162]....
        /*0ae0*/ 	.word	0x000029b0


	//   ....[163]....
        /*0ae4*/ 	.word	0x000029c0


	//   ....[164]....
        /*0ae8*/ 	.word	0x000029d0


	//   ....[165]....
        /*0aec*/ 	.word	0x000029f0


	//   ....[166]....
        /*0af0*/ 	.word	0x00002bb0


	//   ....[167]....
        /*0af4*/ 	.word	0x00002bc0


	//   ....[168]....
        /*0af8*/ 	.word	0x00002bd0


	//   ....[169]....
        /*0afc*/ 	.word	0x00002be0


	//   ....[170]....
        /*0b00*/ 	.word	0x00002bf0


	//   ....[171]....
        /*0b04*/ 	.word	0x00002c00


	//   ....[172]....
        /*0b08*/ 	.word	0x00002c10


	//   ....[173]....
        /*0b0c*/ 	.word	0x00002c20


	//   ....[174]....
        /*0b10*/ 	.word	0x00002c30


	//   ....[175]....
        /*0b14*/ 	.word	0x00002c40


	//   ....[176]....
        /*0b18*/ 	.word	0x00002c50


	//   ....[177]....
        /*0b1c*/ 	.word	0x00002c60


	//   ....[178]....
        /*0b20*/ 	.word	0x00002d90


	//   ....[179]....
        /*0b24*/ 	.word	0x00002da0


	//   ....[180]....
        /*0b28*/ 	.word	0x00002db0


	//   ....[181]....
        /*0b2c*/ 	.word	0x00002dc0


	//   ....[182]....
        /*0b30*/ 	.word	0x00002dd0


	//   ....[183]....
        /*0b34*/ 	.word	0x00002de0


	//   ....[184]....
        /*0b38*/ 	.word	0x00002df0


	//   ....[185]....
        /*0b3c*/ 	.word	0x00002e00


	//   ....[186]....
        /*0b40*/ 	.word	0x00002e10


	//   ....[187]....
        /*0b44*/ 	.word	0x00002f40


	//   ....[188]....
        /*0b48*/ 	.word	0x00002f70


	//   ....[189]....
        /*0b4c*/ 	.word	0x00002fa0


	//   ....[190]....
        /*0b50*/ 	.word	0x00002fb0


	//   ....[191]....
        /*0b54*/ 	.word	0x00002fc0


	//   ....[192]....
        /*0b58*/ 	.word	0x00002fd0


	//   ....[193]....
        /*0b5c*/ 	.word	0x00002fe0


	//   ....[194]....
        /*0b60*/ 	.word	0x00002ff0


	//   ....[195]....
        /*0b64*/ 	.word	0x00003000


	//   ....[196]....
        /*0b68*/ 	.word	0x00003010


	//   ....[197]....
        /*0b6c*/ 	.word	0x00003020


	//   ....[198]....
        /*0b70*/ 	.word	0x00003060


	//   ....[199]....
        /*0b74*/ 	.word	0x00003200


	//   ....[200]....
        /*0b78*/ 	.word	0x00003210


	//   ....[201]....
        /*0b7c*/ 	.word	0x00003220


	//   ....[202]....
        /*0b80*/ 	.word	0x00003230


	//   ....[203]....
        /*0b84*/ 	.word	0x00003240


	//   ....[204]....
        /*0b88*/ 	.word	0x00003250


	//   ....[205]....
        /*0b8c*/ 	.word	0x00003260


	//   ....[206]....
        /*0b90*/ 	.word	0x00003270


	//   ....[207]....
        /*0b94*/ 	.word	0x00003280


	//   ....[208]....
        /*0b98*/ 	.word	0x00003290


	//   ....[209]....
        /*0b9c*/ 	.word	0x000032a0


	//   ....[210]....
        /*0ba0*/ 	.word	0x000032c0


	//   ....[211]....
        /*0ba4*/ 	.word	0x000032d0


	//   ....[212]....
        /*0ba8*/ 	.word	0x00003420


	//   ....[213]....
        /*0bac*/ 	.word	0x00003430


	//   ....[214]....
        /*0bb0*/ 	.word	0x00003440


	//   ....[215]....
        /*0bb4*/ 	.word	0x00003450


	//   ....[216]....
        /*0bb8*/ 	.word	0x00003460


	//   ....[217]....
        /*0bbc*/ 	.word	0x00003470


	//   ....[218]....
        /*0bc0*/ 	.word	0x00003480


	//   ....[219]....
        /*0bc4*/ 	.word	0x00003490


	//   ....[220]....
        /*0bc8*/ 	.word	0x000034a0


	//   ....[221]....
        /*0bcc*/ 	.word	0x000035d0


	//   ....[222]....
        /*0bd0*/ 	.word	0x00003600


	//   ....[223]....
        /*0bd4*/ 	.word	0x00003630


	//   ....[224]....
        /*0bd8*/ 	.word	0x00003640


	//   ....[225]....
        /*0bdc*/ 	.word	0x00003650


	//   ....[226]....
        /*0be0*/ 	.word	0x00003660


	//   ....[227]....
        /*0be4*/ 	.word	0x00003670


	//   ....[228]....
        /*0be8*/ 	.word	0x00003680


	//   ....[229]....
        /*0bec*/ 	.word	0x00003690


	//   ....[230]....
        /*0bf0*/ 	.word	0x000036a0


	//   ....[231]....
        /*0bf4*/ 	.word	0x000036b0


	//   ....[232]....
        /*0bf8*/ 	.word	0x000037d0


	//   ....[233]....
        /*0bfc*/ 	.word	0x000037e0


	//   ....[234]....
        /*0c00*/ 	.word	0x000037f0


	//   ....[235]....
        /*0c04*/ 	.word	0x00003800


	//   ....[236]....
        /*0c08*/ 	.word	0x00003810


	//   ....[237]....
        /*0c0c*/ 	.word	0x000038b0


	//   ....[238]....
        /*0c10*/ 	.word	0x000038d0


	//   ....[239]....
        /*0c14*/ 	.word	0x000038f0


	//   ....[240]....
        /*0c18*/ 	.word	0x00003910


	//   ....[241]....
        /*0c1c*/ 	.word	0x00003930


	//   ....[242]....
        /*0c20*/ 	.word	0x00003940


	//   ....[243]....
        /*0c24*/ 	.word	0x00003950


	//   ....[244]....
        /*0c28*/ 	.word	0x00003960


	//   ....[245]....
        /*0c2c*/ 	.word	0x000039a0


	//   ....[246]....
        /*0c30*/ 	.word	0x00003a70


	//   ....[247]....
        /*0c34*/ 	.word	0x00003a80


	//   ....[248]....
        /*0c38*/ 	.word	0x00003a90


	//   ....[249]....
        /*0c3c*/ 	.word	0x00003aa0


	//   ....[250]....
        /*0c40*/ 	.word	0x00003ab0


	//   ....[251]....
        /*0c44*/ 	.word	0x00003b60


	//   ....[252]....
        /*0c48*/ 	.word	0x00003b90


	//   ....[253]....
        /*0c4c*/ 	.word	0x00003bc0


	//   ....[254]....
        /*0c50*/ 	.word	0x00003bf0


	//   ....[255]....
        /*0c54*/ 	.word	0x00003c20


	//   ....[0]....
        /*0c58*/ 	.word	0x00003c30


	//   ....[1]....
        /*0c5c*/ 	.word	0x00003c40


	//   ....[2]....
        /*0c60*/ 	.word	0x00003c50


	//   ....[3]....
        /*0c64*/ 	.word	0x00003c60


	//   ....[4]....
        /*0c68*/ 	.word	0x00003c70


	//   ....[5]....
        /*0c6c*/ 	.word	0x00003c80


	//   ....[6]....
        /*0c70*/ 	.word	0x00003c90


	//   ....[7]....
        /*0c74*/ 	.word	0x00003ca0


	//   ....[8]....
        /*0c78*/ 	.word	0x00004720


	//   ....[9]....
        /*0c7c*/ 	.word	0x00004730


	//   ....[10]....
        /*0c80*/ 	.word	0x000047a0


	//   ....[11]....
        /*0c84*/ 	.word	0x000047b0


	//   ....[12]....
        /*0c88*/ 	.word	0x000048a0


	//   ....[13]....
        /*0c8c*/ 	.word	0x000048b0


	//   ....[14]....
        /*0c90*/ 	.word	0x00004960


	//   ....[15]....
        /*0c94*/ 	.word	0x00004a30


	//   ....[16]....
        /*0c98*/ 	.word	0x00004b10


	//   ....[17]....
        /*0c9c*/ 	.word	0x00004b60


	//   ....[18]....
        /*0ca0*/ 	.word	0x00004c50


	//   ....[19]....
        /*0ca4*/ 	.word	0x00004c90


	//   ....[20]....
        /*0ca8*/ 	.word	0x00004d90


	//   ....[21]....
        /*0cac*/ 	.word	0x00004dd0


	//   ....[22]....
        /*0cb0*/ 	.word	0x00004ed0


	//   ....[23]....
        /*0cb4*/ 	.word	0x00004f10


	//   ....[24]....
        /*0cb8*/ 	.word	0x00005010


	//   ....[25]....
        /*0cbc*/ 	.word	0x00005050


	//   ....[26]....
        /*0cc0*/ 	.word	0x00005150


	//   ....[27]....
        /*0cc4*/ 	.word	0x00005190


	//   ....[28]....
        /*0cc8*/ 	.word	0x00005290


	//   ....[29]....
        /*0ccc*/ 	.word	0x000052d0


	//   ....[30]....
        /*0cd0*/ 	.word	0x000053d0


	//   ....[31]....
        /*0cd4*/ 	.word	0x00005410


	//   ....[32]....
        /*0cd8*/ 	.word	0x00005520


	//   ....[33]....
        /*0cdc*/ 	.word	0x00005550


	//   ....[34]....
        /*0ce0*/ 	.word	0x00005680


	//   ....[35]....
        /*0ce4*/ 	.word	0x00005690


	//   ....[36]....
        /*0ce8*/ 	.word	0x000057c0


	//   ....[37]....
        /*0cec*/ 	.word	0x000057d0


	//   ....[38]....
        /*0cf0*/ 	.word	0x000058a0


	//   ....[39]....
        /*0cf4*/ 	.word	0x000058e0


	//   ....[40]....
        /*0cf8*/ 	.word	0x00005a30


	//   ....[41]....
        /*0cfc*/ 	.word	0x00005a70


	//   ....[42]....
        /*0d00*/ 	.word	0x00005b00


	//   ....[43]....
        /*0d04*/ 	.word	0x00005b10


	//   ....[44]....
        /*0d08*/ 	.word	0x00005b40


	//   ....[45]....
        /*0d0c*/ 	.word	0x00005b50


	//   ....[46]....
        /*0d10*/ 	.word	0x00005b60


	//   ....[47]....
        /*0d14*/ 	.word	0x00005ba0


	//   ....[48]....
        /*0d18*/ 	.word	0x00005bb0


	//   ....[49]....
        /*0d1c*/ 	.word	0x00005be0


	//   ....[50]....
        /*0d20*/ 	.word	0x00005c10


	//   ....[51]....
        /*0d24*/ 	.word	0x00005c40


	//   ....[52]....
        /*0d28*/ 	.word	0x00005c50


	//   ....[53]....
        /*0d2c*/ 	.word	0x00005c80


	//   ....[54]....
        /*0d30*/ 	.word	0x00005cb0


	//   ....[55]....
        /*0d34*/ 	.word	0x00005d40


	//   ....[56]....
        /*0d38*/ 	.word	0x00005d70


	//   ....[57]....
        /*0d3c*/ 	.word	0x00005da0


	//   ....[58]....
        /*0d40*/ 	.word	0x00005dd0


	//   ....[59]....
        /*0d44*/ 	.word	0x00005de0


	//   ....[60]....
        /*0d48*/ 	.word	0x00005df0


	//   ....[61]....
        /*0d4c*/ 	.word	0x00005e00


	//   ....[62]....
        /*0d50*/ 	.word	0x00005e10


	//   ....[63]....
        /*0d54*/ 	.word	0x00005e40


	//   ....[64]....
        /*0d58*/ 	.word	0x00005f30


	//   ....[65]....
        /*0d5c*/ 	.word	0x00005f60


	//   ....[66]....
        /*0d60*/ 	.word	0x00005f90


	//   ....[67]....
        /*0d64*/ 	.word	0x00005fa0


	//   ....[68]....
        /*0d68*/ 	.word	0x00005fb0


	//   ....[69]....
        /*0d6c*/ 	.word	0x00005fc0


	//   ....[70]....
        /*0d70*/ 	.word	0x00005fd0


	//   ....[71]....
        /*0d74*/ 	.word	0x00005fe0


	//   ....[72]....
        /*0d78*/ 	.word	0x00005ff0


	//   ....[73]....
        /*0d7c*/ 	.word	0x00006000


	//   ....[74]....
        /*0d80*/ 	.word	0x00006040


	//   ....[75]....
        /*0d84*/ 	.word	0x000061c0


	//   ....[76]....
        /*0d88*/ 	.word	0x000061d0


	//   ....[77]....
        /*0d8c*/ 	.word	0x000061e0


	//   ....[78]....
        /*0d90*/ 	.word	0x000061f0


	//   ....[79]....
        /*0d94*/ 	.word	0x00006200


	//   ....[80]....
        /*0d98*/ 	.word	0x00006210


	//   ....[81]....
        /*0d9c*/ 	.word	0x00006220


	//   ....[82]....
        /*0da0*/ 	.word	0x00006230


	//   ....[83]....
        /*0da4*/ 	.word	0x00006240


	//   ....[84]....
        /*0da8*/ 	.word	0x00006250


	//   ....[85]....
        /*0dac*/ 	.word	0x00006260


	//   ....[86]....
        /*0db0*/ 	.word	0x00006290


	//   ....[87]....
        /*0db4*/ 	.word	0x00006320


	//   ....[88]....
        /*0db8*/ 	.word	0x00006330


	//   ....[89]....
        /*0dbc*/ 	.word	0x00006340


	//   ....[90]....
        /*0dc0*/ 	.word	0x00006350


	//   ....[91]....
        /*0dc4*/ 	.word	0x00006380


	//   ....[92]....
        /*0dc8*/ 	.word	0x00006410


	//   ....[93]....
        /*0dcc*/ 	.word	0x00006440


	//   ....[94]....
        /*0dd0*/ 	.word	0x00006470


	//   ....[95]....
        /*0dd4*/ 	.word	0x000064a0


	//   ....[96]....
        /*0dd8*/ 	.word	0x000064b0


	//   ....[97]....
        /*0ddc*/ 	.word	0x000064c0


	//   ....[98]....
        /*0de0*/ 	.word	0x000064d0


	//   ....[99]....
        /*0de4*/ 	.word	0x00006530


	//   ....[100]....
        /*0de8*/ 	.word	0x00006620


	//   ....[101]....
        /*0dec*/ 	.word	0x00006650


	//   ....[102]....
        /*0df0*/ 	.word	0x00006660


	//   ....[103]....
        /*0df4*/ 	.word	0x00006670


	//   ....[104]....
        /*0df8*/ 	.word	0x00006680


	//   ....[105]....
        /*0dfc*/ 	.word	0x00006690


	//   ....[106]....
        /*0e00*/ 	.word	0x000066a0


	//   ....[107]....
        /*0e04*/ 	.word	0x000066b0


	//   ....[108]....
        /*0e08*/ 	.word	0x00006810


	//   ....[109]....
        /*0e0c*/ 	.word	0x00006820


	//   ....[110]....
        /*0e10*/ 	.word	0x00006830


	//   ....[111]....
        /*0e14*/ 	.word	0x00006840


	//   ....[112]....
        /*0e18*/ 	.word	0x00006850


	//   ....[113]....
        /*0e1c*/ 	.word	0x00006860


	//   ....[114]....
        /*0e20*/ 	.word	0x00006870


	//   ....[115]....
        /*0e24*/ 	.word	0x00006880


	//   ....[116]....
        /*0e28*/ 	.word	0x00006890


	//   ....[117]....
        /*0e2c*/ 	.word	0x000068a0


	//   ....[118]....
        /*0e30*/ 	.word	0x000068b0


	//   ....[119]....
        /*0e34*/ 	.word	0x000068c0


	//   ....[120]....
        /*0e38*/ 	.word	0x000068d0


	//   ....[121]....
        /*0e3c*/ 	.word	0x000069b0


	//   ....[122]....
        /*0e40*/ 	.word	0x000069d0


	//   ....[123]....
        /*0e44*/ 	.word	0x000069e0


	//   ....[124]....
        /*0e48*/ 	.word	0x000069f0


	//   ....[125]....
        /*0e4c*/ 	.word	0x00006a00


	//   ....[126]....
        /*0e50*/ 	.word	0x00006a10


	//   ....[127]....
        /*0e54*/ 	.word	0x00006a20


	//   ....[128]....
        /*0e58*/ 	.word	0x00006b90


	//   ....[129]....
        /*0e5c*/ 	.word	0x00006bc0


	//   ....[130]....
        /*0e60*/ 	.word	0x00006bd0


	//   ....[131]....
        /*0e64*/ 	.word	0x00006be0


	//   ....[132]....
        /*0e68*/ 	.word	0x00006bf0


	//   ....[133]....
        /*0e6c*/ 	.word	0x00006c00


	//   ....[134]....
        /*0e70*/ 	.word	0x00006c10


	//   ....[135]....
        /*0e74*/ 	.word	0x00006c20


	//   ....[136]....
        /*0e78*/ 	.word	0x00006c30


	//   ....[137]....
        /*0e7c*/ 	.word	0x00006c40


	//   ....[138]....
        /*0e80*/ 	.word	0x00006c50


	//   ....[139]....
        /*0e84*/ 	.word	0x00006c60


	//   ....[140]....
        /*0e88*/ 	.word	0x00006e40


	//   ....[141]....
        /*0e8c*/ 	.word	0x00006e80


	//   ....[142]....
        /*0e90*/ 	.word	0x00006e90


	//   ....[143]....
        /*0e94*/ 	.word	0x00006ea0


	//   ....[144]....
        /*0e98*/ 	.word	0x00006eb0


	//   ....[145]....
        /*0e9c*/ 	.word	0x00006ec0


	//   ....[146]....
        /*0ea0*/ 	.word	0x00006ed0


	//   ....[147]....
        /*0ea4*/ 	.word	0x00006ee0


	//   ....[148]....
        /*0ea8*/ 	.word	0x00006ef0


	//   ....[149]....
        /*0eac*/ 	.word	0x00006f00


	//   ....[150]....
        /*0eb0*/ 	.word	0x00006f10


	//   ....[151]....
        /*0eb4*/ 	.word	0x00006f20


	//   ....[152]....
        /*0eb8*/ 	.word	0x00006f30


	//   ....[153]....
        /*0ebc*/ 	.word	0x00006f40


	//   ....[154]....
        /*0ec0*/ 	.word	0x00006fb0


	//   ....[155]....
        /*0ec4*/ 	.word	0x00006ff0


	//   ....[156]....
        /*0ec8*/ 	.word	0x00007030


	//   ....[157]....
        /*0ecc*/ 	.word	0x00007080


	//   ....[158]....
        /*0ed0*/ 	.word	0x000070c0


	//   ....[159]....
        /*0ed4*/ 	.word	0x00007100


	//   ....[160]....
        /*0ed8*/ 	.word	0x00007150


	//   ....[161]....
        /*0edc*/ 	.word	0x00007190


	//   ....[162]....
        /*0ee0*/ 	.word	0x000071c0


	//   ....[163]....
        /*0ee4*/ 	.word	0x000071f0


	//   ....[164]....
        /*0ee8*/ 	.word	0x00007230


	//   ....[165]....
        /*0eec*/ 	.word	0x00007260


	//   ....[166]....
        /*0ef0*/ 	.word	0x00007290


	//   ....[167]....
        /*0ef4*/ 	.word	0x000072c0


	//   ....[168]....
        /*0ef8*/ 	.word	0x000072f0


	//   ....[169]....
        /*0efc*/ 	.word	0x00007320


	//   ....[170]....
        /*0f00*/ 	.word	0x00007340


	//   ....[171]....
        /*0f04*/ 	.word	0x00007360


	//   ....[172]....
        /*0f08*/ 	.word	0x00007370


	//   ....[173]....
        /*0f0c*/ 	.word	0x00007390


	//   ....[174]....
        /*0f10*/ 	.word	0x000074d0


	//   ....[175]....
        /*0f14*/ 	.word	0x000074e0


	//   ....[176]....
        /*0f18*/ 	.word	0x000074f0


	//   ....[177]....
        /*0f1c*/ 	.word	0x00007500


	//   ....[178]....
        /*0f20*/ 	.word	0x00007510


	//   ....[179]....
        /*0f24*/ 	.word	0x00007520


	//   ....[180]....
        /*0f28*/ 	.word	0x00007530


	//   ....[181]....
        /*0f2c*/ 	.word	0x00007540


	//   ....[182]....
        /*0f30*/ 	.word	0x00007550


	//   ....[183]....
        /*0f34*/ 	.word	0x00007560


	//   ....[184]....
        /*0f38*/ 	.word	0x00007570


	//   ....[185]....
        /*0f3c*/ 	.word	0x00007580


	//   ....[186]....
        /*0f40*/ 	.word	0x00007590


	//   ....[187]....
        /*0f44*/ 	.word	0x00007680


	//   ....[188]....
        /*0f48*/ 	.word	0x000076c0


	//   ....[189]....
        /*0f4c*/ 	.word	0x00007700


	//   ....[190]....
        /*0f50*/ 	.word	0x00007740


	//   ....[191]....
        /*0f54*/ 	.word	0x00007780


	//   ....[192]....
        /*0f58*/ 	.word	0x00007790


	//   ....[193]....
        /*0f5c*/ 	.word	0x000077a0


	//   ....[194]....
        /*0f60*/ 	.word	0x000077f0


	//   ....[195]....
        /*0f64*/ 	.word	0x00007820


	//   ....[196]....
        /*0f68*/ 	.word	0x00007850


	//   ....[197]....
        /*0f6c*/ 	.word	0x00007880


	//   ....[198]....
        /*0f70*/ 	.word	0x000078b0


	//   ....[199]....
        /*0f74*/ 	.word	0x000078e0


	//   ....[200]....
        /*0f78*/ 	.word	0x000078f0


	//   ....[201]....
        /*0f7c*/ 	.word	0x00007920


	//   ....[202]....
        /*0f80*/ 	.word	0x00007950


	//   ....[203]....
        /*0f84*/ 	.word	0x00007980


	//   ....[204]....
        /*0f88*/ 	.word	0x000079b0


	//   ....[205]....
        /*0f8c*/ 	.word	0x000079e0


	//   ....[206]....
        /*0f90*/ 	.word	0x00007bd0


	//   ....[207]....
        /*0f94*/ 	.word	0x00007c10


	//   ....[208]....
        /*0f98*/ 	.word	0x00007c20


	//   ....[209]....
        /*0f9c*/ 	.word	0x00007c30


	//   ....[210]....
        /*0fa0*/ 	.word	0x00007c40


	//   ....[211]....
        /*0fa4*/ 	.word	0x00007c50


	//   ....[212]....
        /*0fa8*/ 	.word	0x00007c60


	//   ....[213]....
        /*0fac*/ 	.word	0x00007c70


	//   ....[214]....
        /*0fb0*/ 	.word	0x00007c80


	//   ....[215]....
        /*0fb4*/ 	.word	0x00007c90


	//   ....[216]....
        /*0fb8*/ 	.word	0x00007ca0


	//   ....[217]....
        /*0fbc*/ 	.word	0x00007cb0


	//   ....[218]....
        /*0fc0*/ 	.word	0x00007cc0


	//   ....[219]....
        /*0fc4*/ 	.word	0x00007cd0


	//   ....[220]....
        /*0fc8*/ 	.word	0x00007ce0


	//   ....[221]....
        /*0fcc*/ 	.word	0x00007cf0


	//   ....[222]....
        /*0fd0*/ 	.word	0x00007d00


	//   ....[223]....
        /*0fd4*/ 	.word	0x00007d10


	//   ....[224]....
        /*0fd8*/ 	.word	0x00007d20


	//   ....[225]....
        /*0fdc*/ 	.word	0x00007d30


	//   ....[226]....
        /*0fe0*/ 	.word	0x00007d40


	//   ....[227]....
        /*0fe4*/ 	.word	0x00007d50


	//   ....[228]....
        /*0fe8*/ 	.word	0x00007d60


	//   ....[229]....
        /*0fec*/ 	.word	0x00007d70


	//   ....[230]....
        /*0ff0*/ 	.word	0x00007d80


	//   ....[231]....
        /*0ff4*/ 	.word	0x00007d90


	//   ....[232]....
        /*0ff8*/ 	.word	0x00007da0


	//   ....[233]....
        /*0ffc*/ 	.word	0x00007db0


	//   ....[234]....
        /*1000*/ 	.word	0x00007dc0


	//   ....[235]....
        /*1004*/ 	.word	0x00007dd0


	//   ....[236]....
        /*1008*/ 	.word	0x00007de0


	//   ....[237]....
        /*100c*/ 	.word	0x00007df0


	//   ....[238]....
        /*1010*/ 	.word	0x00007e00


	//----- nvinfo : EIATTR_VRC_CTA_INIT_COUNT
	.align		4
.L_147:
        /*1014*/ 	.byte	0x02, 0x4a
	.zero		1
	.zero		1


	//----- nvinfo : EIATTR_EXIT_INSTR_OFFSETS
	.align		4
        /*1018*/ 	.byte	0x04, 0x1c
        /*101a*/ 	.short	(.L_149 - .L_148)


	//   ....[0]....
.L_148:
        /*101c*/ 	.word	0x00008b60


	//----- nvinfo : EIATTR_CRS_STACK_SIZE
	.align		4
.L_149:
        /*1020*/ 	.byte	0x04, 0x1e
        /*1022*/ 	.short	(.L_151 - .L_150)
.L_150:
        /*1024*/ 	.word	0x00000000


	//----- nvinfo : EIATTR_CBANK_PARAM_SIZE
	.align		4
.L_151:
        /*1028*/ 	.byte	0x03, 0x19
        /*102a*/ 	.short	0x0038


	//----- nvinfo : EIATTR_PARAM_CBANK
	.align		4
        /*102c*/ 	.byte	0x04, 0x0a
        /*102e*/ 	.short	(.L_153 - .L_152)
	.align		4
.L_152:
        /*1030*/ 	.word	index@(.nv.constant0._Z13_spmm_conv_14PKfPfiiPKiS3_S3_S0_)
        /*1034*/ 	.short	0x0380
        /*1036*/ 	.short	0x0038


	//----- nvinfo : EIATTR_SW_WAR
	.align		4
.L_153:
        /*1038*/ 	.byte	0x04, 0x36
        /*103a*/ 	.short	(.L_155 - .L_154)
.L_154:
        /*103c*/ 	.word	0x00000008
.L_155:


//--------------------- .nv.info._Z13_spmm_conv_13PKfPfiiPKiS3_S3_S0_ --------------------------
	.section	.nv.info._Z13_spmm_conv_13PKfPfiiPKiS3_S3_S0_,"",@"SHT_CUDA_INFO"
	.sectionflags	@""
	.align	4


	//----- nvinfo : EIATTR_CUDA_API_VERSION
	.align		4
        /*0000*/ 	.byte	0x04, 0x37
        /*0002*/ 	.short	(.L_157 - .L_156)
.L_156:
        /*0004*/ 	.word	0x00000082


	//----- nvinfo : EIATTR_KPARAM_INFO
	.align		4
.L_157:
        /*0008*/ 	.byte	0x04, 0x17
        /*000a*/ 	.short	(.L_159 - .L_158)
.L_158:
        /*000c*/ 	.word	0x00000000
        /*0010*/ 	.short	0x0007
        /*0012*/ 	.short	0x0030
        /*0014*/ 	.byte	0x00, 0xf5, 0x21, 0x00


	//----- nvinfo : EIATTR_KPARAM_INFO
	.align		4
.L_159:
        /*0018*/ 	.byte	0x04, 0x17
        /*001a*/ 	.short	(.L_161 - .L_160)
.L_160:
        /*001c*/ 	.word	0x00000000
        /*0020*/ 	.short	0x0006
        /*0022*/ 	.short	0x0028
        /*0024*/ 	.byte	0x00, 0xf5, 0x21, 0x00


	//----- nvinfo : EIATTR_KPARAM_INFO
	.align		4
.L_161:
        /*0028*/ 	.byte	0x04, 0x17
        /*002a*/ 	.short	(.L_163 - .L_162)
.L_162:
        /*002c*/ 	.word	0x00000000
        /*0030*/ 	.short	0x0005
        /*0032*/ 	.short	0x0020
        /*0034*/ 	.byte	0x00, 0xf5, 0x21, 0x00


	//----- nvinfo : EIATTR_KPARAM_INFO
	.align		4
.L_163:
        /*0038*/ 	.byte	0x04, 0x17
        /*003a*/ 	.short	(.L_165 - .L_164)
.L_164:
        /*003c*/ 	.word	0x00000000
        /*0040*/ 	.short	0x0004
        /*0042*/ 	.short	0x0018
        /*0044*/ 	.byte	0x00, 0xf5, 0x21, 0x00


	//----- nvinfo : EIATTR_KPARAM_INFO
	.align		4
.L_165:
        /*0048*/ 	.byte	0x04, 0x17
        /*004a*/ 	.short	(.L_167 - .L_166)
.L_166:
        /*004c*/ 	.word	0x00000000
        /*0050*/ 	.short	0x0003
        /*0052*/ 	.short	0x0014
        /*0054*/ 	.byte	0x00, 0xf0, 0x11, 0x00


	//----- nvinfo : EIATTR_KPARAM_INFO
	.align		4
.L_167:
        /*0058*/ 	.byte	0x04, 0x17
        /*005a*/ 	.short	(.L_169 - .L_168)
.L_168:
        /*005c*/ 	.word	0x00000000
        /*0060*/ 	.short	0x0002
        /*0062*/ 	.short	0x0010
        /*0064*/ 	.byte	0x00, 0xf0, 0x11, 0x00


	//----- nvinfo : EIATTR_KPARAM_INFO
	.align		4
.L_169:
        /*0068*/ 	.byte	0x04, 0x17
        /*006a*/ 	.short	(.L_171 - .L_170)
.L_170:
        /*006c*/ 	.word	0x00000000
        /*0070*/ 	.short	0x0001
        /*0072*/ 	.short	0x0008
        /*0074*/ 	.byte	0x00, 0xf5, 0x21, 0x00


	//----- nvinfo : EIATTR_KPARAM_INFO
	.align		4
.L_171:
        /*0078*/ 	.byte	0x04, 0x17
        /*007a*/ 	.short	(.L_173 - .L_172)
.L_172:
        /*007c*/ 	.word	0x00000000
        /*0080*/ 	.short	0x0000
        /*0082*/ 	.short	0x0000
        /*0084*/ 	.byte	0x00, 0xf5, 0x21, 0x00


	//----- nvinfo : EIATTR_SPARSE_MMA_MASK
	.align		4
.L_173:
        /*0088*/ 	.byte	0x03, 0x50
        /*008a*/ 	.short	0x0000


	//----- nvinfo : EIATTR_MAXREG_COUNT
	.align		4
        /*008c*/ 	.byte	0x03, 0x1b
        /*008e*/ 	.short	0x00ff


	//----- nvinfo : EIATTR_MERCURY_ISA_VERSION
	.align		4
        /*0090*/ 	.byte	0x03, 0x5f
        /*0092*/ 	.short	0x0101


	//----- nvinfo : EIATTR_COOP_GROUP_MASK_REGIDS
	.align		4
        /*0094*/ 	.byte	0x04, 0x29
        /*0096*/ 	.short	(.L_175 - .L_174)


	//   ....[0]....
.L_174:
        /*0098*/ 	.word	0xffffffff


	//   ....[1]....
        /*009c*/ 	.word	0xffffffff


	//   ....[2]....
        /*00a0*/ 	.word	0xffffffff


	//   ....[3]....
        /*00a4*/ 	.word	0xffffffff


	//   ....[4]....
        /*00a8*/ 	.word	0xffffffff


	//   ....[5]....
        /*00ac*/ 	.word	0xffffffff


	//   ....[6]....
        /*00b0*/ 	.word	0xffffffff


	//   ....[7]....
        /*00b4*/ 	.word	0xffffffff


	//   ....[8]....
        /*00b8*/ 	.word	0xffffffff


	//   ....[9]....
        /*00bc*/ 	.word	0xffffffff


	//   ....[10]....
        /*00c0*/ 	.word	0xffffffff


	//   ....[11]....
        /*00c4*/ 	.word	0xffffffff


	//   ....[12]....
        /*00c8*/ 	.word	0xffffffff


	//   ....[13]....
        /*00cc*/ 	.word	0xffffffff


	//   ....[14]....
        /*00d0*/ 	.word	0xffffffff


	//   ....[15]....
        /*00d4*/ 	.word	0xffffffff


	//   ....[16]....
        /*00d8*/ 	.word	0xffffffff


	//   ....[17]....
        /*00dc*/ 	.word	0xffffffff


	//   ....[18]....
        /*00e0*/ 	.word	0xffffffff


	//   ....[19]....
        /*00e4*/ 	.word	0xffffffff


	//   ....[20]....
        /*00e8*/ 	.word	0xffffffff


	//   ....[21]....
        /*00ec*/ 	.word	0xffffffff


	//   ....[22]....
        /*00f0*/ 	.word	0xffffffff


	//   ....[23]....
        /*00f4*/ 	.word	0xffffffff


	//   ....[24]....
        /*00f8*/ 	.word	0xffffffff


	//   ....[25]....
        /*00fc*/ 	.word	0xffffffff


	//   ....[26]....
        /*0100*/ 	.word	0xffffffff


	//   ....[27]....
        /*0104*/ 	.word	0xffffffff


	//   ....[28]....
        /*0108*/ 	.word	0xffffffff


	//   ....[29]....
        /*010c*/ 	.word	0xffffffff


	//   ....[30]....
        /*0110*/ 	.word	0xffffffff


	//   ....[31]....
        /*0114*/ 	.word	0xffffffff


	//   ....[32]....
        /*0118*/ 	.word	0xffffffff


	//   ....[33]....
        /*011c*/ 	.word	0xffffffff


	//   ....[34]....
        /*0120*/ 	.word	0xffffffff


	//   ....[35]....
        /*0124*/ 	.word	0xffffffff


	//   ....[36]....
        /*0128*/ 	.word	0xffffffff


	//   ....[37]....
        /*012c*/ 	.word	0xffffffff


	//   ....[38]....
        /*0130*/ 	.word	0xffffffff


	//   ....[39]....
        /*0134*/ 	.word	0xffffffff


	//   ....[40]....
        /*0138*/ 	.word	0xffffffff


	//   ....[41]....
        /*013c*/ 	.word	0xffffffff


	//   ....[42]....
        /*0140*/ 	.word	0xffffffff


	//   ....[43]....
        /*0144*/ 	.word	0xffffffff


	//   ....[44]....
        /*0148*/ 	.word	0xffffffff


	//   ....[45]....
        /*014c*/ 	.word	0xffffffff


	//   ....[46]....
        /*0150*/ 	.word	0xffffffff


	//   ....[47]....
        /*0154*/ 	.word	0xffffffff


	//   ....[48]....
        /*0158*/ 	.word	0xffffffff


	//   ....[49]....
        /*015c*/ 	.word	0xffffffff


	//   ....[50]....
        /*0160*/ 	.word	0xffffffff


	//   ....[51]....
        /*0164*/ 	.word	0xffffffff


	//   ....[52]....
        /*0168*/ 	.word	0xffffffff


	//   ....[53]....
        /*016c*/ 	.word	0xffffffff


	//   ....[54]....
        /*0170*/ 	.word	0xffffffff


	//   ....[55]....
        /*0174*/ 	.word	0xffffffff


	//   ....[56]....
        /*0178*/ 	.word	0xffffffff


	//   ....[57]....
        /*017c*/ 	.word	0xffffffff


	//   ....[58]....
        /*0180*/ 	.word	0xffffffff


	//   ....[59]....
        /*0184*/ 	.word	0xffffffff


	//   ....[60]....
        /*0188*/ 	.word	0xffffffff


	//   ....[61]....
        /*018c*/ 	.word	0xffffffff


	//   ....[62]....
        /*0190*/ 	.word	0xffffffff


	//   ....[63]....
        /*0194*/ 	.word	0xffffffff


	//   ....[64]....
        /*0198*/ 	.word	0xffffffff


	//   ....[65]....
        /*019c*/ 	.word	0xffffffff


	//   ....[66]....
        /*01a0*/ 	.word	0xffffffff


	//   ....[67]....
        /*01a4*/ 	.word	0xffffffff


	//   ....[68]....
        /*01a8*/ 	.word	0xffffffff


	//   ....[69]....
        /*01ac*/ 	.word	0xffffffff


	//   ....[70]....
        /*01b0*/ 	.word	0xffffffff


	//   ....[71]....
        /*01b4*/ 	.word	0xffffffff


	//   ....[72]....
        /*01b8*/ 	.word	0xffffffff


	//   ....[73]....
        /*01bc*/ 	.word	0xffffffff


	//   ....[74]....
        /*01c0*/ 	.word	0xffffffff


	//----- nvinfo : EIATTR_COOP_GROUP_INSTR_OFFSETS
	.align		4
.L_175:
        /*01c4*/ 	.byte	0x04, 0x28
        /*01c6*/ 	.short	(.L_177 - .L_176)


	//   ....[0]....
.L_176:
        /*01c8*/ 	.word	0x00000580


	//   ....[1]....
        /*01cc*/ 	.word	0x000005f0


	//   ....[2]....
        /*01d0*/ 	.word	0x00000600


	//   ....[3]....
        /*01d4*/ 	.word	0x00000620


	//   ....[4]....
        /*01d8*/ 	.word	0x00000630


	//   ....[5]....
        /*01dc*/ 	.word	0x00000690


	//   ....[6]....
        /*01e0*/ 	.word	0x00000720


	//   ....[7]....
        /*01e4*/ 	.word	0x00000750


	//   ....[8]....
        /*01e8*/ 	.word	0x00000770


	//   ....[9]....
        /*01ec*/ 	.word	0x00000780


	//   ....[10]....
        /*01f0*/ 	.word	0x00000790


	//   ....[11]....
        /*01f4*/ 	.word	0x000008a0


	//   ....[12]....
        /*01f8*/ 	.word	0x000008b0


	//   ....[13]....
        /*01fc*/ 	.word	0x000008c0


	//   ....[14]....
        /*0200*/ 	.word	0x000008d0


	//   ....[15]....
        /*0204*/ 	.word	0x000008e0


	//   ....[16]....
        /*0208*/ 	.word	0x00000a00


	//   ....[17]....
        /*020c*/ 	.word	0x00000a10


	//   ....[18]....
        /*0210*/ 	.word	0x00000a20


	//   ....[19]....
        /*0214*/ 	.word	0x00000a30


	//   ....[20]....
        /*0218*/ 	.word	0x00000a40


	//   ....[21]....
        /*021c*/ 	.word	0x00000b60


	//   ....[22]....
        /*0220*/ 	.word	0x00000b70


	//   ....[23]....
        /*0224*/ 	.word	0x00000b80


	//   ....[24]....
        /*0228*/ 	.word	0x00000b90


	//   ....[25]....
        /*022c*/ 	.word	0x00000ba0


	//   ....[26]....
        /*0230*/ 	.word	0x00000cc0


	//   ....[27]....
        /*0234*/ 	.word	0x00000cd0


	//   ....[28]....
        /*0238*/ 	.word	0x00000ce0


	//   ....[29]....
        /*023c*/ 	.word	0x00000d00


	//   ....[30]....
        /*0240*/ 	.word	0x00000d70


	//   ....[31]....
        /*0244*/ 	.word	0x00000dc0


	//   ....[32]....
        /*0248*/ 	.word	0x00000e30


	//   ....[33]....
        /*024c*/ 	.word	0x00000e40


	//   ....[34]....
        /*0250*/ 	.word	0x00000e50


	//   ....[35]....
        /*0254*/ 	.word	0x00000e60


	//   ....[36]....
        /*0258*/ 	.word	0x00000f70


	//   ....[37]....
        /*025c*/ 	.word	0x00000f90


	//   ....[38]....
        /*0260*/ 	.word	0x00000fa0


	//   ....[39]....
        /*0264*/ 	.word	0x00000fc0


	//   ....[40]....
        /*0268*/ 	.word	0x00001450


	//   ....[41]....
        /*026c*/ 	.word	0x00001460


	//   ....[42]....
        /*0270*/ 	.word	0x00001470


	//   ....[43]....
        /*0274*/ 	.word	0x00001560


	//   ....[44]....
        /*0278*/ 	.word	0x000015b0


	//   ....[45]....
        /*027c*/ 	.word	0x00001690


	//   ....[46]....
        /*0280*/ 	.word	0x000016b0


	//   ....[47]....
        /*0284*/ 	.word	0x00001790


	//   ....[48]....
        /*0288*/ 	.word	0x00001840


	//   ....[49]....
        /*028c*/ 	.word	0x00001860


	//   ....[50]....
        /*0290*/ 	.word	0x00001870


	//   ....[51]....
        /*0294*/ 	.word	0x00001890


	//   ....[52]....
        /*0298*/ 	.word	0x000018b0


	//   ....[53]....
        /*029c*/ 	.word	0x00001930


	//   ....[54]....
        /*02a0*/ 	.word	0x00001950


	//   ....[55]....
        /*02a4*/ 	.word	0x00001960


	//   ....[56]....
        /*02a8*/ 	.word	0x00001a00


	//   ....[57]....
        /*02ac*/ 	.word	0x00001a20


	//   ....[58]....
        /*02b0*/ 	.word	0x00001a40


	//   ....[59]....
        /*02b4*/ 	.word	0x00001a50


	//   ....[60]....
        /*02b8*/ 	.word	0x00001bb0


	//   ....[61]....
        /*02bc*/ 	.word	0x00001bd0


	//   ....[62]....
        /*02c0*/ 	.word	0x00001c40


	//   ....[63]....
        /*02c4*/ 	.word	0x00001c50


	//   ....[64]....
        /*02c8*/ 	.word	0x00001c60


	//   ....[65]....
        /*02cc*/ 	.word	0x00001c70


	//   ....[66]....
        /*02d0*/ 	.word	0x00001c80


	//   ....[67]....
        /*02d4*/ 	.word	0x00001c90


	//   ....[68]....
        /*02d8*/ 	.word	0x00001ca0


	//   ....[69]....
        /*02dc*/ 	.word	0x00001d10


	//   ....[70]....
        /*02e0*/ 	.word	0x00001ed0


	//   ....[71]....
        /*02e4*/ 	.word	0x00001f10


	//   ....[72]....
        /*02e8*/ 	.word	0x00001f20


	//   ....[73]....
        /*02ec*/ 	.word	0x00001f30


	//   ....[74]....
        /*02f0*/ 	.word	0x00001f40


	//----- nvinfo : EIATTR_VRC_CTA_INIT_COUNT
	.align		4
.L_177:
        /*02f4*/ 	.byte	0x02, 0x4a
	.zero		1
	.zero		1


	//----- nvinfo : EIATTR_EXIT_INSTR_OFFSETS
	.align		4
        /*02f8*/ 	.byte	0x04, 0x1c
        /*02fa*/ 	.short	(.L_179 - .L_178)


	//   ....[0]....
.L_178:
        /*02fc*/ 	.word	0x00002090


	//----- nvinfo : EIATTR_CRS_STACK_SIZE
	.align		4
.L_179:
        /*0300*/ 	.byte	0x04, 0x1e
        /*0302*/ 	.short	(.L_181 - .L_180)
.L_180:
        /*0304*/ 	.word	0x00000000


	//----- nvinfo : EIATTR_CBANK_PARAM_SIZE
	.align		4
.L_181:
        /*0308*/ 	.byte	0x03, 0x19
        /*030a*/ 	.short	0x0038


	//----- nvinfo : EIATTR_PARAM_CBANK
	.align		4
        /*030c*/ 	.byte	0x04, 0x0a
        /*030e*/ 	.short	(.L_183 - .L_182)
	.align		4
.L_182:
        /*0310*/ 	.word	index@(.nv.constant0._Z13_spmm_conv_13PKfPfiiPKiS3_S3_S0_)
        /*0314*/ 	.short	0x0380
        /*0316*/ 	.short	0x0038


	//----- nvinfo : EIATTR_SW_WAR
	.align		4
.L_183:
        /*0318*/ 	.byte	0x04, 0x36
        /*031a*/ 	.short	(.L_185 - .L_184)
.L_184:
        /*031c*/ 	.word	0x00000008
.L_185:


//--------------------- .nv.info._Z13_spmm_conv_12PKfPfiiPKiS3_S3_S0_ --------------------------
	.section	.nv.info._Z13_spmm_conv_12PKfPfiiPKiS3_S3_S0_,"",@"SHT_CUDA_INFO"
	.sectionflags	@""
	.align	4


	//----- nvinfo : EIATTR_CUDA_API_VERSION
	.align		4
        /*0000*/ 	.byte	0x04, 0x37
        /*0002*/ 	.short	(.L_187 - .L_186)
.L_186:
        /*0004*/ 	.word	0x00000082


	//----- nvinfo : EIATTR_KPARAM_INFO
	.align		4
.L_187:
        /*0008*/ 	.byte	0x04, 0x17
        /*000a*/ 	.short	(.L_189 - .L_188)
.L_188:
        /*000c*/ 	.word	0x00000000
        /*0010*/ 	.short	0x0007
        /*0012*/ 	.short	0x0030
        /*0014*/ 	.byte	0x00, 0xf5, 0x21, 0x00


	//----- nvinfo : EIATTR_KPARAM_INFO
	.align		4
.L_189:
        /*0018*/ 	.byte	0x04, 0x17
        /*001a*/ 	.short	(.L_191 - .L_190)
.L_190:
        /*001c*/ 	.word	0x00000000
        /*0020*/ 	.short	0x0006
        /*0022*/ 	.short	0x0028
        /*0024*/ 	.byte	0x00, 0xf5, 0x21, 0x00


	//----- nvinfo : EIATTR_KPARAM_INFO
	.align		4
.L_191:
        /*0028*/ 	.byte	0x04, 0x17
        /*002a*/ 	.short	(.L_193 - .L_192)
.L_192:
        /*002c*/ 	.word	0x00000000
        /*0030*/ 	.short	0x0005
        /*0032*/ 	.short	0x0020
        /*0034*/ 	.byte	0x00, 0xf5, 0x21, 0x00


	//----- nvinfo : EIATTR_KPARAM_INFO
	.align		4
.L_193:
        /*0038*/ 	.byte	0x04, 0x17
        /*003a*/ 	.short	(.L_195 - .L_194)
.L_194:
        /*003c*/ 	.word	0x00000000
        /*0040*/ 	.short	0x0004
        /*0042*/ 	.short	0x0018
        /*0044*/ 	.byte	0x00, 0xf5, 0x21, 0x00


	//----- nvinfo : EIATTR_KPARAM_INFO
	.align		4
.L_195:
        /*0048*/ 	.byte	0x04, 0x17
        /*004a*/ 	.short	(.L_197 - .L_196)
.L_196:
        /*004c*/ 	.word	0x00000000
        /*0050*/ 	.short	0x0003
        /*0052*/ 	.short	0x0014
        /*0054*/ 	.byte	0x00, 0xf0, 0x11, 0x00


	//----- nvinfo : EIATTR_KPARAM_INFO
	.align		4
.L_197:
        /*0058*/ 	.byte	0x04, 0x17
        /*005a*/ 	.short	(.L_199 - .L_198)
.L_198:
        /*005c*/ 	.word	0x00000000
        /*0060*/ 	.short	0x0002
        /*0062*/ 	.short	0x0010
        /*0064*/ 	.byte	0x00, 0xf0, 0x11, 0x00


	//----- nvinfo : EIATTR_KPARAM_INFO
	.align		4
.L_199:
        /*0068*/ 	.byte	0x04, 0x17
        /*006a*/ 	.short	(.L_201 - .L_200)
.L_200:
        /*006c*/ 	.word	0x00000000
        /*0070*/ 	.short	0x0001
        /*0072*/ 	.short	0x0008
        /*0074*/ 	.byte	0x00, 0xf5, 0x21, 0x00


	//----- nvinfo : EIATTR_KPARAM_INFO
	.align		4
.L_201:
        /*0078*/ 	.byte	0x04, 0x17
        /*007a*/ 	.short	(.L_203 - .L_202)
.L_202:
        /*007c*/ 	.word	0x00000000
        /*0080*/ 	.short	0x0000
        /*0082*/ 	.short	0x0000
        /*0084*/ 	.byte	0x00, 0xf5, 0x21, 0x00


	//----- nvinfo : EIATTR_SPARSE_MMA_MASK
	.align		4
.L_203:
        /*0088*/ 	.byte	0x03, 0x50
        /*008a*/ 	.short	0x0000


	//----- nvinfo : EIATTR_MAXREG_COUNT
	.align		4
        /*008c*/ 	.byte	0x03, 0x1b
        /*008e*/ 	.short	0x00ff


	//----- nvinfo : EIATTR_MERCURY_ISA_VERSION
	.align		4
        /*0090*/ 	.byte	0x03, 0x5f
        /*0092*/ 	.short	0x0101


	//----- nvinfo : EIATTR_COOP_GROUP_MASK_REGIDS
	.align		4
        /*0094*/ 	.byte	0x04, 0x29
        /*0096*/ 	.short	(.L_205 - .L_204)


	//   ....[0]....
.L_204:
        /*0098*/ 	.word	0xffffffff


	//   ....[1]....
        /*009c*/ 	.word	0xffffffff


	//   ....[2]....
        /*00a0*/ 	.word	0xffffffff


	//   ....[3]....
        /*00a4*/ 	.word	0xffffffff


	//   ....[4]....
        /*00a8*/ 	.word	0xffffffff


	//   ....[5]....
        /*00ac*/ 	.word	0xffffffff


	//   ....[6]....
        /*00b0*/ 	.word	0xffffffff


	//   ....[7]....
        /*00b4*/ 	.word	0xffffffff


	//   ....[8]....
        /*00b8*/ 	.word	0xffffffff


	//   ....[9]....
        /*00bc*/ 	.word	0xffffffff


	//   ....[10]....
        /*00c0*/ 	.word	0xffffffff


	//   ....[11]....
        /*00c4*/ 	.word	0xffffffff


	//   ....[12]....
        /*00c8*/ 	.word	0xffffffff


	//   ....[13]....
        /*00cc*/ 	.word	0xffffffff


	//   ....[14]....
        /*00d0*/ 	.word	0xffffffff


	//   ....[15]....
        /*00d4*/ 	.word	0xffffffff


	//   ....[16]....
        /*00d8*/ 	.word	0xffffffff


	//   ....[17]....
        /*00dc*/ 	.word	0xffffffff


	//   ....[18]....
        /*00e0*/ 	.word	0xffffffff


	//   ....[19]....
        /*00e4*/ 	.word	0xffffffff


	//   ....[20]....
        /*00e8*/ 	.word	0xffffffff


	//   ....[21]....
        /*00ec*/ 	.word	0xffffffff


	//   ....[22]....
        /*00f0*/ 	.word	0xffffffff


	//   ....[23]....
        /*00f4*/ 	.word	0xffffffff


	//   ....[24]....
        /*00f8*/ 	.word	0xffffffff


	//   ....[25]....
        /*00fc*/ 	.word	0xffffffff


	//   ....[26]....
        /*0100*/ 	.word	0xffffffff


	//   ....[27]....
        /*0104*/ 	.word	0xffffffff


	//   ....[28]....
        /*0108*/ 	.word	0xffffffff


	//   ....[29]....
        /*010c*/ 	.word	0xffffffff


	//   ....[30]....
        /*0110*/ 	.word	0xffffffff


	//   ....[31]....
        /*0114*/ 	.word	0xffffffff


	//   ....[32]....
        /*0118*/ 	.word	0xffffffff


	//   ....[33]....
        /*011c*/ 	.word	0xffffffff


	//   ....[34]....
        /*0120*/ 	.word	0xffffffff


	//   ....[35]....
        /*0124*/ 	.word	0xffffffff


	//   ....[36]....
        /*0128*/ 	.word	0xffffffff


	//   ....[37]....
        /*012c*/ 	.word	0xffffffff


	//   ....[38]....
        /*0130*/ 	.word	0xffffffff


	//   ....[39]....
        /*0134*/ 	.word	0xffffffff


	//   ....[40]....
        /*0138*/ 	.word	0xffffffff


	//   ....[41]....
        /*013c*/ 	.word	0xffffffff


	//   ....[42]....
        /*0140*/ 	.word	0xffffffff


	//   ....[43]....
        /*0144*/ 	.word	0xffffffff


	//   ....[44]....
        /*0148*/ 	.word	0xffffffff


	//   ....[45]....
        /*014c*/ 	.word	0xffffffff


	//   ....[46]....
        /*0150*/ 	.word	0xffffffff


	//   ....[47]....
        /*0154*/ 	.word	0xffffffff


	//   ....[48]....
        /*0158*/ 	.word	0xffffffff


	//   ....[49]....
        /*015c*/ 	.word	0xffffffff


	//   ....[50]....
        /*0160*/ 	.word	0xffffffff


	//   ....[51]....
        /*0164*/ 	.word	0xffffffff


	//   ....[52]....
        /*0168*/ 	.word	0xffffffff


	//   ....[53]....
        /*016c*/ 	.word	0xffffffff


	//   ....[54]....
        /*0170*/ 	.word	0xffffffff


	//   ....[55]....
        /*0174*/ 	.word	0xffffffff


	//   ....[56]....
        /*0178*/ 	.word	0xffffffff


	//   ....[57]....
        /*017c*/ 	.word	0xffffffff


	//   ....[58]....
        /*0180*/ 	.word	0xffffffff


	//   ....[59]....
        /*0184*/ 	.word	0xffffffff


	//   ....[60]....
        /*0188*/ 	.word	0xffffffff


	//   ....[61]....
        /*018c*/ 	.word	0xffffffff


	//   ....[62]....
        /*0190*/ 	.word	0xffffffff


	//   ....[63]....
        /*0194*/ 	.word	0xffffffff


	//   ....[64]....
        /*0198*/ 	.word	0xffffffff


	//   ....[65]....
        /*019c*/ 	.word	0xffffffff


	//   ....[66]....
        /*01a0*/ 	.word	0xffffffff


	//   ....[67]....
        /*01a4*/ 	.word	0xffffffff


	//   ....[68]....
        /*01a8*/ 	.word	0xffffffff


	//   ....[69]....
        /*01ac*/ 	.word	0xffffffff


	//   ....[70]....
        /*01b0*/ 	.word	0xffffffff


	//   ....[71]....
        /*01b4*/ 	.word	0xffffffff


	//   ....[72]....
        /*01b8*/ 	.word	0xffffffff


	//   ....[73]....
        /*01bc*/ 	.word	0xffffffff


	//   ....[74]....
        /*01c0*/ 	.word	0xffffffff


	//   ....[75]....
        /*01c4*/ 	.word	0xffffffff


	//   ....[76]....
        /*01c8*/ 	.word	0xffffffff


	//   ....[77]....
        /*01cc*/ 	.word	0xffffffff


	//   ....[78]....
        /*01d0*/ 	.word	0xffffffff


	//   ....[79]....
        /*01d4*/ 	.word	0xffffffff


	//   ....[80]....
        /*01d8*/ 	.word	0xffffffff


	//   ....[81]....
        /*01dc*/ 	.word	0xffffffff


	//   ....[82]....
        /*01e0*/ 	.word	0xffffffff


	//   ....[83]....
        /*01e4*/ 	.word	0xffffffff


	//   ....[84]....
        /*01e8*/ 	.word	0xffffffff


	//   ....[85]....
        /*01ec*/ 	.word	0xffffffff


	//   ....[86]....
        /*01f0*/ 	.word	0xffffffff


	//   ....[87]....
        /*01f4*/ 	.word	0xffffffff


	//   ....[88]....
        /*01f8*/ 	.word	0xffffffff


	//   ....[89]....
        /*01fc*/ 	.word	0xffffffff


	//   ....[90]....
        /*0200*/ 	.word	0xffffffff


	//   ....[91]....
        /*0204*/ 	.word	0xffffffff


	//   ....[92]....
        /*0208*/ 	.word	0xffffffff


	//   ....[93]....
        /*020c*/ 	.word	0xffffffff


	//   ....[94]....
        /*0210*/ 	.word	0xffffffff


	//   ....[95]....
        /*0214*/ 	.word	0xffffffff


	//   ....[96]....
        /*0218*/ 	.word	0xffffffff


	//   ....[97]....
        /*021c*/ 	.word	0xffffffff


	//   ....[98]....
        /*0220*/ 	.word	0xffffffff


	//   ....[99]....
        /*0224*/ 	.word	0xffffffff


	//   ....[100]....
        /*0228*/ 	.word	0xffffffff


	//   ....[101]....
        /*022c*/ 	.word	0xffffffff


	//   ....[102]....
        /*0230*/ 	.word	0xffffffff


	//   ....[103]....
        /*0234*/ 	.word	0xffffffff


	//   ....[104]....
        /*0238*/ 	.word	0xffffffff


	//   ....[105]....
        /*023c*/ 	.word	0xffffffff


	//   ....[106]....
        /*0240*/ 	.word	0xffffffff


	//   ....[107]....
        /*0244*/ 	.word	0xffffffff


	//   ....[108]....
        /*0248*/ 	.word	0xffffffff


	//   ....[109]....
        /*024c*/ 	.word	0xffffffff


	//   ....[110]....
        /*0250*/ 	.word	0xffffffff


	//   ....[111]....
        /*0254*/ 	.word	0xffffffff


	//   ....[112]....
        /*0258*/ 	.word	0xffffffff


	//   ....[113]....
        /*025c*/ 	.word	0xffffffff


	//   ....[114]....
        /*0260*/ 	.word	0xffffffff


	//   ....[115]....
        /*0264*/ 	.word	0xffffffff


	//   ....[116]....
        /*0268*/ 	.word	0xffffffff


	//   ....[117]....
        /*026c*/ 	.word	0xffffffff


	//   ....[118]....
        /*0270*/ 	.word	0xffffffff


	//   ....[119]....
        /*0274*/ 	.word	0xffffffff


	//   ....[120]....
        /*0278*/ 	.word	0xffffffff


	//   ....[121]....
        /*027c*/ 	.word	0xffffffff


	//   ....[122]....
        /*0280*/ 	.word	0xffffffff


	//   ....[123]....
        /*0284*/ 	.word	0xffffffff


	//   ....[124]....
        /*0288*/ 	.word	0xffffffff


	//   ....[125]....
        /*028c*/ 	.word	0xffffffff


	//   ....[126]....
        /*0290*/ 	.word	0xffffffff


	//   ....[127]....
        /*0294*/ 	.word	0xffffffff


	//   ....[128]....
        /*0298*/ 	.word	0xffffffff


	//   ....[129]....
        /*029c*/ 	.word	0xffffffff


	//   ....[130]....
        /*02a0*/ 	.word	0xffffffff


	//   ....[131]....
        /*02a4*/ 	.word	0xffffffff


	//   ....[132]....
        /*02a8*/ 	.word	0xffffffff


	//   ....[133]....
        /*02ac*/ 	.word	0xffffffff


	//   ....[134]....
        /*02b0*/ 	.word	0xffffffff


	//   ....[135]....
        /*02b4*/ 	.word	0xffffffff


	//   ....[136]....
        /*02b8*/ 	.word	0xffffffff


	//   ....[137]....
        /*02bc*/ 	.word	0xffffffff


	//   ....[138]....
        /*02c0*/ 	.word	0xffffffff


	//   ....[139]....
        /*02c4*/ 	.word	0xffffffff


	//   ....[140]....
        /*02c8*/ 	.word	0xffffffff


	//   ....[141]....
        /*02cc*/ 	.word	0xffffffff


	//   ....[142]....
        /*02d0*/ 	.word	0xffffffff


	//   ....[143]....
        /*02d4*/ 	.word	0xffffffff


	//   ....[144]....
        /*02d8*/ 	.word	0xffffffff


	//   ....[145]....
        /*02dc*/ 	.word	0xffffffff


	//   ....[146]....
        /*02e0*/ 	.word	0xffffffff


	//   ....[147]....
        /*02e4*/ 	.word	0xffffffff


	//   ....[148]....
        /*02e8*/ 	.word	0xffffffff


	//   ....[149]....
        /*02ec*/ 	.word	0xffffffff


	//   ....[150]....
        /*02f0*/ 	.word	0xffffffff


	//   ....[151]....
        /*02f4*/ 	.word	0xffffffff


	//   ....[152]....
        /*02f8*/ 	.word	0xffffffff


	//   ....[153]....
        /*02fc*/ 	.word	0xffffffff


	//   ....[154]....
        /*0300*/ 	.word	0xffffffff


	//   ....[155]....
        /*0304*/ 	.word	0xffffffff


	//   ....[156]....
        /*0308*/ 	.word	0xffffffff


	//   ....[157]....
        /*030c*/ 	.word	0xffffffff


	//   ....[158]....
        /*0310*/ 	.word	0xffffffff


	//   ....[159]....
        /*0314*/ 	.word	0xffffffff


	//   ....[160]....
        /*0318*/ 	.word	0xffffffff


	//   ....[161]....
        /*031c*/ 	.word	0xffffffff


	//   ....[162]....
        /*0320*/ 	.word	0xffffffff


	//   ....[163]....
        /*0324*/ 	.word	0xffffffff


	//   ....[164]....
        /*0328*/ 	.word	0xffffffff


	//   ....[165]....
        /*032c*/ 	.word	0xffffffff


	//   ....[166]....
        /*0330*/ 	.word	0xffffffff


	//   ....[167]....
        /*0334*/ 	.word	0xffffffff


	//   ....[168]....
        /*0338*/ 	.word	0xffffffff


	//   ....[169]....
        /*033c*/ 	.word	0xffffffff


	//   ....[170]....
        /*0340*/ 	.word	0xffffffff


	//   ....[171]....
        /*0344*/ 	.word	0xffffffff


	//   ....[172]....
        /*0348*/ 	.word	0xffffffff


	//   ....[173]....
        /*034c*/ 	.word	0xffffffff


	//   ....[174]....
        /*0350*/ 	.word	0xffffffff


	//   ....[175]....
        /*0354*/ 	.word	0xffffffff


	//   ....[176]....
        /*0358*/ 	.word	0xffffffff


	//   ....[177]....
        /*035c*/ 	.word	0xffffffff


	//   ....[178]....
        /*0360*/ 	.word	0xffffffff


	//   ....[179]....
        /*0364*/ 	.word	0xffffffff


	//   ....[180]....
        /*0368*/ 	.word	0xffffffff


	//   ....[181]....
        /*036c*/ 	.word	0xffffffff


	//   ....[182]....
        /*0370*/ 	.word	0xffffffff


	//   ....[183]....
        /*0374*/ 	.word	0xffffffff


	//   ....[184]....
        /*0378*/ 	.word	0xffffffff


	//   ....[185]....
        /*037c*/ 	.word	0xffffffff


	//   ....[186]....
        /*0380*/ 	.word	0xffffffff


	//   ....[187]....
        /*0384*/ 	.word	0xffffffff


	//   ....[188]....
        /*0388*/ 	.word	0xffffffff


	//   ....[189]....
        /*038c*/ 	.word	0xffffffff


	//   ....[190]....
        /*0390*/ 	.word	0xffffffff


	//   ....[191]....
        /*0394*/ 	.word	0xffffffff


	//   ....[192]....
        /*0398*/ 	.word	0xffffffff


	//   ....[193]....
        /*039c*/ 	.word	0xffffffff


	//   ....[194]....
        /*03a0*/ 	.word	0xffffffff


	//   ....[195]....
        /*03a4*/ 	.word	0xffffffff


	//   ....[196]....
        /*03a8*/ 	.word	0xffffffff


	//   ....[197]....
        /*03ac*/ 	.word	0xffffffff


	//   ....[198]....
        /*03b0*/ 	.word	0xffffffff


	//   ....[199]....
        /*03b4*/ 	.word	0xffffffff


	//   ....[200]....
        /*03b8*/ 	.word	0xffffffff


	//   ....[201]....
        /*03bc*/ 	.word	0xffffffff


	//   ....[202]....
        /*03c0*/ 	.word	0xffffffff


	//   ....[203]....
        /*03c4*/ 	.word	0xffffffff


	//   ....[204]....
        /*03c8*/ 	.word	0xffffffff


	//   ....[205]....
        /*03cc*/ 	.word	0xffffffff


	//   ....[206]....
        /*03d0*/ 	.word	0xffffffff


	//   ....[207]....
        /*03d4*/ 	.word	0xffffffff


	//   ....[208]....
        /*03d8*/ 	.word	0xffffffff


	//   ....[209]....
        /*03dc*/ 	.word	0xffffffff


	//   ....[210]....
        /*03e0*/ 	.word	0xffffffff


	//   ....[211]....
        /*03e4*/ 	.word	0xffffffff


	//   ....[212]....
        /*03e8*/ 	.word	0xffffffff


	//   ....[213]....
        /*03ec*/ 	.word	0xffffffff


	//   ....[214]....
        /*03f0*/ 	.word	0xffffffff


	//   ....[215]....
        /*03f4*/ 	.word	0xffffffff


	//   ....[216]....
        /*03f8*/ 	.word	0xffffffff


	//   ....[217]....
        /*03fc*/ 	.word	0xffffffff


	//   ....[218]....
        /*0400*/ 	.word	0xffffffff


	//   ....[219]....
        /*0404*/ 	.word	0xffffffff


	//   ....[220]....
        /*0408*/ 	.word	0xffffffff


	//   ....[221]....
        /*040c*/ 	.word	0xffffffff


	//   ....[222]....
        /*0410*/ 	.word	0xffffffff


	//   ....[223]....
        /*0414*/ 	.word	0xffffffff


	//   ....[224]....
        /*0418*/ 	.word	0xffffffff


	//   ....[225]....
        /*041c*/ 	.word	0xffffffff


	//   ....[226]....
        /*0420*/ 	.word	0xffffffff


	//   ....[227]....
        /*0424*/ 	.word	0xffffffff


	//   ....[228]....
        /*0428*/ 	.word	0xffffffff


	//   ....[229]....
        /*042c*/ 	.word	0xffffffff


	//   ....[230]....
        /*0430*/ 	.word	0xffffffff


	//   ....[231]....
        /*0434*/ 	.word	0xffffffff


	//   ....[232]....
        /*0438*/ 	.word	0xffffffff


	//   ....[233]....
        /*043c*/ 	.word	0xffffffff


	//   ....[234]....
        /*0440*/ 	.word	0xffffffff


	//   ....[235]....
        /*0444*/ 	.word	0xffffffff


	//   ....[236]....
        /*0448*/ 	.word	0xffffffff


	//   ....[237]....
        /*044c*/ 	.word	0xffffffff


	//   ....[238]....
        /*0450*/ 	.word	0xffffffff


	//   ....[239]....
        /*0454*/ 	.word	0xffffffff


	//   ....[240]....
        /*0458*/ 	.word	0xffffffff


	//   ....[241]....
        /*045c*/ 	.word	0xffffffff


	//   ....[242]....
        /*0460*/ 	.word	0xffffffff


	//   ....[243]....
        /*0464*/ 	.word	0xffffffff


	//   ....[244]....
        /*0468*/ 	.word	0xffffffff


	//   ....[245]....
        /*046c*/ 	.word	0xffffffff


	//   ....[246]....
        /*0470*/ 	.word	0xffffffff


	//   ....[247]....
        /*0474*/ 	.word	0xffffffff


	//   ....[248]....
        /*0478*/ 	.word	0xffffffff


	//   ....[249]....
        /*047c*/ 	.word	0xffffffff


	//   ....[250]....
        /*0480*/ 	.word	0xffffffff


	//   ....[251]....
        /*0484*/ 	.word	0xffffffff


	//   ....[252]....
        /*0488*/ 	.word	0xffffffff


	//   ....[253]....
        /*048c*/ 	.word	0xffffffff


	//   ....[254]....
        /*0490*/ 	.word	0xffffffff


	//   ....[255]....
        /*0494*/ 	.word	0xffffffff


	//   ....[0]....
        /*0498*/ 	.word	0xffffffff


	//   ....[1]....
        /*049c*/ 	.word	0xffffffff


	//   ....[2]....
        /*04a0*/ 	.word	0xffffffff


	//   ....[3]....
        /*04a4*/ 	.word	0xffffffff


	//   ....[4]....
        /*04a8*/ 	.word	0xffffffff


	//   ....[5]....
        /*04ac*/ 	.word	0xffffffff


	//   ....[6]....
        /*04b0*/ 	.word	0xffffffff


	//   ....[7]....
        /*04b4*/ 	.word	0xffffffff


	//   ....[8]....
        /*04b8*/ 	.word	0xffffffff


	//   ....[9]....
        /*04bc*/ 	.word	0xffffffff


	//   ....[10]....
        /*04c0*/ 	.word	0xffffffff


	//   ....[11]....
        /*04c4*/ 	.word	0xffffffff


	//   ....[12]....
        /*04c8*/ 	.word	0xffffffff


	//   ....[13]....
        /*04cc*/ 	.word	0xffffffff


	//   ....[14]....
        /*04d0*/ 	.word	0xffffffff


	//   ....[15]....
        /*04d4*/ 	.word	0xffffffff


	//   ....[16]....
        /*04d8*/ 	.word	0xffffffff


	//   ....[17]....
        /*04dc*/ 	.word	0xffffffff


	//   ....[18]....
        /*04e0*/ 	.word	0xffffffff


	//   ....[19]....
        /*04e4*/ 	.word	0xffffffff


	//   ....[20]....
        /*04e8*/ 	.word	0xffffffff


	//   ....[21]....
        /*04ec*/ 	.word	0xffffffff


	//   ....[22]....
        /*04f0*/ 	.word	0xffffffff


	//   ....[23]....
        /*04f4*/ 	.word	0xffffffff


	//   ....[24]....
        /*04f8*/ 	.word	0xffffffff


	//   ....[25]....
        /*04fc*/ 	.word	0xffffffff


	//   ....[26]....
        /*0500*/ 	.word	0xffffffff


	//   ....[27]....
        /*0504*/ 	.word	0xffffffff


	//   ....[28]....
        /*0508*/ 	.word	0xffffffff


	//   ....[29]....
        /*050c*/ 	.word	0xffffffff


	//   ....[30]....
        /*0510*/ 	.word	0xffffffff


	//   ....[31]....
        /*0514*/ 	.word	0xffffffff


	//   ....[32]....
        /*0518*/ 	.word	0xffffffff


	//   ....[33]....
        /*051c*/ 	.word	0xffffffff


	//   ....[34]....
        /*0520*/ 	.word	0xffffffff


	//   ....[35]....
        /*0524*/ 	.word	0xffffffff


	//   ....[36]....
        /*0528*/ 	.word	0xffffffff


	//   ....[37]....
        /*052c*/ 	.word	0xffffffff


	//   ....[38]....
        /*0530*/ 	.word	0xffffffff


	//   ....[39]....
        /*0534*/ 	.word	0xffffffff


	//   ....[40]....
        /*0538*/ 	.word	0xffffffff


	//   ....[41]....
        /*053c*/ 	.word	0xffffffff


	//   ....[42]....
        /*0540*/ 	.word	0xffffffff


	//   ....[43]....
        /*0544*/ 	.word	0xffffffff


	//   ....[44]....
        /*0548*/ 	.word	0xffffffff


	//   ....[45]....
        /*054c*/ 	.word	0xffffffff


	//   ....[46]....
        /*0550*/ 	.word	0xffffffff


	//   ....[47]....
        /*0554*/ 	.word	0xffffffff


	//   ....[48]....
        /*0558*/ 	.word	0xffffffff


	//   ....[49]....
        /*055c*/ 	.word	0xffffffff


	//   ....[50]....
        /*0560*/ 	.word	0xffffffff


	//   ....[51]....
        /*0564*/ 	.word	0xffffffff


	//   ....[52]....
        /*0568*/ 	.word	0xffffffff


	//   ....[53]....
        /*056c*/ 	.word	0xffffffff


	//   ....[54]....
        /*0570*/ 	.word	0xffffffff


	//   ....[55]....
        /*0574*/ 	.word	0xffffffff


	//   ....[56]....
        /*0578*/ 	.word	0xffffffff


	//   ....[57]....
        /*057c*/ 	.word	0xffffffff


	//   ....[58]....
        /*0580*/ 	.word	0xffffffff


	//   ....[59]....
        /*0584*/ 	.word	0xffffffff


	//   ....[60]....
        /*0588*/ 	.word	0xffffffff


	//   ....[61]....
        /*058c*/ 	.word	0xffffffff


	//   ....[62]....
        /*0590*/ 	.word	0xffffffff


	//   ....[63]....
        /*0594*/ 	.word	0xffffffff


	//   ....[64]....
        /*0598*/ 	.word	0xffffffff


	//   ....[65]....
        /*059c*/ 	.word	0xffffffff


	//   ....[66]....
        /*05a0*/ 	.word	0xffffffff


	//   ....[67]....
        /*05a4*/ 	.word	0xffffffff


	//   ....[68]....
        /*05a8*/ 	.word	0xffffffff


	//   ....[69]....
        /*05ac*/ 	.word	0xffffffff


	//   ....[70]....
        /*05b0*/ 	.word	0xffffffff


	//   ....[71]....
        /*05b4*/ 	.word	0xffffffff


	//   ....[72]....
        /*05b8*/ 	.word	0xffffffff


	//   ....[73]....
        /*05bc*/ 	.word	0xffffffff


	//   ....[74]....
        /*05c0*/ 	.word	0xffffffff


	//   ....[75]....
        /*05c4*/ 	.word	0xffffffff


	//   ....[76]....
        /*05c8*/ 	.word	0xffffffff


	//   ....[77]....
        /*05cc*/ 	.word	0xffffffff


	//   ....[78]....
        /*05d0*/ 	.word	0xffffffff


	//   ....[79]....
        /*05d4*/ 	.word	0xffffffff


	//   ....[80]....
        /*05d8*/ 	.word	0xffffffff


	//   ....[81]....
        /*05dc*/ 	.word	0xffffffff


	//   ....[82]....
        /*05e0*/ 	.word	0xffffffff


	//   ....[83]....
        /*05e4*/ 	.word	0xffffffff


	//   ....[84]....
        /*05e8*/ 	.word	0xffffffff


	//   ....[85]....
        /*05ec*/ 	.word	0xffffffff


	//   ....[86]....
        /*05f0*/ 	.word	0xffffffff


	//   ....[87]....
        /*05f4*/ 	.word	0xffffffff


	//   ....[88]....
        /*05f8*/ 	.word	0xffffffff


	//   ....[89]....
        /*05fc*/ 	.word	0xffffffff


	//   ....[90]....
        /*0600*/ 	.word	0xffffffff


	//   ....[91]....
        /*0604*/ 	.word	0xffffffff


	//   ....[92]....
        /*0608*/ 	.word	0xffffffff


	//   ....[93]....
        /*060c*/ 	.word	0xffffffff


	//   ....[94]....
        /*0610*/ 	.word	0xffffffff


	//   ....[95]....
        /*0614*/ 	.word	0xffffffff


	//   ....[96]....
        /*0618*/ 	.word	0xffffffff


	//   ....[97]....
        /*061c*/ 	.word	0xffffffff


	//   ....[98]....
        /*0620*/ 	.word	0xffffffff


	//   ....[99]....
        /*0624*/ 	.word	0xffffffff


	//   ....[100]....
        /*0628*/ 	.word	0xffffffff


	//   ....[101]....
        /*062c*/ 	.word	0xffffffff


	//   ....[102]....
        /*0630*/ 	.word	0xffffffff


	//   ....[103]....
        /*0634*/ 	.word	0xffffffff


	//   ....[104]....
        /*0638*/ 	.word	0xffffffff


	//   ....[105]....
        /*063c*/ 	.word	0xffffffff


	//   ....[106]....
        /*0640*/ 	.word	0xffffffff


	//   ....[107]....
        /*0644*/ 	.word	0xffffffff


	//   ....[108]....
        /*0648*/ 	.word	0xffffffff


	//   ....[109]....
        /*064c*/ 	.word	0xffffffff


	//   ....[110]....
        /*0650*/ 	.word	0xffffffff


	//   ....[111]....
        /*0654*/ 	.word	0xffffffff


	//   ....[112]....
        /*0658*/ 	.word	0xffffffff


	//   ....[113]....
        /*065c*/ 	.word	0xffffffff


	//   ....[114]....
        /*0660*/ 	.word	0xffffffff


	//   ....[115]....
        /*0664*/ 	.word	0xffffffff


	//   ....[116]....
        /*0668*/ 	.word	0xffffffff


	//   ....[117]....
        /*066c*/ 	.word	0xffffffff


	//   ....[118]....
        /*0670*/ 	.word	0xffffffff


	//   ....[119]....
        /*0674*/ 	.word	0xffffffff


	//   ....[120]....
        /*0678*/ 	.word	0xffffffff


	//   ....[121]....
        /*067c*/ 	.word	0xffffffff


	//   ....[122]....
        /*0680*/ 	.word	0xffffffff


	//   ....[123]....
        /*0684*/ 	.word	0xffffffff


	//   ....[124]....
        /*0688*/ 	.word	0xffffffff


	//   ....[125]....
        /*068c*/ 	.word	0xffffffff


	//   ....[126]....
        /*0690*/ 	.word	0xffffffff


	//   ....[127]....
        /*0694*/ 	.word	0xffffffff


	//   ....[128]....
        /*0698*/ 	.word	0xffffffff


	//   ....[129]....
        /*069c*/ 	.word	0xffffffff


	//   ....[130]....
        /*06a0*/ 	.word	0xffffffff


	//   ....[131]....
        /*06a4*/ 	.word	0xffffffff


	//   ....[132]....
        /*06a8*/ 	.word	0xffffffff


	//   ....[133]....
        /*06ac*/ 	.word	0xffffffff


	//   ....[134]....
        /*06b0*/ 	.word	0xffffffff


	//   ....[135]....
        /*06b4*/ 	.word	0xffffffff


	//   ....[136]....
        /*06b8*/ 	.word	0xffffffff


	//   ....[137]....
        /*06bc*/ 	.word	0xffffffff


	//   ....[138]....
        /*06c0*/ 	.word	0xffffffff


	//   ....[139]....
        /*06c4*/ 	.word	0xffffffff


	//   ....[140]....
        /*06c8*/ 	.word	0xffffffff


	//   ....[141]....
        /*06cc*/ 	.word	0xffffffff


	//   ....[142]....
        /*06d0*/ 	.word	0xffffffff


	//   ....[143]....
        /*06d4*/ 	.word	0xffffffff


	//   ....[144]....
        /*06d8*/ 	.word	0xffffffff


	//   ....[145]....
        /*06dc*/ 	.word	0xffffffff


	//   ....[146]....
        /*06e0*/ 	.word	0xffffffff


	//   ....[147]....
        /*06e4*/ 	.word	0xffffffff


	//   ....[148]....
        /*06e8*/ 	.word	0xffffffff


	//   ....[149]....
        /*06ec*/ 	.word	0xffffffff


	//   ....[150]....
        /*06f0*/ 	.word	0xffffffff


	//   ....[151]....
        /*06f4*/ 	.word	0xffffffff


	//   ....[152]....
        /*06f8*/ 	.word	0xffffffff


	//   ....[153]....
        /*06fc*/ 	.word	0xffffffff


	//   ....[154]....
        /*0700*/ 	.word	0xffffffff


	//   ....[155]....
        /*0704*/ 	.word	0xffffffff


	//   ....[156]....
        /*0708*/ 	.word	0xffffffff


	//   ....[157]....
        /*070c*/ 	.word	0xffffffff


	//   ....[158]....
        /*0710*/ 	.word	0xffffffff


	//   ....[159]....
        /*0714*/ 	.word	0xffffffff


	//   ....[160]....
        /*0718*/ 	.word	0xffffffff


	//   ....[161]....
        /*071c*/ 	.word	0xffffffff


	//   ....[162]....
        /*0720*/ 	.word	0xffffffff


	//   ....[163]....
        /*0724*/ 	.word	0xffffffff


	//   ....[164]....
        /*0728*/ 	.word	0xffffffff


	//   ....[165]....
        /*072c*/ 	.word	0xffffffff


	//   ....[166]....
        /*0730*/ 	.word	0xffffffff


	//   ....[167]....
        /*0734*/ 	.word	0xffffffff


	//   ....[168]....
        /*0738*/ 	.word	0xffffffff


	//   ....[169]....
        /*073c*/ 	.word	0xffffffff


	//   ....[170]....
        /*0740*/ 	.word	0xffffffff


	//   ....[171]....
        /*0744*/ 	.word	0xffffffff


	//   ....[172]....
        /*0748*/ 	.word	0xffffffff


	//   ....[173]....
        /*074c*/ 	.word	0xffffffff


	//   ....[174]....
        /*0750*/ 	.word	0xffffffff


	//   ....[175]....
        /*0754*/ 	.word	0xffffffff


	//   ....[176]....
        /*0758*/ 	.word	0xffffffff


	//   ....[177]....
        /*075c*/ 	.word	0xffffffff


	//   ....[178]....
        /*0760*/ 	.word	0xffffffff


	//   ....[179]....
        /*0764*/ 	.word	0xffffffff


	//   ....[180]....
        /*0768*/ 	.word	0xffffffff


	//   ....[181]....
        /*076c*/ 	.word	0xffffffff


	//   ....[182]....
        /*0770*/ 	.word	0xffffffff


	//   ....[183]....
        /*0774*/ 	.word	0xffffffff


	//   ....[184]....
        /*0778*/ 	.word	0xffffffff


	//   ....[185]....
        /*077c*/ 	.word	0xffffffff


	//   ....[186]....
        /*0780*/ 	.word	0xffffffff


	//   ....[187]....
        /*0784*/ 	.word	0xffffffff


	//   ....[188]....
        /*0788*/ 	.word	0xffffffff


	//   ....[189]....
        /*078c*/ 	.word	0xffffffff


	//   ....[190]....
        /*0790*/ 	.word	0xffffffff


	//   ....[191]....
        /*0794*/ 	.word	0xffffffff


	//   ....[192]....
        /*0798*/ 	.word	0xffffffff


	//   ....[193]....
        /*079c*/ 	.word	0xffffffff


	//   ....[194]....
        /*07a0*/ 	.word	0xffffffff


	//   ....[195]....
        /*07a4*/ 	.word	0xffffffff


	//   ....[196]....
        /*07a8*/ 	.word	0xffffffff


	//   ....[197]....
        /*07ac*/ 	.word	0xffffffff


	//   ....[198]....
        /*07b0*/ 	.word	0xffffffff


	//   ....[199]....
        /*07b4*/ 	.word	0xffffffff


	//   ....[200]....
        /*07b8*/ 	.word	0xffffffff


	//   ....[201]....
        /*07bc*/ 	.word	0xffffffff


	//   ....[202]....
        /*07c0*/ 	.word	0xffffffff


	//   ....[203]....
        /*07c4*/ 	.word	0xffffffff


	//   ....[204]....
        /*07c8*/ 	.word	0xffffffff


	//   ....[205]....
        /*07cc*/ 	.word	0xffffffff


	//   ....[206]....
        /*07d0*/ 	.word	0xffffffff


	//   ....[207]....
        /*07d4*/ 	.word	0xffffffff


	//   ....[208]....
        /*07d8*/ 	.word	0xffffffff


	//   ....[209]....
        /*07dc*/ 	.word	0xffffffff


	//   ....[210]....
        /*07e0*/ 	.word	0xffffffff


	//   ....[211]....
        /*07e4*/ 	.word	0xffffffff


	//   ....[212]....
        /*07e8*/ 	.word	0xffffffff


	//   ....[213]....
        /*07ec*/ 	.word	0xffffffff


	//   ....[214]....
        /*07f0*/ 	.word	0xffffffff


	//   ....[215]....
        /*07f4*/ 	.word	0xffffffff


	//   ....[216]....
        /*07f8*/ 	.word	0xffffffff


	//   ....[217]....
        /*07fc*/ 	.word	0xffffffff


	//   ....[218]....
        /*0800*/ 	.word	0xffffffff


	//   ....[219]....
        /*0804*/ 	.word	0xffffffff


	//   ....[220]....
        /*0808*/ 	.word	0xffffffff


	//   ....[221]....
        /*080c*/ 	.word	0xffffffff


	//   ....[222]....
        /*0810*/ 	.word	0xffffffff


	//   ....[223]....
        /*0814*/ 	.word	0xffffffff


	//   ....[224]....
        /*0818*/ 	.word	0xffffffff


	//   ....[225]....
        /*081c*/ 	.word	0xffffffff


	//   ....[226]....
        /*0820*/ 	.word	0xffffffff


	//   ....[227]....
        /*0824*/ 	.word	0xffffffff


	//   ....[228]....
        /*0828*/ 	.word	0xffffffff


	//   ....[229]....
        /*082c*/ 	.word	0xffffffff


	//   ....[230]....
        /*0830*/ 	.word	0xffffffff


	//   ....[231]....
        /*0834*/ 	.word	0xffffffff


	//   ....[232]....
        /*0838*/ 	.word	0xffffffff


	//   ....[233]....
        /*083c*/ 	.word	0xffffffff


	//   ....[234]....
        /*0840*/ 	.word	0xffffffff


	//   ....[235]....
        /*0844*/ 	.word	0xffffffff


	//   ....[236]....
        /*0848*/ 	.word	0xffffffff


	//   ....[237]....
        /*084c*/ 	.word	0xffffffff


	//   ....[238]....
        /*0850*/ 	.word	0xffffffff


	//----- nvinfo : EIATTR_COOP_GROUP_INSTR_OFFSETS
	.align		4
.L_205:
        /*0854*/ 	.byte	0x04, 0x28
        /*0856*/ 	.short	(.L_207 - .L_206)


	//   ....[0]....
.L_206:
        /*0858*/ 	.word	0x00000be0


	//   ....[1]....
        /*085c*/ 	.word	0x00000c30


	//   ....[2]....
        /*0860*/ 	.word	0x00000c70


	//   ....[3]....
        /*0864*/ 	.word	0x00000c80


	//   ....[4]....
        /*0868*/ 	.word	0x00000c90


	//   ....[5]....
        /*086c*/ 	.word	0x00000ca0


	//   ....[6]....
        /*0870*/ 	.word	0x00000cb0


	//   ....[7]....
        /*0874*/ 	.word	0x00000cc0


	//   ....[8]....
        /*0878*/ 	.word	0x00000cd0


	//   ....[9]....
        /*087c*/ 	.word	0x00000ce0


	//   ....[10]....
        /*0880*/ 	.word	0x00000cf0


	//   ....[11]....
        /*0884*/ 	.word	0x00000d00


	//   ....[12]....
        /*0888*/ 	.word	0x00000d10


	//   ....[13]....
        /*088c*/ 	.word	0x00000d20


	//   ....[14]....
        /*0890*/ 	.word	0x00000e00


	//   ....[15]....
        /*0894*/ 	.word	0x00000e40


	//   ....[16]....
        /*0898*/ 	.word	0x00000e80


	//   ....[17]....
        /*089c*/ 	.word	0x00000ea0


	//   ....[18]....
        /*08a0*/ 	.word	0x00000eb0


	//   ....[19]....
        /*08a4*/ 	.word	0x00000ec0


	//   ....[20]....
        /*08a8*/ 	.word	0x00000ef0


	//   ....[21]....
        /*08ac*/ 	.word	0x00000f20


	//   ....[22]....
        /*08b0*/ 	.word	0x00000f50


	//   ....[23]....
        /*08b4*/ 	.word	0x00000f90


	//   ....[24]....
        /*08b8*/ 	.word	0x00000fd0


	//   ....[25]....
        /*08bc*/ 	.word	0x00001000


	//   ....[26]....
        /*08c0*/ 	.word	0x00001030


	//   ....[27]....
        /*08c4*/ 	.word	0x00001060


	//   ....[28]....
        /*08c8*/ 	.word	0x00001090


	//   ....[29]....
        /*08cc*/ 	.word	0x000010d0


	//   ....[30]....
        /*08d0*/ 	.word	0x00001110


	//   ....[31]....
        /*08d4*/ 	.word	0x00001140


	//   ....[32]....
        /*08d8*/ 	.word	0x00001150


	//   ....[33]....
        /*08dc*/ 	.word	0x00001180


	//   ....[34]....
        /*08e0*/ 	.word	0x000011d0


	//   ....[35]....
        /*08e4*/ 	.word	0x00001200


	//   ....[36]....
        /*08e8*/ 	.word	0x00001230


	//   ....[37]....
        /*08ec*/ 	.word	0x00001260


	//   ....[38]....
        /*08f0*/ 	.word	0x00001280


	//   ....[39]....
        /*08f4*/ 	.word	0x000012b0


	//   ....[40]....
        /*08f8*/ 	.word	0x000012c0


	//   ....[41]....
        /*08fc*/ 	.word	0x00001310


	//   ....[42]....
        /*0900*/ 	.word	0x00001340


	//   ....[43]....
        /*0904*/ 	.word	0x00001380


	//   ....[44]....
        /*0908*/ 	.word	0x000013b0


	//   ....[45]....
        /*090c*/ 	.word	0x000013e0


	//   ....[46]....
        /*0910*/ 	.word	0x00001410


	//   ....[47]....
        /*0914*/ 	.word	0x00001430


	//   ....[48]....
        /*0918*/ 	.word	0x00001460


	//   ....[49]....
        /*091c*/ 	.word	0x000014a0


	//   ....[50]....
        /*0920*/ 	.word	0x000014d0


	//   ....[51]....
        /*0924*/ 	.word	0x00001500


	//   ....[52]....
        /*0928*/ 	.word	0x00001530


	//   ....[53]....
        /*092c*/ 	.word	0x00001560


	//   ....[54]....
        /*0930*/ 	.word	0x00001590


	//   ....[55]....
        /*0934*/ 	.word	0x000015c0


	//   ....[56]....
        /*0938*/ 	.word	0x000015f0


	//   ....[57]....
        /*093c*/ 	.word	0x00001620


	//   ....[58]....
        /*0940*/ 	.word	0x00001650


	//   ....[59]....
        /*0944*/ 	.word	0x00001680


	//   ....[60]....
        /*0948*/ 	.word	0x000016b0


	//   ....[61]....
        /*094c*/ 	.word	0x000016c0


	//   ....[62]....
        /*0950*/ 	.word	0x000016f0


	//   ....[63]....
        /*0954*/ 	.word	0x00001720


	//   ....[64]....
        /*0958*/ 	.word	0x00001740


	//   ....[65]....
        /*095c*/ 	.word	0x00001760


	//   ....[66]....
        /*0960*/ 	.word	0x00001800


	//   ....[67]....
        /*0964*/ 	.word	0x000018c0


	//   ....[68]....
        /*0968*/ 	.word	0x000018d0


	//   ....[69]....
        /*096c*/ 	.word	0x000018e0


	//   ....[70]....
        /*0970*/ 	.word	0x000018f0


	//   ....[71]....
        /*0974*/ 	.word	0x00001900


	//   ....[72]....
        /*0978*/ 	.word	0x00001910


	//   ....[73]....
        /*097c*/ 	.word	0x00001920


	//   ....[74]....
        /*0980*/ 	.word	0x00001930


	//   ....[75]....
        /*0984*/ 	.word	0x00001940


	//   ....[76]....
        /*0988*/ 	.word	0x00001950


	//   ....[77]....
        /*098c*/ 	.word	0x00001960


	//   ....[78]....
        /*0990*/ 	.word	0x00001970


	//   ....[79]....
        /*0994*/ 	.word	0x000019e0


	//   ....[80]....
        /*0998*/ 	.word	0x00001ab0


	//   ....[81]....
        /*099c*/ 	.word	0x00001af0


	//   ....[82]....
        /*09a0*/ 	.word	0x00001b30


	//   ....[83]....
        /*09a4*/ 	.word	0x00001b60


	//   ....[84]....
        /*09a8*/ 	.word	0x00001b70


	//   ....[85]....
        /*09ac*/ 	.word	0x00001b80


	//   ....[86]....
        /*09b0*/ 	.word	0x00001ba0


	//   ....[87]....
        /*09b4*/ 	.word	0x00001bd0


	//   ....[88]....
        /*09b8*/ 	.word	0x00001c00


	//   ....[89]....
        /*09bc*/ 	.word	0x00001c20


	//   ....[90]....
        /*09c0*/ 	.word	0x00001c80


	//   ....[91]....
        /*09c4*/ 	.word	0x00001cb0


	//   ....[92]....
        /*09c8*/ 	.word	0x00001ce0


	//   ....[93]....
        /*09cc*/ 	.word	0x00001d10


	//   ....[94]....
        /*09d0*/ 	.word	0x00001d40


	//   ....[95]....
        /*09d4*/ 	.word	0x00001d70


	//   ....[96]....
        /*09d8*/ 	.word	0x00001d80


	//   ....[97]....
        /*09dc*/ 	.word	0x00001db0


	//   ....[98]....
        /*09e0*/ 	.word	0x00001dd0


	//   ....[99]....
        /*09e4*/ 	.word	0x00001df0


	//   ....[100]....
        /*09e8*/ 	.word	0x00001f10


	//   ....[101]....
        /*09ec*/ 	.word	0x00001f20


	//   ....[102]....
        /*09f0*/ 	.word	0x00001f30


	//   ....[103]....
        /*09f4*/ 	.word	0x00001f40


	//   ....[104]....
        /*09f8*/ 	.word	0x00001f50


	//   ....[105]....
        /*09fc*/ 	.word	0x00001f60


	//   ....[106]....
        /*0a00*/ 	.word	0x00001f70


	//   ....[107]....
        /*0a04*/ 	.word	0x00001f80


	//   ....[108]....
        /*0a08*/ 	.word	0x00001f90


	//   ....[109]....
        /*0a0c*/ 	.word	0x00001fa0


	//   ....[110]....
        /*0a10*/ 	.word	0x00001fb0


	//   ....[111]....
        /*0a14*/ 	.word	0x00001fc0


	//   ....[112]....
        /*0a18*/ 	.word	0x00001ff0


	//   ....[113]....
        /*0a1c*/ 	.word	0x00002110


	//   ....[114]....
        /*0a20*/ 	.word	0x00002130


	//   ....[115]....
        /*0a24*/ 	.word	0x00002140


	//   ....[116]....
        /*0a28*/ 	.word	0x00002150


	//   ....[117]....
        /*0a2c*/ 	.word	0x00002160


	//   ....[118]....
        /*0a30*/ 	.word	0x00002170


	//   ....[119]....
        /*0a34*/ 	.word	0x00002180


	//   ....[120]....
        /*0a38*/ 	.word	0x00002190


	//   ....[121]....
        /*0a3c*/ 	.word	0x000021a0


	//   ....[122]....
        /*0a40*/ 	.word	0x00002220


	//   ....[123]....
        /*0a44*/ 	.word	0x00002240


	//   ....[124]....
        /*0a48*/ 	.word	0x00002360


	//   ....[125]....
        /*0a4c*/ 	.word	0x00002370


	//   ....[126]....
        /*0a50*/ 	.word	0x00002380


	//   ....[127]....
        /*0a54*/ 	.word	0x00002390


	//   ....[128]....
        /*0a58*/ 	.word	0x000023a0


	//   ....[129]....
        /*0a5c*/ 	.word	0x000023b0


	//   ....[130]....
        /*0a60*/ 	.word	0x000023c0


	//   ....[131]....
        /*0a64*/ 	.word	0x000023d0


	//   ....[132]....
        /*0a68*/ 	.word	0x000023e0


	//   ....[133]....
        /*0a6c*/ 	.word	0x00002560


	//   ....[134]....
        /*0a70*/ 	.word	0x00002570


	//   ....[135]....
        /*0a74*/ 	.word	0x00002580


	//   ....[136]....
        /*0a78*/ 	.word	0x00002590


	//   ....[137]....
        /*0a7c*/ 	.word	0x000025a0


	//   ....[138]....
        /*0a80*/ 	.word	0x000025b0


	//   ....[139]....
        /*0a84*/ 	.word	0x000025c0


	//   ....[140]....
        /*0a88*/ 	.word	0x000025d0


	//   ....[141]....
        /*0a8c*/ 	.word	0x000025e0


	//   ....[142]....
        /*0a90*/ 	.word	0x000025f0


	//   ....[143]....
        /*0a94*/ 	.word	0x00002600


	//   ....[144]....
        /*0a98*/ 	.word	0x00002610


	//   ....[145]....
        /*0a9c*/ 	.word	0x00002740


	//   ....[146]....
        /*0aa0*/ 	.word	0x00002750


	//   ....[147]....
        /*0aa4*/ 	.word	0x00002760


	//   ....[148]....
        /*0aa8*/ 	.word	0x00002770


	//   ....[149]....
        /*0aac*/ 	.word	0x00002780


	//   ....[150]....
        /*0ab0*/ 	.word	0x00002790


	//   ....[151]....
        /*0ab4*/ 	.word	0x000027a0


	//   ....[152]....
        /*0ab8*/ 	.word	0x000027b0


	//   ....[153]....
        /*0abc*/ 	.word	0x000027c0


	//   ....[154]....
        /*0ac0*/ 	.word	0x000028f0


	//   ....[155]....
        /*0ac4*/ 	.word	0x00002920


	//   ....[156]....
        /*0ac8*/ 	.word	0x00002950


	//   ....[157]....
        /*0acc*/ 	.word	0x00002960


	//   ....[158]....
        /*0ad0*/ 	.word	0x00002970


	//   ....[159]....
        /*0ad4*/ 	.word	0x00002980


	//   ....[160]....
        /*0ad8*/ 	.word	0x00002990


	//   ....[161]....
        /*0adc*/ 	.word	0x000029a0


	//   ....[162]....
        /*0ae0*/ 	.word	0x000029b0


	//   ....[163]....
        /*0ae4*/ 	.word	0x000029c0


	//   ....[164]....
        /*0ae8*/ 	.word	0x000029d0


	//   ....[165]....
        /*0aec*/ 	.word	0x000029f0


	//   ....[166]....
        /*0af0*/ 	.word	0x00002bb0


	//   ....[167]....
        /*0af4*/ 	.word	0x00002bc0


	//   ....[168]....
        /*0af8*/ 	.word	0x00002bd0


	//   ....[169]....
        /*0afc*/ 	.word	0x00002be0


	//   ....[170]....
        /*0b00*/ 	.word	0x00002bf0


	//   ....[171]....
        /*0b04*/ 	.word	0x00002c00


	//   ....[172]....
        /*0b08*/ 	.word	0x00002c10


	//   ....[173]....
        /*0b0c*/ 	.word	0x00002c20


	//   ....[174]....
        /*0b10*/ 	.word	0x00002c30


	//   ....[175]....
        /*0b14*/ 	.word	0x00002c40


	//   ....[176]....
        /*0b18*/ 	.word	0x00002c50


	//   ....[177]....
        /*0b1c*/ 	.word	0x00002c60


	//   ....[178]....
        /*0b20*/ 	.word	0x00002d90


	//   ....[179]....
        /*0b24*/ 	.word	0x00002da0


	//   ....[180]....
        /*0b28*/ 	.word	0x00002db0


	//   ....[181]....
        /*0b2c*/ 	.word	0x00002dc0


	//   ....[182]....
        /*0b30*/ 	.word	0x00002dd0


	//   ....[183]....
        /*0b34*/ 	.word	0x00002de0


	//   ....[184]....
        /*0b38*/ 	.word	0x00002df0


	//   ....[185]....
        /*0b3c*/ 	.word	0x00002e00


	//   ....[186]....
        /*0b40*/ 	.word	0x00002e10


	//   ....[187]....
        /*0b44*/ 	.word	0x00002f40


	//   ....[188]....
        /*0b48*/ 	.word	0x00002f70


	//   ....[189]....
        /*0b4c*/ 	.word	0x00002fa0


	//   ....[190]....
        /*0b50*/ 	.word	0x00002fb0


	//   ....[191]....
        /*0b54*/ 	.word	0x00002fc0


	//   ....[192]....
        /*0b58*/ 	.word	0x00002fd0


	//   ....[193]....
        /*0b5c*/ 	.word	0x00002fe0


	//   ....[194]....
        /*0b60*/ 	.word	0x00002ff0


	//   ....[195]....
        /*0b64*/ 	.word	0x00003000


	//   ....[196]....
        /*0b68*/ 	.word	0x00003010


	//   ....[197]....
        /*0b6c*/ 	.word	0x00003020


	//   ....[198]....
        /*0b70*/ 	.word	0x00003060


	//   ....[199]....
        /*0b74*/ 	.word	0x00003200


	//   ....[200]....
        /*0b78*/ 	.word	0x00003210


	//   ....[201]....
        /*0b7c*/ 	.word	0x00003220


	//   ....[202]....
        /*0b80*/ 	.word	0x00003230


	//   ....[203]....
        /*0b84*/ 	.word	0x00003240


	//   ....[204]....
        /*0b88*/ 	.word	0x00003250


	//   ....[205]....
        /*0b8c*/ 	.word	0x00003260


	//   ....[206]....
        /*0b90*/ 	.word	0x00003270


	//   ....[207]....
        /*0b94*/ 	.word	0x00003280


	//   ....[208]....
        /*0b98*/ 	.word	0x00003290


	//   ....[209]....
        /*0b9c*/ 	.word	0x000032a0


	//   ....[210]....
        /*0ba0*/ 	.word	0x000032c0


	//   ....[211]....
        /*0ba4*/ 	.word	0x000032d0


	//   ....[212]....
        /*0ba8*/ 	.word	0x00003420


	//   ....[213]....
        /*0bac*/ 	.word	0x00003430


	//   ....[214]....
        /*0bb0*/ 	.word	0x00003440


	//   ....[215]....
        /*0bb4*/ 	.word	0x00003450


	//   ....[216]....
        /*0bb8*/ 	.word	0x00003460


	//   ....[217]....
        /*0bbc*/ 	.word	0x00003470


	//   ....[218]....
        /*0bc0*/ 	.word	0x00003480


	//   ....[219]....
        /*0bc4*/ 	.word	0x00003490


	//   ....[220]....
        /*0bc8*/ 	.word	0x000034a0


	//   ....[221]....
        /*0bcc*/ 	.word	0x000035d0


	//   ....[222]....
        /*0bd0*/ 	.word	0x00003600


	//   ....[223]....
        /*0bd4*/ 	.word	0x00003630


	//   ....[224]....
        /*0bd8*/ 	.word	0x00003640


	//   ....[225]....
        /*0bdc*/ 	.word	0x00003650


	//   ....[226]....
        /*0be0*/ 	.word	0x00003660


	//   ....[227]....
        /*0be4*/ 	.word	0x00003670


	//   ....[228]....
        /*0be8*/ 	.word	0x00003680


	//   ....[229]....
        /*0bec*/ 	.word	0x00003690


	//   ....[230]....
        /*0bf0*/ 	.word	0x000036a0


	//   ....[231]....
        /*0bf4*/ 	.word	0x000036b0


	//   ....[232]....
        /*0bf8*/ 	.word	0x000037d0


	//   ....[233]....
        /*0bfc*/ 	.word	0x000037e0


	//   ....[234]....
        /*0c00*/ 	.word	0x000037f0


	//   ....[235]....
        /*0c04*/ 	.word	0x00003800


	//   ....[236]....
        /*0c08*/ 	.word	0x00003810


	//   ....[237]....
        /*0c0c*/ 	.word	0x000038b0


	//   ....[238]....
        /*0c10*/ 	.word	0x000038d0


	//   ....[239]....
        /*0c14*/ 	.word	0x000038f0


	//   ....[240]....
        /*0c18*/ 	.word	0x00003910


	//   ....[241]....
        /*0c1c*/ 	.word	0x00003930


	//   ....[242]....
        /*0c20*/ 	.word	0x00003940


	//   ....[243]....
        /*0c24*/ 	.word	0x00003950


	//   ....[244]....
        /*0c28*/ 	.word	0x00003960


	//   ....[245]....
        /*0c2c*/ 	.word	0x000039a0


	//   ....[246]....
        /*0c30*/ 	.word	0x00003a70


	//   ....[247]....
        /*0c34*/ 	.word	0x00003a80


	//   ....[248]....
        /*0c38*/ 	.word	0x00003a90


	//   ....[249]....
        /*0c3c*/ 	.word	0x00003aa0


	//   ....[250]....
        /*0c40*/ 	.word	0x00003ab0


	//   ....[251]....
        /*0c44*/ 	.word	0x00003b60


	//   ....[252]....
        /*0c48*/ 	.word	0x00003b90


	//   ....[253]....
        /*0c4c*/ 	.word	0x00003bc0


	//   ....[254]....
        /*0c50*/ 	.word	0x00003bf0


	//   ....[255]....
        /*0c54*/ 	.word	0x00003c20


	//   ....[0]....
        /*0c58*/ 	.word	0x00003c30


	//   ....[1]....
        /*0c5c*/ 	.word	0x00003c40


	//   ....[2]....
        /*0c60*/ 	.word	0x00003c50


	//   ....[3]....
        /*0c64*/ 	.word	0x00003c60


	//   ....[4]....
        /*0c68*/ 	.word	0x00003c70


	//   ....[5]....
        /*0c6c*/ 	.word	0x00003c80


	//   ....[6]....
        /*0c70*/ 	.word	0x00003c90


	//   ....[7]....
        /*0c74*/ 	.word	0x00003ca0


	//   ....[8]....
        /*0c78*/ 	.word	0x00004720


	//   ....[9]....
        /*0c7c*/ 	.word	0x00004730


	//   ....[10]....
        /*0c80*/ 	.word	0x000047a0


	//   ....[11]....
        /*0c84*/ 	.word	0x000047b0


	//   ....[12]....
        /*0c88*/ 	.word	0x000048a0


	//   ....[13]....
        /*0c8c*/ 	.word	0x000048b0


	//   ....[14]....
        /*0c90*/ 	.word	0x00004960


	//   ....[15]....
        /*0c94*/ 	.word	0x00004a30


	//   ....[16]....
        /*0c98*/ 	.word	0x00004b10


	//   ....[17]....
        /*0c9c*/ 	.word	0x00004b60


	//   ....[18]....
        /*0ca0*/ 	.word	0x00004c50


	//   ....[19]....
        /*0ca4*/ 	.word	0x00004c90


	//   ....[20]....
        /*0ca8*/ 	.word	0x00004d90


	//   ....[21]....
        /*0cac*/ 	.word	0x00004dd0


	//   ....[22]....
        /*0cb0*/ 	.word	0x00004ed0


	//   ....[23]....
        /*0cb4*/ 	.word	0x00004f10


	//   ....[24]....
        /*0cb8*/ 	.word	0x00005010


	//   ....[25]....
        /*0cbc*/ 	.word	0x00005050


	//   ....[26]....
        /*0cc0*/ 	.word	0x00005150


	//   ....[27]....
        /*0cc4*/ 	.word	0x00005190


	//   ....[28]....
        /*0cc8*/ 	.word	0x00005290


	//   ....[29]....
        /*0ccc*/ 	.word	0x000052d0


	//   ....[30]....
        /*0cd0*/ 	.word	0x000053d0


	//   ....[31]....
        /*0cd4*/ 	.word	0x00005410


	//   ....[32]....
        /*0cd8*/ 	.word	0x00005520


	//   ....[33]....
        /*0cdc*/ 	.word	0x00005550


	//   ....[34]....
        /*0ce0*/ 	.word	0x00005680


	//   ....[35]....
        /*0ce4*/ 	.word	0x00005690


	//   ....[36]....
        /*0ce8*/ 	.word	0x000057c0


	//   ....[37]....
        /*0cec*/ 	.word	0x000057d0


	//   ....[38]....
        /*0cf0*/ 	.word	0x000058a0


	//   ....[39]....
        /*0cf4*/ 	.word	0x000058e0


	//   ....[40]....
        /*0cf8*/ 	.word	0x00005a30


	//   ....[41]....
        /*0cfc*/ 	.word	0x00005a70


	//   ....[42]....
        /*0d00*/ 	.word	0x00005b00


	//   ....[43]....
        /*0d04*/ 	.word	0x00005b10


	//   ....[44]....
        /*0d08*/ 	.word	0x00005b40


	//   ....[45]....
        /*0d0c*/ 	.word	0x00005b50


	//   ....[46]....
        /*0d10*/ 	.word	0x00005b60


	//   ....[47]....
        /*0d14*/ 	.word	0x00005ba0


	//   ....[48]....
        /*0d18*/ 	.word	0x00005bb0


	//   ....[49]....
        /*0d1c*/ 	.word	0x00005be0


	//   ....[50]....
        /*0d20*/ 	.word	0x00005c10


	//   ....[51]....
        /*0d24*/ 	.word	0x00005c40


	//   ....[52]....
        /*0d28*/ 	.word	0x00005c50


	//   ....[53]....
        /*0d2c*/ 	.word	0x00005c80


	//   ....[54]....
        /*0d30*/ 	.word	0x00005cb0


	//   ....[55]....
        /*0d34*/ 	.word	0x00005d40


	//   ....[56]....
        /*0d38*/ 	.word	0x00005d70


	//   ....[57]....
        /*0d3c*/ 	.word	0x00005da0


	//   ....[58]....
        /*0d40*/ 	.word	0x00005dd0


	//   ....[59]....
        /*0d44*/ 	.word	0x00005de0


	//   ....[60]....
        /*0d48*/ 	.word	0x00005df0


	//   ....[61]....
        /*0d4c*/ 	.word	0x00005e00


	//   ....[62]....
        /*0d50*/ 	.word	0x00005e10


	//   ....[63]....
        /*0d54*/ 	.word	0x00005e40


	//   ....[64]....
        /*0d58*/ 	.word	0x00005f30


	//   ....[65]....
        /*0d5c*/ 	.word	0x00005f60


	//   ....[66]....
        /*0d60*/ 	.word	0x00005f90


	//   ....[67]....
        /*0d64*/ 	.word	0x00005fa0


	//   ....[68]....
        /*0d68*/ 	.word	0x00005fb0


	//   ....[69]....
        /*0d6c*/ 	.word	0x00005fc0


	//   ....[70]....
        /*0d70*/ 	.word	0x00005fd0


	//   ....[71]....
        /*0d74*/ 	.word	0x00005fe0


	//   ....[72]....
        /*0d78*/ 	.word	0x00005ff0


	//   ....[73]....
        /*0d7c*/ 	.word	0x00006000


	//   ....[74]....
        /*0d80*/ 	.word	0x00006040


	//   ....[75]....
        /*0d84*/ 	.word	0x000061c0


	//   ....[76]....
        /*0d88*/ 	.word	0x000061d0


	//   ....[77]....
        /*0d8c*/ 	.word	0x000061e0


	//   ....[78]....
        /*0d90*/ 	.word	0x000061f0


	//   ....[79]....
        /*0d94*/ 	.word	0x00006200


	//   ....[80]....
        /*0d98*/ 	.word	0x00006210


	//   ....[81]....
        /*0d9c*/ 	.word	0x00006220


	//   ....[82]....
        /*0da0*/ 	.word	0x00006230


	//   ....[83]....
        /*0da4*/ 	.word	0x00006240


	//   ....[84]....
        /*0da8*/ 	.word	0x00006250


	//   ....[85]....
        /*0dac*/ 	.word	0x00006260


	//   ....[86]....
        /*0db0*/ 	.word	0x00006290


	//   ....[87]....
        /*0db4*/ 	.word	0x00006320


	//   ....[88]....
        /*0db8*/ 	.word	0x00006330


	//   ....[89]....
        /*0dbc*/ 	.word	0x00006340


	//   ....[90]....
        /*0dc0*/ 	.word	0x00006350


	//   ....[91]....
        /*0dc4*/ 	.word	0x00006380


	//   ....[92]....
        /*0dc8*/ 	.word	0x00006410


	//   ....[93]....
        /*0dcc*/ 	.word	0x00006440


	//   ....[94]....
        /*0dd0*/ 	.word	0x00006470


	//   ....[95]....
        /*0dd4*/ 	.word	0x000064a0


	//   ....[96]....
        /*0dd8*/ 	.word	0x000064b0


	//   ....[97]....
        /*0ddc*/ 	.word	0x000064c0


	//   ....[98]....
        /*0de0*/ 	.word	0x000064d0


	//   ....[99]....
        /*0de4*/ 	.word	0x00006530


	//   ....[100]....
        /*0de8*/ 	.word	0x00006620


	//   ....[101]....
        /*0dec*/ 	.word	0x00006650


	//   ....[102]....
        /*0df0*/ 	.word	0x00006660


	//   ....[103]....
        /*0df4*/ 	.word	0x00006670


	//   ....[104]....
        /*0df8*/ 	.word	0x00006680


	//   ....[105]....
        /*0dfc*/ 	.word	0x00006690


	//   ....[106]....
        /*0e00*/ 	.word	0x000066a0


	//   ....[107]....
        /*0e04*/ 	.word	0x000066b0


	//   ....[108]....
        /*0e08*/ 	.word	0x00006810


	//   ....[109]....
        /*0e0c*/ 	.word	0x00006820


	//   ....[110]....
        /*0e10*/ 	.word	0x00006830


	//   ....[111]....
        /*0e14*/ 	.word	0x00006840


	//   ....[112]....
        /*0e18*/ 	.word	0x00006850


	//   ....[113]....
        /*0e1c*/ 	.word	0x00006860


	//   ....[114]....
        /*0e20*/ 	.word	0x00006870


	//   ....[115]....
        /*0e24*/ 	.word	0x00006880


	//   ....[116]....
        /*0e28*/ 	.word	0x00006890


	//   ....[117]....
        /*0e2c*/ 	.word	0x000068a0


	//   ....[118]....
        /*0e30*/ 	.word	0x000068b0


	//   ....[119]....
        /*0e34*/ 	.word	0x000068c0


	//   ....[120]....
        /*0e38*/ 	.word	0x000068d0


	//   ....[121]....
        /*0e3c*/ 	.word	0x000069b0


	//   ....[122]....
        /*0e40*/ 	.word	0x000069d0


	//   ....[123]....
        /*0e44*/ 	.word	0x000069e0


	//   ....[124]....
        /*0e48*/ 	.word	0x000069f0


	//   ....[125]....
        /*0e4c*/ 	.word	0x00006a00


	//   ....[126]....
        /*0e50*/ 	.word	0x00006a10


	//   ....[127]....
        /*0e54*/ 	.word	0x00006a20


	//   ....[128]....
        /*0e58*/ 	.word	0x00006b90


	//   ....[129]....
        /*0e5c*/ 	.word	0x00006bc0


	//   ....[130]....
        /*0e60*/ 	.word	0x00006bd0


	//   ....[131]....
        /*0e64*/ 	.word	0x00006be0


	//   ....[132]....
        /*0e68*/ 	.word	0x00006bf0


	//   ....[133]....
        /*0e6c*/ 	.word	0x00006c00


	//   ....[134]....
        /*0e70*/ 	.word	0x00006c10


	//   ....[135]....
        /*0e74*/ 	.word	0x00006c20


	//   ....[136]....
        /*0e78*/ 	.word	0x00006c30


	//   ....[137]....
        /*0e7c*/ 	.word	0x00006c40


	//   ....[138]....
        /*0e80*/ 	.word	0x00006c50


	//   ....[139]....
        /*0e84*/ 	.word	0x00006c60


	//   ....[140]....
        /*0e88*/ 	.word	0x00006e40


	//   ....[141]....
        /*0e8c*/ 	.word	0x00006e80


	//   ....[142]....
        /*0e90*/ 	.word	0x00006e90


	//   ....[143]....
        /*0e94*/ 	.word	0x00006ea0


	//   ....[144]....
        /*0e98*/ 	.word	0x00006eb0


	//   ....[145]....
        /*0e9c*/ 	.word	0x00006ec0


	//   ....[146]....
        /*0ea0*/ 	.word	0x00006ed0


	//   ....[147]....
        /*0ea4*/ 	.word	0x00006ee0


	//   ....[148]....
        /*0ea8*/ 	.word	0x00006ef0


	//   ....[149]....
        /*0eac*/ 	.word	0x00006f00


	//   ....[150]....
        /*0eb0*/ 	.word	0x00006f10


	//   ....[151]....
        /*0eb4*/ 	.word	0x00006f20


	//   ....[152]....
        /*0eb8*/ 	.word	0x00006f30


	//   ....[153]....
        /*0ebc*/ 	.word	0x00006f40


	//   ....[154]....
        /*0ec0*/ 	.word	0x00006fb0


	//   ....[155]....
        /*0ec4*/ 	.word	0x00006ff0


	//   ....[156]....
        /*0ec8*/ 	.word	0x00007030


	//   ....[157]....
        /*0ecc*/ 	.word	0x00007080


	//   ....[158]....
        /*0ed0*/ 	.word	0x000070c0


	//   ....[159]....
        /*0ed4*/ 	.word	0x00007100


	//   ....[160]....
        /*0ed8*/ 	.word	0x00007150


	//   ....[161]....
        /*0edc*/ 	.word	0x00007190


	//   ....[162]....
        /*0ee0*/ 	.word	0x000071c0


	//   ....[163]....
        /*0ee4*/ 	.word	0x000071f0


	//   ....[164]....
        /*0ee8*/ 	.word	0x00007230


	//   ....[165]....
        /*0eec*/ 	.word	0x00007260


	//   ....[166]....
        /*0ef0*/ 	.word	0x00007290


	//   ....[167]....
        /*0ef4*/ 	.word	0x000072c0


	//   ....[168]....
        /*0ef8*/ 	.word	0x000072f0


	//   ....[169]....
        /*0efc*/ 	.word	0x00007320


	//   ....[170]....
        /*0f00*/ 	.word	0x00007340


	//   ....[171]....
        /*0f04*/ 	.word	0x00007360


	//   ....[172]....
        /*0f08*/ 	.word	0x00007370


	//   ....[173]....
        /*0f0c*/ 	.word	0x00007390


	//   ....[174]....
        /*0f10*/ 	.word	0x000074d0


	//   ....[175]....
        /*0f14*/ 	.word	0x000074e0


	//   ....[176]....
        /*0f18*/ 	.word	0x000074f0


	//   ....[177]....
        /*0f1c*/ 	.word	0x00007500


	//   ....[178]....
        /*0f20*/ 	.word	0x00007510


	//   ....[179]....
        /*0f24*/ 	.word	0x00007520


	//   ....[180]....
        /*0f28*/ 	.word	0x00007530


	//   ....[181]....
        /*0f2c*/ 	.word	0x00007540


	//   ....[182]....
        /*0f30*/ 	.word	0x00007550


	//   ....[183]....
        /*0f34*/ 	.word	0x00007560


	//   ....[184]....
        /*0f38*/ 	.word	0x00007570


	//   ....[185]....
        /*0f3c*/ 	.word	0x00007580


	//   ....[186]....
        /*0f40*/ 	.word	0x00007590


	//   ....[187]....
        /*0f44*/ 	.word	0x00007680


	//   ....[188]....
        /*0f48*/ 	.word	0x000076c0


	//   ....[189]....
        /*0f4c*/ 	.word	0x00007700


	//   ....[190]....
        /*0f50*/ 	.word	0x00007740


	//   ....[191]....
        /*0f54*/ 	.word	0x00007780


	//   ....[192]....
        /*0f58*/ 	.word	0x00007790


	//   ....[193]....
        /*0f5c*/ 	.word	0x000077a0


	//   ....[194]....
        /*0f60*/ 	.word	0x000077f0


	//   ....[195]....
        /*0f64*/ 	.word	0x00007820


	//   ....[196]....
        /*0f68*/ 	.word	0x00007850


	//   ....[197]....
        /*0f6c*/ 	.word	0x00007880


	//   ....[198]....
        /*0f70*/ 	.word	0x000078b0


	//   ....[199]....
        /*0f74*/ 	.word	0x000078e0


	//   ....[200]....
        /*0f78*/ 	.word	0x000078f0


	//   ....[201]....
        /*0f7c*/ 	.word	0x00007920


	//   ....[202]....
        /*0f80*/ 	.word	0x00007950


	//   ....[203]....
        /*0f84*/ 	.word	0x00007980


	//   ....[204]....
        /*0f88*/ 	.word	0x000079b0


	//   ....[205]....
        /*0f8c*/ 	.word	0x000079e0


	//   ....[206]....
        /*0f90*/ 	.word	0x00007bd0


	//   ....[207]....
        /*0f94*/ 	.word	0x00007c10


	//   ....[208]....
        /*0f98*/ 	.word	0x00007c20


	//   ....[209]....
        /*0f9c*/ 	.word	0x00007c30


	//   ....[210]....
        /*0fa0*/ 	.word	0x00007c40


	//   ....[211]....
        /*0fa4*/ 	.word	0x00007c50


	//   ....[212]....
        /*0fa8*/ 	.word	0x00007c60


	//   ....[213]....
        /*0fac*/ 	.word	0x00007c70


	//   ....[214]....
        /*0fb0*/ 	.word	0x00007c80


	//   ....[215]....
        /*0fb4*/ 	.word	0x00007c90


	//   ....[216]....
        /*0fb8*/ 	.word	0x00007ca0


	//   ....[217]....
        /*0fbc*/ 	.word	0x00007cb0


	//   ....[218]....
        /*0fc0*/ 	.word	0x00007cc0


	//   ....[219]....
        /*0fc4*/ 	.word	0x00007cd0


	//   ....[220]....
        /*0fc8*/ 	.word	0x00007ce0


	//   ....[221]....
        /*0fcc*/ 	.word	0x00007cf0


	//   ....[222]....
        /*0fd0*/ 	.word	0x00007d00


	//   ....[223]....
        /*0fd4*/ 	.word	0x00007d10


	//   ....[224]....
        /*0fd8*/ 	.word	0x00007d20


	//   ....[225]....
        /*0fdc*/ 	.word	0x00007d30


	//   ....[226]....
        /*0fe0*/ 	.word	0x00007d40


	//   ....[227]....
        /*0fe4*/ 	.word	0x00007d50


	//   ....[228]....
        /*0fe8*/ 	.word	0x00007d60


	//   ....[229]....
        /*0fec*/ 	.word	0x00007d70


	//   ....[230]....
        /*0ff0*/ 	.word	0x00007d80


	//   ....[231]....
        /*0ff4*/ 	.word	0x00007d90


	//   ....[232]....
        /*0ff8*/ 	.word	0x00007da0


	//   ....[233]....
        /*0ffc*/ 	.word	0x00007db0


	//   ....[234]....
        /*1000*/ 	.word	0x00007dc0


	//   ....[235]....
        /*1004*/ 	.word	0x00007dd0


	//   ....[236]....
        /*1008*/ 	.word	0x00007de0


	//   ....[237]....
        /*100c*/ 	.word	0x00007df0


	//   ....[238]....
        /*1010*/ 	.word	0x00007e00


	//----- nvinfo : EIATTR_VRC_CTA_INIT_COUNT
	.align		4
.L_207:
        /*1014*/ 	.byte	0x02, 0x4a
	.zero		1
	.zero		1


	//----- nvinfo : EIATTR_EXIT_INSTR_OFFSETS
	.align		4
        /*1018*/ 	.byte	0x04, 0x1c
        /*101a*/ 	.short	(.L_209 - .L_208)


	//   ....[0]....
.L_208:
        /*101c*/ 	.word	0x00008b60


	//----- nvinfo : EIATTR_CRS_STACK_SIZE
	.align		4
.L_209:
        /*1020*/ 	.byte	0x04, 0x1e
        /*1022*/ 	.short	(.L_211 - .L_210)
.L_210:
        /*1024*/ 	.word	0x00000000


	//----- nvinfo : EIATTR_CBANK_PARAM_SIZE
	.align		4
.L_211:
        /*1028*/ 	.byte	0x03, 0x19
        /*102a*/ 	.short	0x0038


	//----- nvinfo : EIATTR_PARAM_CBANK
	.align		4
        /*102c*/ 	.byte	0x04, 0x0a
        /*102e*/ 	.short	(.L_213 - .L_212)
	.align		4
.L_212:
        /*1030*/ 	.word	index@(.nv.constant0._Z13_spmm_conv_12PKfPfiiPKiS3_S3_S0_)
        /*1034*/ 	.short	0x0380
        /*1036*/ 	.short	0x0038


	//----- nvinfo : EIATTR_SW_WAR
	.align		4
.L_213:
        /*1038*/ 	.byte	0x04, 0x36
        /*103a*/ 	.short	(.L_215 - .L_214)
.L_214:
        /*103c*/ 	.word	0x00000008
.L_215:


//--------------------- .nv.info._Z13_spmm_conv_11PKfPfiiPKiS3_S3_S0_ --------------------------
	.section	.nv.info._Z13_spmm_conv_11PKfPfiiPKiS3_S3_S0_,"",@"SHT_CUDA_INFO"
	.sectionflags	@""
	.align	4


	//----- nvinfo : EIATTR_CUDA_API_VERSION
	.align		4
        /*0000*/ 	.byte	0x04, 0x37
        /*0002*/ 	.short	(.L_217 - .L_216)
.L_216:
        /*0004*/ 	.word	0x00000082


	//----- nvinfo : EIATTR_KPARAM_INFO
	.align		4
.L_217:
        /*0008*/ 	.byte	0x04, 0x17
        /*000a*/ 	.short	(.L_219 - .L_218)
.L_218:
        /*000c*/ 	.word	0x00000000
        /*0010*/ 	.short	0x0007
        /*0012*/ 	.short	0x0030
        /*0014*/ 	.byte	0x00, 0xf5, 0x21, 0x00


	//----- nvinfo : EIATTR_KPARAM_INFO
	.align		4
.L_219:
        /*0018*/ 	.byte	0x04, 0x17
        /*001a*/ 	.short	(.L_221 - .L_220)
.L_220:
        /*001c*/ 	.word	0x00000000
        /*0020*/ 	.short	0x0006
        /*0022*/ 	.short	0x0028
        /*0024*/ 	.byte	0x00, 0xf5, 0x21, 0x00


	//----- nvinfo : EIATTR_KPARAM_INFO
	.align		4
.L_221:
        /*0028*/ 	.byte	0x04, 0x17
        /*002a*/ 	.short	(.L_223 - .L_222)
.L_222:
        /*002c*/ 	.word	0x00000000
        /*0030*/ 	.short	0x0005
        /*0032*/ 	.short	0x0020
        /*0034*/ 	.byte	0x00, 0xf5, 0x21, 0x00


	//----- nvinfo : EIATTR_KPARAM_INFO
	.align		4
.L_223:
        /*0038*/ 	.byte	0x04, 0x17
        /*003a*/ 	.short	(.L_225 - .L_224)
.L_224:
        /*003c*/ 	.word	0x00000000
        /*0040*/ 	.short	0x0004
        /*0042*/ 	.short	0x0018
        /*0044*/ 	.byte	0x00, 0xf5, 0x21, 0x00


	//----- nvinfo : EIATTR_KPARAM_INFO
	.align		4
.L_225:
        /*0048*/ 	.byte	0x04, 0x17
        /*004a*/ 	.short	(.L_227 - .L_226)
.L_226:
        /*004c*/ 	.word	0x00000000
        /*0050*/ 	.short	0x0003
        /*0052*/ 	.short	0x0014
        /*0054*/ 	.byte	0x00, 0xf0, 0x11, 0x00


	//----- nvinfo : EIATTR_KPARAM_INFO
	.align		4
.L_227:
        /*0058*/ 	.byte	0x04, 0x17
        /*005a*/ 	.short	(.L_229 - .L_228)
.L_228:
        /*005c*/ 	.word	0x00000000
        /*0060*/ 	.short	0x0002
        /*0062*/ 	.short	0x0010
        /*0064*/ 	.byte	0x00, 0xf0, 0x11, 0x00


	//----- nvinfo : EIATTR_KPARAM_INFO
	.align		4
.L_229:
        /*0068*/ 	.byte	0x04, 0x17
        /*006a*/ 	.short	(.L_231 - .L_230)
.L_230:
        /*006c*/ 	.word	0x00000000
        /*0070*/ 	.short	0x0001
        /*0072*/ 	.short	0x0008
        /*0074*/ 	.byte	0x00, 0xf5, 0x21, 0x00


	//----- nvinfo : EIATTR_KPARAM_INFO
	.align		4
.L_231:
        /*0078*/ 	.byte	0x04, 0x17
        /*007a*/ 	.short	(.L_233 - .L_232)
.L_232:
        /*007c*/ 	.word	0x00000000
        /*0080*/ 	.short	0x0000
        /*0082*/ 	.short	0x0000
        /*0084*/ 	.byte	0x00, 0xf5, 0x21, 0x00


	//----- nvinfo : EIATTR_SPARSE_MMA_MASK
	.align		4
.L_233:
        /*0088*/ 	.byte	0x03, 0x50
        /*008a*/ 	.short	0x0000


	//----- nvinfo : EIATTR_MAXREG_COUNT
	.align		4
        /*008c*/ 	.byte	0x03, 0x1b
        /*008e*/ 	.short	0x00ff


	//----- nvinfo : EIATTR_MERCURY_ISA_VERSION
	.align		4
        /*0090*/ 	.byte	0x03, 0x5f
        /*0092*/ 	.short	0x0101


	//----- nvinfo : EIATTR_COOP_GROUP_MASK_REGIDS
	.align		4
        /*0094*/ 	.byte	0x04, 0x29
        /*0096*/ 	.short	(.L_235 - .L_234)


	//   ....[0]....
.L_234:
        /*0098*/ 	.word	0xffffffff


	//   ....[1]....
        /*009c*/ 	.word	0xffffffff


	//   ....[2]....
        /*00a0*/ 	.word	0xffffffff


	//   ....[3]....
        /*00a4*/ 	.word	0xffffffff


	//   ....[4]....
        /*00a8*/ 	.word	0xffffffff


	//   ....[5]....
        /*00ac*/ 	.word	0xffffffff


	//   ....[6]....
        /*00b0*/ 	.word	0xffffffff


	//   ....[7]....
        /*00b4*/ 	.word	0xffffffff


	//   ....[8]....
        /*00b8*/ 	.word	0xffffffff


	//   ....[9]....
        /*00bc*/ 	.word	0xffffffff


	//   ....[10]....
        /*00c0*/ 	.word	0xffffffff


	//   ....[11]....
        /*00c4*/ 	.word	0xffffffff


	//   ....[12]....
        /*00c8*/ 	.word	0xffffffff


	//   ....[13]....
        /*00cc*/ 	.word	0xffffffff


	//   ....[14]....
        /*00d0*/ 	.word	0xffffffff


	//   ....[15]....
        /*00d4*/ 	.word	0xffffffff


	//   ....[16]....
        /*00d8*/ 	.word	0xffffffff


	//   ....[17]....
        /*00dc*/ 	.word	0xffffffff


	//   ....[18]....
        /*00e0*/ 	.word	0xffffffff


	//   ....[19]....
        /*00e4*/ 	.word	0xffffffff


	//   ....[20]....
        /*00e8*/ 	.word	0xffffffff


	//   ....[21]....
        /*00ec*/ 	.word	0xffffffff


	//   ....[22]....
        /*00f0*/ 	.word	0xffffffff


	//   ....[23]....
        /*00f4*/ 	.word	0xffffffff


	//   ....[24]....
        /*00f8*/ 	.word	0xffffffff


	//   ....[25]....
        /*00fc*/ 	.word	0xffffffff


	//   ....[26]....
        /*0100*/ 	.word	0xffffffff


	//   ....[27]....
        /*0104*/ 	.word	0xffffffff


	//   ....[28]....
        /*0108*/ 	.word	0xffffffff


	//   ....[29]....
        /*010c*/ 	.word	0xffffffff


	//   ....[30]....
        /*0110*/ 	.word	0xffffffff


	//   ....[31]....
        /*0114*/ 	.word	0xffffffff


	//   ....[32]....
        /*0118*/ 	.word	0xffffffff


	//   ....[33]....
        /*011c*/ 	.word	0xffffffff


	//   ....[34]....
        /*0120*/ 	.word	0xffffffff


	//   ....[35]....
        /*0124*/ 	.word	0xffffffff


	//   ....[36]....
        /*0128*/ 	.word	0xffffffff


	//   ....[37]....
        /*012c*/ 	.word	0xffffffff


	//   ....[38]....
        /*0130*/ 	.word	0xffffffff


	//   ....[39]....
        /*0134*/ 	.word	0xffffffff


	//   ....[40]....
        /*0138*/ 	.word	0xffffffff


	//   ....[41]....
        /*013c*/ 	.word	0xffffffff


	//   ....[42]....
        /*0140*/ 	.word	0xffffffff


	//   ....[43]....
        /*0144*/ 	.word	0xffffffff


	//   ....[44]....
        /*0148*/ 	.word	0xffffffff


	//   ....[45]....
        /*014c*/ 	.word	0xffffffff


	//   ....[46]....
        /*0150*/ 	.word	0xffffffff


	//   ....[47]....
        /*0154*/ 	.word	0xffffffff


	//   ....[48]....
        /*0158*/ 	.word	0xffffffff


	//   ....[49]....
        /*015c*/ 	.word	0xffffffff


	//   ....[50]....
        /*0160*/ 	.word	0xffffffff


	//   ....[51]....
        /*0164*/ 	.word	0xffffffff


	//   ....[52]....
        /*0168*/ 	.word	0xffffffff


	//   ....[53]....
        /*016c*/ 	.word	0xffffffff


	//   ....[54]....
        /*0170*/ 	.word	0xffffffff


	//   ....[55]....
        /*0174*/ 	.word	0xffffffff


	//   ....[56]....
        /*0178*/ 	.word	0xffffffff


	//   ....[57]....
        /*017c*/ 	.word	0xffffffff


	//   ....[58]....
        /*0180*/ 	.word	0xffffffff


	//   ....[59]....
        /*0184*/ 	.word	0xffffffff


	//   ....[60]....
        /*0188*/ 	.word	0xffffffff


	//   ....[61]....
        /*018c*/ 	.word	0xffffffff


	//   ....[62]....
        /*0190*/ 	.word	0xffffffff


	//   ....[63]....
        /*0194*/ 	.word	0xffffffff


	//   ....[64]....
        /*0198*/ 	.word	0xffffffff


	//   ....[65]....
        /*019c*/ 	.word	0xffffffff


	//   ....[66]....
        /*01a0*/ 	.word	0xffffffff


	//   ....[67]....
        /*01a4*/ 	.word	0xffffffff


	//   ....[68]....
        /*01a8*/ 	.word	0xffffffff


	//   ....[69]....
        /*01ac*/ 	.word	0xffffffff


	//   ....[70]....
        /*01b0*/ 	.word	0xffffffff


	//   ....[71]....
        /*01b4*/ 	.word	0xffffffff


	//   ....[72]....
        /*01b8*/ 	.word	0xffffffff


	//   ....[73]....
        /*01bc*/ 	.word	0xffffffff


	//   ....[74]....
        /*01c0*/ 	.word	0xffffffff


	//----- nvinfo : EIATTR_COOP_GROUP_INSTR_OFFSETS
	.align		4
.L_235:
        /*01c4*/ 	.byte	0x04, 0x28
        /*01c6*/ 	.short	(.L_237 - .L_236)


	//   ....[0]....
.L_236:
        /*01c8*/ 	.word	0x00000580


	//   ....[1]....
        /*01cc*/ 	.word	0x000005f0


	//   ....[2]....
        /*01d0*/ 	.word	0x00000600


	//   ....[3]....
        /*01d4*/ 	.word	0x00000620


	//   ....[4]....
        /*01d8*/ 	.word	0x00000630


	//   ....[5]....
        /*01dc*/ 	.word	0x00000690


	//   ....[6]....
        /*01e0*/ 	.word	0x00000720


	//   ....[7]....
        /*01e4*/ 	.word	0x00000750


	//   ....[8]....
        /*01e8*/ 	.word	0x00000770


	//   ....[9]....
        /*01ec*/ 	.word	0x00000780


	//   ....[10]....
        /*01f0*/ 	.word	0x00000790


	//   ....[11]....
        /*01f4*/ 	.word	0x000008a0


	//   ....[12]....
        /*01f8*/ 	.word	0x000008b0


	//   ....[13]....
        /*01fc*/ 	.word	0x000008c0


	//   ....[14]....
        /*0200*/ 	.word	0x000008d0


	//   ....[15]....
        /*0204*/ 	.word	0x000008e0


	//   ....[16]....
        /*0208*/ 	.word	0x00000a00


	//   ....[17]....
        /*020c*/ 	.word	0x00000a10


	//   ....[18]....
        /*0210*/ 	.word	0x00000a20


	//   ....[19]....
        /*0214*/ 	.word	0x00000a30


	//   ....[20]....
        /*0218*/ 	.word	0x00000a40


	//   ....[21]....
        /*021c*/ 	.word	0x00000b60


	//   ....[22]....
        /*0220*/ 	.word	0x00000b70


	//   ....[23]....
        /*0224*/ 	.word	0x00000b80


	//   ....[24]....
        /*0228*/ 	.word	0x00000b90


	//   ....[25]....
        /*022c*/ 	.word	0x00000ba0


	//   ....[26]....
        /*0230*/ 	.word	0x00000cc0


	//   ....[27]....
        /*0234*/ 	.word	0x00000cd0


	//   ....[28]....
        /*0238*/ 	.word	0x00000ce0


	//   ....[29]....
        /*023c*/ 	.word	0x00000d00


	//   ....[30]....
        /*0240*/ 	.word	0x00000d70


	//   ....[31]....
        /*0244*/ 	.word	0x00000dc0


	//   ....[32]....
        /*0248*/ 	.word	0x00000e30


	//   ....[33]....
        /*024c*/ 	.word	0x00000e40


	//   ....[34]....
        /*0250*/ 	.word	0x00000e50


	//   ....[35]....
        /*0254*/ 	.word	0x00000e60


	//   ....[36]....
        /*0258*/ 	.word	0x00000f70


	//   ....[37]....
        /*025c*/ 	.word	0x00000f90


	//   ....[38]....
        /*0260*/ 	.word	0x00000fa0


	//   ....[39]....
        /*0264*/ 	.word	0x00000fc0


	//   ....[40]....
        /*0268*/ 	.word	0x00001450


	//   ....[41]....
        /*026c*/ 	.word	0x00001460


	//   ....[42]....
        /*0270*/ 	.word	0x00001470


	//   ....[43]....
        /*0274*/ 	.word	0x00001560


	//   ....[44]....
        /*0278*/ 	.word	0x000015b0


	//   ....[45]....
        /*027c*/ 	.word	0x00001690


	//   ....[46]....
        /*0280*/ 	.word	0x000016b0


	//   ....[47]....
        /*0284*/ 	.word	0x00001790


	//   ....[48]....
        /*0288*/ 	.word	0x00001840


	//   ....[49]....
        /*028c*/ 	.word	0x00001860


	//   ....[50]....
        /*0290*/ 	.word	0x00001870


	//   ....[51]....
        /*0294*/ 	.word	0x00001890


	//   ....[52]....
        /*0298*/ 	.word	0x000018b0


	//   ....[53]....
        /*029c*/ 	.word	0x00001930


	//   ....[54]....
        /*02a0*/ 	.word	0x00001950


	//   ....[55]....
        /*02a4*/ 	.word	0x00001960


	//   ....[56]....
        /*02a8*/ 	.word	0x00001a00


	//   ....[57]....
        /*02ac*/ 	.word	0x00001a20


	//   ....[58]....
        /*02b0*/ 	.word	0x00001a40


	//   ....[59]....
        /*02b4*/ 	.word	0x00001a50


	//   ....[60]....
        /*02b8*/ 	.word	0x00001bb0


	//   ....[61]....
        /*02bc*/ 	.word	0x00001bd0


	//   ....[62]....
        /*02c0*/ 	.word	0x00001c40


	//   ....[63]....
        /*02c4*/ 	.word	0x00001c50


	//   ....[64]....
        /*02c8*/ 	.word	0x00001c60


	//   ....[65]....
        /*02cc*/ 	.word	0x00001c70


	//   ....[66]....
        /*02d0*/ 	.word	0x00001c80


	//   ....[67]....
        /*02d4*/ 	.word	0x00001c90


	//   ....[68]....
        /*02d8*/ 	.word	0x00001ca0


	//   ....[69]....
        /*02dc*/ 	.word	0x00001d10


	//   ....[70]....
        /*02e0*/ 	.word	0x00001ed0


	//   ....[71]....
        /*02e4*/ 	.word	0x00001f10


	//   ....[72]....
        /*02e8*/ 	.word	0x00001f20


	//   ....[73]....
        /*02ec*/ 	.word	0x00001f30


	//   ....[74]....
        /*02f0*/ 	.word	0x00001f40


	//----- nvinfo : EIATTR_VRC_CTA_INIT_COUNT
	.align		4
.L_237:
        /*02f4*/ 	.byte	0x02, 0x4a
	.zero		1
	.zero		1


	//----- nvinfo : EIATTR_EXIT_INSTR_OFFSETS
	.align		4
        /*02f8*/ 	.byte	0x04, 0x1c
        /*02fa*/ 	.short	(.L_239 - .L_238)


	//   ....[0]....
.L_238:
        /*02fc*/ 	.word	0x00002090


	//----- nvinfo : EIATTR_CRS_STACK_SIZE
	.align		4
.L_239:
        /*0300*/ 	.byte	0x04, 0x1e
        /*0302*/ 	.short	(.L_241 - .L_240)
.L_240:
        /*0304*/ 	.word	0x00000000


	//----- nvinfo : EIATTR_CBANK_PARAM_SIZE
	.align		4
.L_241:
        /*0308*/ 	.byte	0x03, 0x19
        /*030a*/ 	.short	0x0038


	//----- nvinfo : EIATTR_PARAM_CBANK
	.align		4
        /*030c*/ 	.byte	0x04, 0x0a
        /*030e*/ 	.short	(.L_243 - .L_242)
	.align		4
.L_242:
        /*0310*/ 	.word	index@(.nv.constant0._Z13_spmm_conv_11PKfPfiiPKiS3_S3_S0_)
        /*0314*/ 	.short	0x0380
        /*0316*/ 	.short	0x0038


	//----- nvinfo : EIATTR_SW_WAR
	.align		4
.L_243:
        /*0318*/ 	.byte	0x04, 0x36
        /*031a*/ 	.short	(.L_245 - .L_244)
.L_244:
        /*031c*/ 	.word	0x00000008
.L_245:


//--------------------- .nv.info._Z13_spmm_conv_10PKfPfiiPKiS3_S3_S0_ --------------------------
	.section	.nv.info._Z13_spmm_conv_10PKfPfiiPKiS3_S3_S0_,"",@"SHT_CUDA_INFO"
	.sectionflags	@""
	.align	4


	//----- nvinfo : EIATTR_CUDA_API_VERSION
	.align		4
        /*0000*/ 	.byte	0x04, 0x37
        /*0002*/ 	.short	(.L_247 - .L_246)
.L_246:
        /*0004*/ 	.word	0x00000082


	//----- nvinfo : EIATTR_KPARAM_INFO
	.align		4
.L_247:
        /*0008*/ 	.byte	0x04, 0x17
        /*000a*/ 	.short	(.L_249 - .L_248)
.L_248:
        /*000c*/ 	.word	0x00000000
        /*0010*/ 	.short	0x0007
        /*0012*/ 	.short	0x0030
        /*0014*/ 	.byte	0x00, 0xf5, 0x21, 0x00


	//----- nvinfo : EIATTR_KPARAM_INFO
	.align		4
.L_249:
        /*0018*/ 	.byte	0x04, 0x17
        /*001a*/ 	.short	(.L_251 - .L_250)
.L_250:
        /*001c*/ 	.word	0x00000000
        /*0020*/ 	.short	0x0006
        /*0022*/ 	.short	0x0028
        /*0024*/ 	.byte	0x00, 0xf5, 0x21, 0x00


	//----- nvinfo : EIATTR_KPARAM_INFO
	.align		4
.L_251:
        /*0028*/ 	.byte	0x04, 0x17
        /*002a*/ 	.short	(.L_253 - .L_252)
.L_252:
        /*002c*/ 	.word	0x00000000
        /*0030*/ 	.short	0x0005
        /*0032*/ 	.short	0x0020
        /*0034*/ 	.byte	0x00, 0xf5, 0x21, 0x00


	//----- nvinfo : EIATTR_KPARAM_INFO
	.align		4
.L_253:
        /*0038*/ 	.byte	0x04, 0x17
        /*003a*/ 	.short	(.L_255 - .L_254)
.L_254:
        /*003c*/ 	.word	0x00000000
        /*0040*/ 	.short	0x0004
        /*0042*/ 	.short	0x0018
        /*0044*/ 	.byte	0x00, 0xf5, 0x21, 0x00


	//----- nvinfo : EIATTR_KPARAM_INFO
	.align		4
.L_255:
        /*0048*/ 	.byte	0x04, 0x17
        /*004a*/ 	.short	(.L_257 - .L_256)
.L_256:
        /*004c*/ 	.word	0x00000000
        /*0050*/ 	.short	0x0003
        /*0052*/ 	.short	0x0014
        /*0054*/ 	.byte	0x00, 0xf0, 0x11, 0x00


	//----- nvinfo : EIATTR_KPARAM_INFO
	.align		4
.L_257:
        /*0058*/ 	.byte	0x04, 0x17
        /*005a*/ 	.short	(.L_259 - .L_258)
.L_258:
        /*005c*/ 	.word	0x00000000
        /*0060*/ 	.short	0x0002
        /*0062*/ 	.short	0x0010
        /*0064*/ 	.byte	0x00, 0xf0, 0x11, 0x00


	//----- nvinfo : EIATTR_KPARAM_INFO
	.align		4
.L_259:
        /*0068*/ 	.byte	0x04, 0x17
        /*006a*/ 	.short	(.L_261 - .L_260)
.L_260:
        /*006c*/ 	.word	0x00000000
        /*0070*/ 	.short	0x0001
        /*0072*/ 	.short	0x0008
        /*0074*/ 	.byte	0x00, 0xf5, 0x21, 0x00


	//----- nvinfo : EIATTR_KPARAM_INFO
	.align		4
.L_261:
        /*0078*/ 	.byte	0x04, 0x17
        /*007a*/ 	.short	(.L_263 - .L_262)
.L_262:
        /*007c*/ 	.word	0x00000000
        /*0080*/ 	.short	0x0000
        /*0082*/ 	.short	0x0000
        /*0084*/ 	.byte	0x00, 0xf5, 0x21, 0x00


	//----- nvinfo : EIATTR_SPARSE_MMA_MASK
	.align		4
.L_263:
        /*0088*/ 	.byte	0x03, 0x50
        /*008a*/ 	.short	0x0000


	//----- nvinfo : EIATTR_MAXREG_COUNT
	.align		4
        /*008c*/ 	.byte	0x03, 0x1b
        /*008e*/ 	.short	0x00ff


	//----- nvinfo : EIATTR_MERCURY_ISA_VERSION
	.align		4
        /*0090*/ 	.byte	0x03, 0x5f
        /*0092*/ 	.short	0x0101


	//----- nvinfo : EIATTR_COOP_GROUP_MASK_REGIDS
	.align		4
        /*0094*/ 	.byte	0x04, 0x29
        /*0096*/ 	.short	(.L_265 - .L_264)


	//   ....[0]....
.L_264:
        /*0098*/ 	.word	0xffffffff


	//   ....[1]....
        /*009c*/ 	.word	0xffffffff


	//   ....[2]....
        /*00a0*/ 	.word	0xffffffff


	//   ....[3]....
        /*00a4*/ 	.word	0xffffffff


	//   ....[4]....
        /*00a8*/ 	.word	0xffffffff


	//   ....[5]....
        /*00ac*/ 	.word	0xffffffff


	//   ....[6]....
        /*00b0*/ 	.word	0xffffffff


	//   ....[7]....
        /*00b4*/ 	.word	0xffffffff


	//   ....[8]....
        /*00b8*/ 	.word	0xffffffff


	//   ....[9]....
        /*00bc*/ 	.word	0xffffffff


	//   ....[10]....
        /*00c0*/ 	.word	0xffffffff


	//   ....[11]....
        /*00c4*/ 	.word	0xffffffff


	//   ....[12]....
        /*00c8*/ 	.word	0xffffffff


	//   ....[13]....
        /*00cc*/ 	.word	0xffffffff


	//   ....[14]....
        /*00d0*/ 	.word	0xffffffff


	//   ....[15]....
        /*00d4*/ 	.word	0xffffffff


	//   ....[16]....
        /*00d8*/ 	.word	0xffffffff


	//   ....[17]....
        /*00dc*/ 	.word	0xffffffff


	//   ....[18]....
        /*00e0*/ 	.word	0xffffffff


	//   ....[19]....
        /*00e4*/ 	.word	0xffffffff


	//   ....[20]....
        /*00e8*/ 	.word	0xffffffff


	//   ....[21]....
        /*00ec*/ 	.word	0xffffffff


	//   ....[22]....
        /*00f0*/ 	.word	0xffffffff


	//   ....[23]....
        /*00f4*/ 	.word	0xffffffff


	//   ....[24]....
        /*00f8*/ 	.word	0xffffffff


	//   ....[25]....
        /*00fc*/ 	.word	0xffffffff


	//   ....[26]....
        /*0100*/ 	.word	0xffffffff


	//   ....[27]....
        /*0104*/ 	.word	0xffffffff


	//   ....[28]....
        /*0108*/ 	.word	0xffffffff


	//   ....[29]....
        /*010c*/ 	.word	0xffffffff


	//   ....[30]....
        /*0110*/ 	.word	0xffffffff


	//   ....[31]....
        /*0114*/ 	.word	0xffffffff


	//   ....[32]....
        /*0118*/ 	.word	0xffffffff


	//   ....[33]....
        /*011c*/ 	.word	0xffffffff


	//   ....[34]....
        /*0120*/ 	.word	0xffffffff


	//   ....[35]....
        /*0124*/ 	.word	0xffffffff


	//   ....[36]....
        /*0128*/ 	.word	0xffffffff


	//   ....[37]....
        /*012c*/ 	.word	0xffffffff


	//   ....[38]....
        /*0130*/ 	.word	0xffffffff


	//   ....[39]....
        /*0134*/ 	.word	0xffffffff


	//   ....[40]....
        /*0138*/ 	.word	0xffffffff


	//   ....[41]....
        /*013c*/ 	.word	0xffffffff


	//   ....[42]....
        /*0140*/ 	.word	0xffffffff


	//   ....[43]....
        /*0144*/ 	.word	0xffffffff


	//   ....[44]....
        /*0148*/ 	.word	0xffffffff


	//   ....[45]....
        /*014c*/ 	.word	0xffffffff


	//   ....[46]....
        /*0150*/ 	.word	0xffffffff


	//   ....[47]....
        /*0154*/ 	.word	0xffffffff


	//   ....[48]....
        /*0158*/ 	.word	0xffffffff


	//   ....[49]....
        /*015c*/ 	.word	0xffffffff


	//   ....[50]....
        /*0160*/ 	.word	0xffffffff


	//   ....[51]....
        /*0164*/ 	.word	0xffffffff


	//   ....[52]....
        /*0168*/ 	.word	0xffffffff


	//   ....[53]....
        /*016c*/ 	.word	0xffffffff


	//   ....[54]....
        /*0170*/ 	.word	0xffffffff


	//   ....[55]....
        /*0174*/ 	.word	0xffffffff


	//   ....[56]....
        /*0178*/ 	.word	0xffffffff


	//   ....[57]....
        /*017c*/ 	.word	0xffffffff


	//   ....[58]....
        /*0180*/ 	.word	0xffffffff


	//   ....[59]....
        /*0184*/ 	.word	0xffffffff


	//   ....[60]....
        /*0188*/ 	.word	0xffffffff


	//   ....[61]....
        /*018c*/ 	.word	0xffffffff


	//   ....[62]....
        /*0190*/ 	.word	0xffffffff


	//   ....[63]....
        /*0194*/ 	.word	0xffffffff


	//   ....[64]....
        /*0198*/ 	.word	0xffffffff


	//   ....[65]....
        /*019c*/ 	.word	0xffffffff


	//   ....[66]....
        /*01a0*/ 	.word	0xffffffff


	//   ....[67]....
        /*01a4*/ 	.word	0xffffffff


	//   ....[68]....
        /*01a8*/ 	.word	0xffffffff


	//   ....[69]....
        /*01ac*/ 	.word	0xffffffff


	//   ....[70]....
        /*01b0*/ 	.word	0xffffffff


	//   ....[71]....
        /*01b4*/ 	.word	0xffffffff


	//   ....[72]....
        /*01b8*/ 	.word	0xffffffff


	//   ....[73]....
        /*01bc*/ 	.word	0xffffffff


	//   ....[74]....
        /*01c0*/ 	.word	0xffffffff


	//   ....[75]....
        /*01c4*/ 	.word	0xffffffff


	//   ....[76]....
        /*01c8*/ 	.word	0xffffffff


	//   ....[77]....
        /*01cc*/ 	.word	0xffffffff


	//   ....[78]....
        /*01d0*/ 	.word	0xffffffff


	//   ....[79]....
        /*01d4*/ 	.word	0xffffffff


	//   ....[80]....
        /*01d8*/ 	.word	0xffffffff


	//   ....[81]....
        /*01dc*/ 	.word	0xffffffff


	//   ....[82]....
        /*01e0*/ 	.word	0xffffffff


	//   ....[83]....
        /*01e4*/ 	.word	0xffffffff


	//   ....[84]....
        /*01e8*/ 	.word	0xffffffff


	//   ....[85]....
        /*01ec*/ 	.word	0xffffffff


	//   ....[86]....
        /*01f0*/ 	.word	0xffffffff


	//   ....[87]....
        /*01f4*/ 	.word	0xffffffff


	//   ....[88]....
        /*01f8*/ 	.word	0xffffffff


	//   ....[89]....
        /*01fc*/ 	.word	0xffffffff


	//   ....[90]....
        /*0200*/ 	.word	0xffffffff


	//   ....[91]....
        /*0204*/ 	.word	0xffffffff


	//   ....[92]....
        /*0208*/ 	.word	0xffffffff


	//   ....[93]....
        /*020c*/ 	.word	0xffffffff


	//   ....[94]....
        /*0210*/ 	.word	0xffffffff


	//   ....[95]....
        /*0214*/ 	.word	0xffffffff


	//   ....[96]....
        /*0218*/ 	.word	0xffffffff


	//   ....[97]....
        /*021c*/ 	.word	0xffffffff


	//   ....[98]....
        /*0220*/ 	.word	0xffffffff


	//   ....[99]....
        /*0224*/ 	.word	0xffffffff


	//   ....[100]....
        /*0228*/ 	.word	0xffffffff


	//   ....[101]....
        /*022c*/ 	.word	0xffffffff


	//   ....[102]....
        /*0230*/ 	.word	0xffffffff


	//   ....[103]....
        /*0234*/ 	.word	0xffffffff


	//   ....[104]....
        /*0238*/ 	.word	0xffffffff


	//   ....[105]....
        /*023c*/ 	.word	0xffffffff


	//   ....[106]....
        /*0240*/ 	.word	0xffffffff


	//   ....[107]....
        /*0244*/ 	.word	0xffffffff


	//   ....[108]....
        /*0248*/ 	.word	0xffffffff


	//   ....[109]....
        /*024c*/ 	.word	0xffffffff


	//   ....[110]....
        /*0250*/ 	.word	0xffffffff


	//   ....[111]....
        /*0254*/ 	.word	0xffffffff


	//   ....[112]....
        /*0258*/ 	.word	0xffffffff


	//   ....[113]....
        /*025c*/ 	.word	0xffffffff


	//   ....[114]....
        /*0260*/ 	.word	0xffffffff


	//   ....[115]....
        /*0264*/ 	.word	0xffffffff


	//   ....[116]....
        /*0268*/ 	.word	0xffffffff


	//   ....[117]....
        /*026c*/ 	.word	0xffffffff


	//   ....[118]....
        /*0270*/ 	.word	0xffffffff


	//   ....[119]....
        /*0274*/ 	.word	0xffffffff


	//   ....[120]....
        /*0278*/ 	.word	0xffffffff


	//   ....[121]....
        /*027c*/ 	.word	0xffffffff


	//   ....[122]....
        /*0280*/ 	.word	0xffffffff


	//   ....[123]....
        /*0284*/ 	.word	0xffffffff


	//   ....[124]....
        /*0288*/ 	.word	0xffffffff


	//   ....[125]....
        /*028c*/ 	.word	0xffffffff


	//   ....[126]....
        /*0290*/ 	.word	0xffffffff


	//   ....[127]....
        /*0294*/ 	.word	0xffffffff


	//   ....[128]....
        /*0298*/ 	.word	0xffffffff


	//   ....[129]....
        /*029c*/ 	.word	0xffffffff


	//   ....[130]....
        /*02a0*/ 	.word	0xffffffff


	//   ....[131]....
        /*02a4*/ 	.word	0xffffffff


	//   ....[132]....
        /*02a8*/ 	.word	0xffffffff


	//   ....[133]....
        /*02ac*/ 	.word	0xffffffff


	//   ....[134]....
        /*02b0*/ 	.word	0xffffffff


	//   ....[135]....
        /*02b4*/ 	.word	0xffffffff


	//   ....[136]....
        /*02b8*/ 	.word	0xffffffff


	//   ....[137]....
        /*02bc*/ 	.word	0xffffffff


	//   ....[138]....
        /*02c0*/ 	.word	0xffffffff


	//   ....[139]....
        /*02c4*/ 	.word	0xffffffff


	//   ....[140]....
        /*02c8*/ 	.word	0xffffffff


	//   ....[141]....
        /*02cc*/ 	.word	0xffffffff


	//   ....[142]....
        /*02d0*/ 	.word	0xffffffff


	//   ....[143]....
        /*02d4*/ 	.word	0xffffffff


	//   ....[144]....
        /*02d8*/ 	.word	0xffffffff


	//   ....[145]....
        /*02dc*/ 	.word	0xffffffff


	//   ....[146]....
        /*02e0*/ 	.word	0xffffffff


	//   ....[147]....
        /*02e4*/ 	.word	0xffffffff


	//   ....[148]....
        /*02e8*/ 	.word	0xffffffff


	//   ....[149]....
        /*02ec*/ 	.word	0xffffffff


	//   ....[150]....
        /*02f0*/ 	.word	0xffffffff


	//   ....[151]....
        /*02f4*/ 	.word	0xffffffff


	//   ....[152]....
        /*02f8*/ 	.word	0xffffffff


	//   ....[153]....
        /*02fc*/ 	.word	0xffffffff


	//   ....[154]....
        /*0300*/ 	.word	0xffffffff


	//   ....[155]....
        /*0304*/ 	.word	0xffffffff


	//   ....[156]....
        /*0308*/ 	.word	0xffffffff


	//   ....[157]....
        /*030c*/ 	.word	0xffffffff


	//   ....[158]....
        /*0310*/ 	.word	0xffffffff


	//   ....[159]....
        /*0314*/ 	.word	0xffffffff


	//   ....[160]....
        /*0318*/ 	.word	0xffffffff


	//   ....[161]....
        /*031c*/ 	.word	0xffffffff


	//   ....[162]....
        /*0320*/ 	.word	0xffffffff


	//   ....[163]....
        /*0324*/ 	.word	0xffffffff


	//   ....[164]....
        /*0328*/ 	.word	0xffffffff


	//   ....[165]....
        /*032c*/ 	.word	0xffffffff


	//   ....[166]....
        /*0330*/ 	.word	0xffffffff


	//   ....[167]....
        /*0334*/ 	.word	0xffffffff


	//   ....[168]....
        /*0338*/ 	.word	0xffffffff


	//   ....[169]....
        /*033c*/ 	.word	0xffffffff


	//   ....[170]....
        /*0340*/ 	.word	0xffffffff


	//   ....[171]....
        /*0344*/ 	.word	0xffffffff


	//   ....[172]....
        /*0348*/ 	.word	0xffffffff


	//   ....[173]....
        /*034c*/ 	.word	0xffffffff


	//   ....[174]....
        /*0350*/ 	.word	0xffffffff


	//   ....[175]....
        /*0354*/ 	.word	0xffffffff


	//   ....[176]....
        /*0358*/ 	.word	0xffffffff


	//   ....[177]....
        /*035c*/ 	.word	0xffffffff


	//   ....[178]....
        /*0360*/ 	.word	0xffffffff


	//   ....[179]....
        /*0364*/ 	.word	0xffffffff


	//   ....[180]....
        /*0368*/ 	.word	0xffffffff


	//   ....[181]....
        /*036c*/ 	.word	0xffffffff


	//   ....[182]....
        /*0370*/ 	.word	0xffffffff


	//   ....[183]....
        /*0374*/ 	.word	0xffffffff


	//   ....[184]....
        /*0378*/ 	.word	0xffffffff


	//   ....[185]....
        /*037c*/ 	.word	0xffffffff


	//   ....[186]....
        /*0380*/ 	.word	0xffffffff


	//   ....[187]....
        /*0384*/ 	.word	0xffffffff


	//   ....[188]....
        /*0388*/ 	.word	0xffffffff


	//   ....[189]....
        /*038c*/ 	.word	0xffffffff


	//   ....[190]....
        /*0390*/ 	.word	0xffffffff


	//   ....[191]....
        /*0394*/ 	.word	0xffffffff


	//   ....[192]....
        /*0398*/ 	.word	0xffffffff


	//   ....[193]....
        /*039c*/ 	.word	0xffffffff


	//   ....[194]....
        /*03a0*/ 	.word	0xffffffff


	//   ....[195]....
        /*03a4*/ 	.word	0xffffffff


	//   ....[196]....
        /*03a8*/ 	.word	0xffffffff


	//   ....[197]....
        /*03ac*/ 	.word	0xffffffff


	//   ....[198]....
        /*03b0*/ 	.word	0xffffffff


	//   ....[199]....
        /*03b4*/ 	.word	0xffffffff


	//   ....[200]....
        /*03b8*/ 	.word	0xffffffff


	//   ....[201]....
        /*03bc*/ 	.word	0xffffffff


	//   ....[202]....
        /*03c0*/ 	.word	0xffffffff


	//   ....[203]....
        /*03c4*/ 	.word	0xffffffff


	//   ....[204]....
        /*03c8*/ 	.word	0xffffffff


	//   ....[205]....
        /*03cc*/ 	.word	0xffffffff


	//   ....[206]....
        /*03d0*/ 	.word	0xffffffff


	//   ....[207]....
        /*03d4*/ 	.word	0xffffffff


	//   ....[208]....
        /*03d8*/ 	.word	0xffffffff


	//   ....[209]....
        /*03dc*/ 	.word	0xffffffff


	//   ....[210]....
        /*03e0*/ 	.word	0xffffffff


	//   ....[211]....
        /*03e4*/ 	.word	0xffffffff


	//   ....[212]....
        /*03e8*/ 	.word	0xffffffff


	//   ....[213]....
        /*03ec*/ 	.word	0xffffffff


	//   ....[214]....
        /*03f0*/ 	.word	0xffffffff


	//   ....[215]....
        /*03f4*/ 	.word	0xffffffff


	//   ....[216]....
        /*03f8*/ 	.word	0xffffffff


	//   ....[217]....
        /*03fc*/ 	.word	0xffffffff


	//   ....[218]....
        /*0400*/ 	.word	0xffffffff


	//   ....[219]....
        /*0404*/ 	.word	0xffffffff


	//   ....[220]....
        /*0408*/ 	.word	0xffffffff


	//   ....[221]....
        /*040c*/ 	.word	0xffffffff


	//   ....[222]....
        /*0410*/ 	.word	0xffffffff


	//   ....[223]....
        /*0414*/ 	.word	0xffffffff


	//   ....[224]....
        /*0418*/ 	.word	0xffffffff


	//   ....[225]....
        /*041c*/ 	.word	0xffffffff


	//   ....[226]....
        /*0420*/ 	.word	0xffffffff


	//   ....[227]....
        /*0424*/ 	.word	0xffffffff


	//   ....[228]....
        /*0428*/ 	.word	0xffffffff


	//   ....[229]....
        /*042c*/ 	.word	0xffffffff


	//   ....[230]....
        /*0430*/ 	.word	0xffffffff


	//   ....[231]....
        /*0434*/ 	.word	0xffffffff


	//   ....[232]....
        /*0438*/ 	.word	0xffffffff


	//   ....[233]....
        /*043c*/ 	.word	0xffffffff


	//   ....[234]....
        /*0440*/ 	.word	0xffffffff


	//   ....[235]....
        /*0444*/ 	.word	0xffffffff


	//   ....[236]....
        /*0448*/ 	.word	0xffffffff


	//   ....[237]....
        /*044c*/ 	.word	0xffffffff


	//   ....[238]....
        /*0450*/ 	.word	0xffffffff


	//   ....[239]....
        /*0454*/ 	.word	0xffffffff


	//   ....[240]....
        /*0458*/ 	.word	0xffffffff


	//   ....[241]....
        /*045c*/ 	.word	0xffffffff


	//   ....[242]....
        /*0460*/ 	.word	0xffffffff


	//   ....[243]....
        /*0464*/ 	.word	0xffffffff


	//   ....[244]....
        /*0468*/ 	.word	0xffffffff


	//   ....[245]....
        /*046c*/ 	.word	0xffffffff


	//   ....[246]....
        /*0470*/ 	.word	0xffffffff


	//   ....[247]....
        /*0474*/ 	.word	0xffffffff


	//   ....[248]....
        /*0478*/ 	.word	0xffffffff


	//   ....[249]....
        /*047c*/ 	.word	0xffffffff


	//   ....[250]....
        /*0480*/ 	.word	0xffffffff


	//   ....[251]....
        /*0484*/ 	.word	0xffffffff


	//   ....[252]....
        /*0488*/ 	.word	0xffffffff


	//   ....[253]....
        /*048c*/ 	.word	0xffffffff


	//   ....[254]....
        /*0490*/ 	.word	0xffffffff


	//   ....[255]....
        /*0494*/ 	.word	0xffffffff


	//   ....[0]....
        /*0498*/ 	.word	0xffffffff


	//   ....[1]....
        /*049c*/ 	.word	0xffffffff


	//   ....[2]....
        /*04a0*/ 	.word	0xffffffff


	//   ....[3]....
        /*04a4*/ 	.word	0xffffffff


	//   ....[4]....
        /*04a8*/ 	.word	0xffffffff


	//   ....[5]....
        /*04ac*/ 	.word	0xffffffff


	//   ....[6]....
        /*04b0*/ 	.word	0xffffffff


	//   ....[7]....
        /*04b4*/ 	.word	0xffffffff


	//   ....[8]....
        /*04b8*/ 	.word	0xffffffff


	//   ....[9]....
        /*04bc*/ 	.word	0xffffffff


	//   ....[10]....
        /*04c0*/ 	.word	0xffffffff


	//   ....[11]....
        /*04c4*/ 	.word	0xffffffff


	//   ....[12]....
        /*04c8*/ 	.word	0xffffffff


	//   ....[13]....
        /*04cc*/ 	.word	0xffffffff


	//   ....[14]....
        /*04d0*/ 	.word	0xffffffff


	//   ....[15]....
        /*04d4*/ 	.word	0xffffffff


	//   ....[16]....
        /*04d8*/ 	.word	0xffffffff


	//   ....[17]....
        /*04dc*/ 	.word	0xffffffff


	//   ....[18]....
        /*04e0*/ 	.word	0xffffffff


	//   ....[19]....
        /*04e4*/ 	.word	0xffffffff


	//   ....[20]....
        /*04e8*/ 	.word	0xffffffff


	//   ....[21]....
        /*04ec*/ 	.word	0xffffffff


	//   ....[22]....
        /*04f0*/ 	.word	0xffffffff


	//   ....[23]....
        /*04f4*/ 	.word	0xffffffff


	//   ....[24]....
        /*04f8*/ 	.word	0xffffffff


	//   ....[25]....
        /*04fc*/ 	.word	0xffffffff


	//   ....[26]....
        /*0500*/ 	.word	0xffffffff


	//   ....[27]....
        /*0504*/ 	.word	0xffffffff


	//   ....[28]....
        /*0508*/ 	.word	0xffffffff


	//   ....[29]....
        /*050c*/ 	.word	0xffffffff


	//   ....[30]....
        /*0510*/ 	.word	0xffffffff


	//   ....[31]....
        /*0514*/ 	.word	0xffffffff


	//   ....[32]....
        /*0518*/ 	.word	0xffffffff


	//   ....[33]....
        /*051c*/ 	.word	0xffffffff


	//   ....[34]....
        /*0520*/ 	.word	0xffffffff


	//   ....[35]....
        /*0524*/ 	.word	0xffffffff


	//   ....[36]....
        /*0528*/ 	.word	0xffffffff


	//   ....[37]....
        /*052c*/ 	.word	0xffffffff


	//   ....[38]....
        /*0530*/ 	.word	0xffffffff


	//   ....[39]....
        /*0534*/ 	.word	0xffffffff


	//   ....[40]....
        /*0538*/ 	.word	0xffffffff


	//   ....[41]....
        /*053c*/ 	.word	0xffffffff


	//   ....[42]....
        /*0540*/ 	.word	0xffffffff


	//   ....[43]....
        /*0544*/ 	.word	0xffffffff


	//   ....[44]....
        /*0548*/ 	.word	0xffffffff


	//   ....[45]....
        /*054c*/ 	.word	0xffffffff


	//   ....[46]....
        /*0550*/ 	.word	0xffffffff


	//   ....[47]....
        /*0554*/ 	.word	0xffffffff


	//   ....[48]....
        /*0558*/ 	.word	0xffffffff


	//   ....[49]....
        /*055c*/ 	.word	0xffffffff


	//   ....[50]....
        /*0560*/ 	.word	0xffffffff


	//   ....[51]....
        /*0564*/ 	.word	0xffffffff


	//   ....[52]....
        /*0568*/ 	.word	0xffffffff


	//   ....[53]....
        /*056c*/ 	.word	0xffffffff


	//   ....[54]....
        /*0570*/ 	.word	0xffffffff


	//   ....[55]....
        /*0574*/ 	.word	0xffffffff


	//   ....[56]....
        /*0578*/ 	.word	0xffffffff


	//   ....[57]....
        /*057c*/ 	.word	0xffffffff


	//   ....[58]....
        /*0580*/ 	.word	0xffffffff


	//   ....[59]....
        /*0584*/ 	.word	0xffffffff


	//   ....[60]....
        /*0588*/ 	.word	0xffffffff


	//   ....[61]....
        /*058c*/ 	.word	0xffffffff


	//   ....[62]....
        /*0590*/ 	.word	0xffffffff


	//   ....[63]....
        /*0594*/ 	.word	0xffffffff


	//   ....[64]....
        /*0598*/ 	.word	0xffffffff


	//   ....[65]....
        /*059c*/ 	.word	0xffffffff


	//   ....[66]....
        /*05a0*/ 	.word	0xffffffff


	//   ....[67]....
        /*05a4*/ 	.word	0xffffffff


	//   ....[68]....
        /*05a8*/ 	.word	0xffffffff


	//   ....[69]....
        /*05ac*/ 	.word	0xffffffff


	//   ....[70]....
        /*05b0*/ 	.word	0xffffffff


	//   ....[71]....
        /*05b4*/ 	.word	0xffffffff


	//   ....[72]....
        /*05b8*/ 	.word	0xffffffff


	//   ....[73]....
        /*05bc*/ 	.word	0xffffffff


	//   ....[74]....
        /*05c0*/ 	.word	0xffffffff


	//   ....[75]....
        /*05c4*/ 	.word	0xffffffff


	//   ....[76]....
        /*05c8*/ 	.word	0xffffffff


	//   ....[77]....
        /*05cc*/ 	.word	0xffffffff


	//   ....[78]....
        /*05d0*/ 	.word	0xffffffff


	//   ....[79]....
        /*05d4*/ 	.word	0xffffffff


	//   ....[80]....
        /*05d8*/ 	.word	0xffffffff


	//   ....[81]....
        /*05dc*/ 	.word	0xffffffff


	//   ....[82]....
        /*05e0*/ 	.word	0xffffffff


	//   ....[83]....
        /*05e4*/ 	.word	0xffffffff


	//   ....[84]....
        /*05e8*/ 	.word	0xffffffff


	//   ....[85]....
        /*05ec*/ 	.word	0xffffffff


	//   ....[86]....
        /*05f0*/ 	.word	0xffffffff


	//   ....[87]....
        /*05f4*/ 	.word	0xffffffff


	//   ....[88]....
        /*05f8*/ 	.word	0xffffffff


	//   ....[89]....
        /*05fc*/ 	.word	0xffffffff


	//   ....[90]....
        /*0600*/ 	.word	0xffffffff


	//   ....[91]....
        /*0604*/ 	.word	0xffffffff


	//   ....[92]....
        /*0608*/ 	.word	0xffffffff


	//   ....[93]....
        /*060c*/ 	.word	0xffffffff


	//   ....[94]....
        /*0610*/ 	.word	0xffffffff


	//   ....[95]....
        /*0614*/ 	.word	0xffffffff


	//   ....[96]....
        /*0618*/ 	.word	0xffffffff


	//   ....[97]....
        /*061c*/ 	.word	0xffffffff


	//   ....[98]....
        /*0620*/ 	.word	0xffffffff


	//   ....[99]....
        /*0624*/ 	.word	0xffffffff


	//   ....[100]....
        /*0628*/ 	.word	0xffffffff


	//   ....[101]....
        /*062c*/ 	.word	0xffffffff


	//   ....[102]....
        /*0630*/ 	.word	0xffffffff


	//   ....[103]....
        /*0634*/ 	.word	0xffffffff


	//   ....[104]....
        /*0638*/ 	.word	0xffffffff


	//   ....[105]....
        /*063c*/ 	.word	0xffffffff


	//   ....[106]....
        /*0640*/ 	.word	0xffffffff


	//   ....[107]....
        /*0644*/ 	.word	0xffffffff


	//   ....[108]....
        /*0648*/ 	.word	0xffffffff


	//   ....[109]....
        /*064c*/ 	.word	0xffffffff


	//   ....[110]....
        /*0650*/ 	.word	0xffffffff


	//   ....[111]....
        /*0654*/ 	.word	0xffffffff


	//   ....[112]....
        /*0658*/ 	.word	0xffffffff


	//   ....[113]....
        /*065c*/ 	.word	0xffffffff


	//   ....[114]....
        /*0660*/ 	.word	0xffffffff


	//   ....[115]....
        /*0664*/ 	.word	0xffffffff


	//   ....[116]....
        /*0668*/ 	.word	0xffffffff


	//   ....[117]....
        /*066c*/ 	.word	0xffffffff


	//   ....[118]....
        /*0670*/ 	.word	0xffffffff


	//   ....[119]....
        /*0674*/ 	.word	0xffffffff


	//   ....[120]....
        /*0678*/ 	.word	0xffffffff


	//   ....[121]....
        /*067c*/ 	.word	0xffffffff


	//   ....[122]....
        /*0680*/ 	.word	0xffffffff


	//   ....[123]....
        /*0684*/ 	.word	0xffffffff


	//   ....[124]....
        /*0688*/ 	.word	0xffffffff


	//   ....[125]....
        /*068c*/ 	.word	0xffffffff


	//   ....[126]....
        /*0690*/ 	.word	0xffffffff


	//   ....[127]....
        /*0694*/ 	.word	0xffffffff


	//   ....[128]....
        /*0698*/ 	.word	0xffffffff


	//   ....[129]....
        /*069c*/ 	.word	0xffffffff


	//   ....[130]....
        /*06a0*/ 	.word	0xffffffff


	//   ....[131]....
        /*06a4*/ 	.word	0xffffffff


	//   ....[132]....
        /*06a8*/ 	.word	0xffffffff


	//   ....[133]....
        /*06ac*/ 	.word	0xffffffff


	//   ....[134]....
        /*06b0*/ 	.word	0xffffffff


	//   ....[135]....
        /*06b4*/ 	.word	0xffffffff


	//   ....[136]....
        /*06b8*/ 	.word	0xffffffff


	//   ....[137]....
        /*06bc*/ 	.word	0xffffffff


	//   ....[138]....
        /*06c0*/ 	.word	0xffffffff


	//   ....[139]....
        /*06c4*/ 	.word	0xffffffff


	//   ....[140]....
        /*06c8*/ 	.word	0xffffffff


	//   ....[141]....
        /*06cc*/ 	.word	0xffffffff


	//   ....[142]....
        /*06d0*/ 	.word	0xffffffff


	//   ....[143]....
        /*06d4*/ 	.word	0xffffffff


	//   ....[144]....
        /*06d8*/ 	.word	0xffffffff


	//   ....[145]....
        /*06dc*/ 	.word	0xffffffff


	//   ....[146]....
        /*06e0*/ 	.word	0xffffffff


	//   ....[147]....
        /*06e4*/ 	.word	0xffffffff


	//   ....[148]....
        /*06e8*/ 	.word	0xffffffff


	//   ....[149]....
        /*06ec*/ 	.word	0xffffffff


	//   ....[150]....
        /*06f0*/ 	.word	0xffffffff


	//   ....[151]....
        /*06f4*/ 	.word	0xffffffff


	//   ....[152]....
        /*06f8*/ 	.word	0xffffffff


	//   ....[153]....
        /*06fc*/ 	.word	0xffffffff


	//   ....[154]....
        /*0700*/ 	.word	0xffffffff


	//   ....[155]....
        /*0704*/ 	.word	0xffffffff


	//   ....[156]....
        /*0708*/ 	.word	0xffffffff


	//   ....[157]....
        /*070c*/ 	.word	0xffffffff


	//   ....[158]....
        /*0710*/ 	.word	0xffffffff


	//   ....[159]....
        /*0714*/ 	.word	0xffffffff


	//   ....[160]....
        /*0718*/ 	.word	0xffffffff


	//   ....[161]....
        /*071c*/ 	.word	0xffffffff


	//   ....[162]....
        /*0720*/ 	.word	0xffffffff


	//   ....[163]....
        /*0724*/ 	.word	0xffffffff


	//   ....[164]....
        /*0728*/ 	.word	0xffffffff


	//   ....[165]....
        /*072c*/ 	.word	0xffffffff


	//   ....[166]....
        /*0730*/ 	.word	0xffffffff


	//   ....[167]....
        /*0734*/ 	.word	0xffffffff


	//   ....[168]....
        /*0738*/ 	.word	0xffffffff


	//   ....[169]....
        /*073c*/ 	.word	0xffffffff


	//   ....[170]....
        /*0740*/ 	.word	0xffffffff


	//   ....[171]....
        /*0744*/ 	.word	0xffffffff


	//   ....[172]....
        /*0748*/ 	.word	0xffffffff


	//   ....[173]....
        /*074c*/ 	.word	0xffffffff


	//   ....[174]....
        /*0750*/ 	.word	0xffffffff


	//   ....[175]....
        /*0754*/ 	.word	0xffffffff


	//   ....[176]....
        /*0758*/ 	.word	0xffffffff


	//   ....[177]....
        /*075c*/ 	.word	0xffffffff


	//   ....[178]....
        /*0760*/ 	.word	0xffffffff


	//   ....[179]....
        /*0764*/ 	.word	0xffffffff


	//   ....[180]....
        /*0768*/ 	.word	0xffffffff


	//   ....[181]....
        /*076c*/ 	.word	0xffffffff


	//   ....[182]....
        /*0770*/ 	.word	0xffffffff


	//   ....[183]....
        /*0774*/ 	.word	0xffffffff


	//   ....[184]....
        /*0778*/ 	.word	0xffffffff


	//   ....[185]....
        /*077c*/ 	.word	0xffffffff


	//   ....[186]....
        /*0780*/ 	.word	0xffffffff


	//   ....[187]....
        /*0784*/ 	.word	0xffffffff


	//   ....[188]....
        /*0788*/ 	.word	0xffffffff


	//   ....[189]....
        /*078c*/ 	.word	0xffffffff


	//   ....[190]....
        /*0790*/ 	.word	0xffffffff


	//   ....[191]....
        /*0794*/ 	.word	0xffffffff


	//   ....[192]....
        /*0798*/ 	.word	0xffffffff


	//   ....[193]....
        /*079c*/ 	.word	0xffffffff


	//   ....[194]....
        /*07a0*/ 	.word	0xffffffff


	//   ....[195]....
        /*07a4*/ 	.word	0xffffffff


	//   ....[196]....
        /*07a8*/ 	.word	0xffffffff


	//   ....[197]....
        /*07ac*/ 	.word	0xffffffff


	//   ....[198]....
        /*07b0*/ 	.word	0xffffffff


	//   ....[199]....
        /*07b4*/ 	.word	0xffffffff


	//   ....[200]....
        /*07b8*/ 	.word	0xffffffff


	//   ....[201]....
        /*07bc*/ 	.word	0xffffffff


	//   ....[202]....
        /*07c0*/ 	.word	0xffffffff


	//   ....[203]....
        /*07c4*/ 	.word	0xffffffff


	//   ....[204]....
        /*07c8*/ 	.word	0xffffffff


	//   ....[205]....
        /*07cc*/ 	.word	0xffffffff


	//   ....[206]....
        /*07d0*/ 	.word	0xffffffff


	//   ....[207]....
        /*07d4*/ 	.word	0xffffffff


	//   ....[208]....
        /*07d8*/ 	.word	0xffffffff


	//   ....[209]....
        /*07dc*/ 	.word	0xffffffff


	//   ....[210]....
        /*07e0*/ 	.word	0xffffffff


	//   ....[211]....
        /*07e4*/ 	.word	0xffffffff


	//   ....[212]....
        /*07e8*/ 	.word	0xffffffff


	//   ....[213]....
        /*07ec*/ 	.word	0xffffffff


	//   ....[214]....
        /*07f0*/ 	.word	0xffffffff


	//   ....[215]....
        /*07f4*/ 	.word	0xffffffff


	//   ....[216]....
        /*07f8*/ 	.word	0xffffffff


	//   ....[217]....
        /*07fc*/ 	.word	0xffffffff


	//   ....[218]....
        /*0800*/ 	.word	0xffffffff


	//   ....[219]....
        /*0804*/ 	.word	0xffffffff


	//   ....[220]....
        /*0808*/ 	.word	0xffffffff


	//   ....[221]....
        /*080c*/ 	.word	0xffffffff


	//   ....[222]....
        /*0810*/ 	.word	0xffffffff


	//   ....[223]....
        /*0814*/ 	.word	0xffffffff


	//   ....[224]....
        /*0818*/ 	.word	0xffffffff


	//   ....[225]....
        /*081c*/ 	.word	0xffffffff


	//   ....[226]....
        /*0820*/ 	.word	0xffffffff


	//   ....[227]....
        /*0824*/ 	.word	0xffffffff


	//   ....[228]....
        /*0828*/ 	.word	0xffffffff


	//   ....[229]....
        /*082c*/ 	.word	0xffffffff


	//   ....[230]....
        /*0830*/ 	.word	0xffffffff


	//   ....[231]....
        /*0834*/ 	.word	0xffffffff


	//   ....[232]....
        /*0838*/ 	.word	0xffffffff


	//   ....[233]....
        /*083c*/ 	.word	0xffffffff


	//   ....[234]....
        /*0840*/ 	.word	0xffffffff


	//   ....[235]....
        /*0844*/ 	.word	0xffffffff


	//   ....[236]....
        /*0848*/ 	.word	0xffffffff


	//   ....[237]....
        /*084c*/ 	.word	0xffffffff


	//   ....[238]....
        /*0850*/ 	.word	0xffffffff


	//----- nvinfo : EIATTR_COOP_GROUP_INSTR_OFFSETS
	.align		4
.L_265:
        /*0854*/ 	.byte	0x04, 0x28
        /*0856*/ 	.short	(.L_267 - .L_266)


	//   ....[0]....
.L_266:
        /*0858*/ 	.word	0x00000be0


	//   ....[1]....
        /*085c*/ 	.word	0x00000c30


	//   ....[2]....
        /*0860*/ 	.word	0x00000c70


	//   ....[3]....
        /*0864*/ 	.word	0x00000c80


	//   ....[4]....
        /*0868*/ 	.word	0x00000c90


	//   ....[5]....
        /*086c*/ 	.word	0x00000ca0


	//   ....[6]....
        /*0870*/ 	.word	0x00000cb0


	//   ....[7]....
        /*0874*/ 	.word	0x00000cc0


	//   ....[8]....
        /*0878*/ 	.word	0x00000cd0


	//   ....[9]....
        /*087c*/ 	.word	0x00000ce0


	//   ....[10]....
        /*0880*/ 	.word	0x00000cf0


	//   ....[11]....
        /*0884*/ 	.word	0x00000d00


	//   ....[12]....
        /*0888*/ 	.word	0x00000d10


	//   ....[13]....
        /*088c*/ 	.word	0x00000d20


	//   ....[14]....
        /*0890*/ 	.word	0x00000e00


	//   ....[15]....
        /*0894*/ 	.word	0x00000e40


	//   ....[16]....
        /*0898*/ 	.word	0x00000e80


	//   ....[17]....
        /*089c*/ 	.word	0x00000ea0


	//   ....[18]....
        /*08a0*/ 	.word	0x00000eb0


	//   ....[19]....
        /*08a4*/ 	.word	0x00000ec0


	//   ....[20]....
        /*08a8*/ 	.word	0x00000ef0


	//   ....[21]....
        /*08ac*/ 	.word	0x00000f20


	//   ....[22]....
        /*08b0*/ 	.word	0x00000f50


	//   ....[23]....
        /*08b4*/ 	.word	0x00000f90


	//   ....[24]....
        /*08b8*/ 	.word	0x00000fd0


	//   ....[25]....
        /*08bc*/ 	.word	0x00001000


	//   ....[26]....
        /*08c0*/ 	.word	0x00001030


	//   ....[27]....
        /*08c4*/ 	.word	0x00001060


	//   ....[28]....
        /*08c8*/ 	.word	0x00001090


	//   ....[29]....
        /*08cc*/ 	.word	0x000010d0


	//   ....[30]....
        /*08d0*/ 	.word	0x00001110


	//   ....[31]....
        /*08d4*/ 	.word	0x00001140


	//   ....[32]....
        /*08d8*/ 	.word	0x00001150


	//   ....[33]....
        /*08dc*/ 	.word	0x00001180


	//   ....[34]....
        /*08e0*/ 	.word	0x000011d0


	//   ....[35]....
        /*08e4*/ 	.word	0x00001200


	//   ....[36]....
        /*08e8*/ 	.word	0x00001230


	//   ....[37]....
        /*08ec*/ 	.word	0x00001260


	//   ....[38]....
        /*08f0*/ 	.word	0x00001280


	//   ....[39]....
        /*08f4*/ 	.word	0x000012b0


	//   ....[40]....
        /*08f8*/ 	.word	0x000012c0


	//   ....[41]....
        /*08fc*/ 	.word	0x00001310


	//   ....[42]....
        /*0900*/ 	.word	0x00001340


	//   ....[43]....
        /*0904*/ 	.word	0x00001380


	//   ....[44]....
        /*0908*/ 	.word	0x000013b0


	//   ....[45]....
        /*090c*/ 	.word	0x000013e0


	//   ....[46]....
        /*0910*/ 	.word	0x00001410


	//   ....[47]....
        /*0914*/ 	.word	0x00001430


	//   ....[48]....
        /*0918*/ 	.word	0x00001460


	//   ....[49]....
        /*091c*/ 	.word	0x000014a0


	//   ....[50]....
        /*0920*/ 	.word	0x000014d0


	//   ....[51]....
        /*0924*/ 	.word	0x00001500


	//   ....[52]....
        /*0928*/ 	.word	0x00001530


	//   ....[53]....
        /*092c*/ 	.word	0x00001560


	//   ....[54]....
        /*0930*/ 	.word	0x00001590


	//   ....[55]....
        /*0934*/ 	.word	0x000015c0


	//   ....[56]....
        /*0938*/ 	.word	0x000015f0


	//   ....[57]....
        /*093c*/ 	.word	0x00001620


	//   ....[58]....
        /*0940*/ 	.word	0x00001650


	//   ....[59]....
        /*0944*/ 	.word	0x00001680


	//   ....[60]....
        /*0948*/ 	.word	0x000016b0


	//   ....[61]....
        /*094c*/ 	.word	0x000016c0


	//   ....[62]....
        /*0950*/ 	.word	0x000016f0


	//   ....[63]....
        /*0954*/ 	.word	0x00001720


	//   ....[64]....
        /*0958*/ 	.word	0x00001740


	//   ....[65]....
        /*095c*/ 	.word	0x00001760


	//   ....[66]....
        /*0960*/ 	.word	0x00001800


	//   ....[67]....
        /*0964*/ 	.word	0x000018c0


	//   ....[68]....
        /*0968*/ 	.word	0x000018d0


	//   ....[69]....
        /*096c*/ 	.word	0x000018e0


	//   ....[70]....
        /*0970*/ 	.word	0x000018f0


	//   ....[71]....
        /*0974*/ 	.word	0x00001900


	//   ....[72]....
        /*0978*/ 	.word	0x00001910


	//   ....[73]....
        /*097c*/ 	.word	0x00001920


	//   ....[74]....
        /*0980*/ 	.word	0x00001930


	//   ....[75]....
        /*0984*/ 	.word	0x00001940


	//   ....[76]....
        /*0988*/ 	.word	0x00001950


	//   ....[77]....
        /*098c*/ 	.word	0x00001960


	//   ....[78]....
        /*0990*/ 	.word	0x00001970


	//   ....[79]....
        /*0994*/ 	.word	0x000019e0


	//   ....[80]....
        /*0998*/ 	.word	0x00001ab0


	//   ....[81]....
        /*099c*/ 	.word	0x00001af0


	//   ....[82]....
        /*09a0*/ 	.word	0x00001b30


	//   ....[83]....
        /*09a4*/ 	.word	0x00001b60


	//   ....[84]....
        /*09a8*/ 	.word	0x00001b70


	//   ....[85]....
        /*09ac*/ 	.word	0x00001b80


	//   ....[86]....
        /*09b0*/ 	.word	0x00001ba0


	//   ....[87]....
        /*09b4*/ 	.word	0x00001bd0


	//   ....[88]....
        /*09b8*/ 	.word	0x00001c00


	//   ....[89]....
        /*09bc*/ 	.word	0x00001c20


	//   ....[90]....
        /*09c0*/ 	.word	0x00001c80


	//   ....[91]....
        /*09c4*/ 	.word	0x00001cb0


	//   ....[92]....
        /*09c8*/ 	.word	0x00001ce0


	//   ....[93]....
        /*09cc*/ 	.word	0x00001d10


	//   ....[94]....
        /*09d0*/ 	.word	0x00001d40


	//   ....[95]....
        /*09d4*/ 	.word	0x00001d70


	//   ....[96]....
        /*09d8*/ 	.word	0x00001d80


	//   ....[97]....
        /*09dc*/ 	.word	0x00001db0


	//   ....[98]....
        /*09e0*/ 	.word	0x00001dd0


	//   ....[99]....
        /*09e4*/ 	.word	0x00001df0


	//   ....[100]....
        /*09e8*/ 	.word	0x00001f10


	//   ....[101]....
        /*09ec*/ 	.word	0x00001f20


	//   ....[102]....
        /*09f0*/ 	.word	0x00001f30


	//   ....[103]....
        /*09f4*/ 	.word	0x00001f40


	//   ....[104]....
        /*09f8*/ 	.word	0x00001f50


	//   ....[105]....
        /*09fc*/ 	.word	0x00001f60


	//   ....[106]....
        /*0a00*/ 	.word	0x00001f70


	//   ....[107]....
        /*0a04*/ 	.word	0x00001f80


	//   ....[108]....
        /*0a08*/ 	.word	0x00001f90


	//   ....[109]....
        /*0a0c*/ 	.word	0x00001fa0


	//   ....[110]....
        /*0a10*/ 	.word	0x00001fb0


	//   ....[111]....
        /*0a14*/ 	.word	0x00001fc0


	//   ....[112]....
        /*0a18*/ 	.word	0x00001ff0


	//   ....[113]....
        /*0a1c*/ 	.word	0x00002110


	//   ....[114]....
        /*0a20*/ 	.word	0x00002130


	//   ....[115]....
        /*0a24*/ 	.word	0x00002140


	//   ....[116]....
        /*0a28*/ 	.word	0x00002150


	//   ....[117]....
        /*0a2c*/ 	.word	0x00002160


	//   ....[118]....
        /*0a30*/ 	.word	0x00002170


	//   ....[119]....
        /*0a34*/ 	.word	0x00002180


	//   ....[120]....
        /*0a38*/ 	.word	0x00002190


	//   ....[121]....
        /*0a3c*/ 	.word	0x000021a0


	//   ....[122]....
        /*0a40*/ 	.word	0x00002220


	//   ....[123]....
        /*0a44*/ 	.word	0x00002240


	//   ....[124]....
        /*0a48*/ 	.word	0x00002360


	//   ....[125]....
        /*0a4c*/ 	.word	0x00002370


	//   ....[126]....
        /*0a50*/ 	.word	0x00002380


	//   ....[127]....
        /*0a54*/ 	.word	0x00002390


	//   ....[128]....
        /*0a58*/ 	.word	0x000023a0


	//   ....[129]....
        /*0a5c*/ 	.word	0x000023b0


	//   ....[130]....
        /*0a60*/ 	.word	0x000023c0


	//   ....[131]....
        /*0a64*/ 	.word	0x000023d0


	//   ....[132]....
        /*0a68*/ 	.word	0x000023e0


	//   ....[133]....
        /*0a6c*/ 	.word	0x00002560


	//   ....[134]....
        /*0a70*/ 	.word	0x00002570


	//   ....[135]....
        /*0a74*/ 	.word	0x00002580


	//   ....[136]....
        /*0a78*/ 	.word	0x00002590


	//   ....[137]....
        /*0a7c*/ 	.word	0x000025a0


	//   ....[138]....
        /*0a80*/ 	.word	0x000025b0


	//   ....[139]....
        /*0a84*/ 	.word	0x000025c0


	//   ....[140]....
        /*0a88*/ 	.word	0x000025d0


	//   ....[141]....
        /*0a8c*/ 	.word	0x000025e0


	//   ....[142]....
        /*0a90*/ 	.word	0x000025f0


	//   ....[143]....
        /*0a94*/ 	.word	0x00002600


	//   ....[144]....
        /*0a98*/ 	.word	0x00002610


	//   ....[145]....
        /*0a9c*/ 	.word	0x00002740


	//   ....[146]....
        /*0aa0*/ 	.word	0x00002750


	//   ....[147]....
        /*0aa4*/ 	.word	0x00002760


	//   ....[148]....
        /*0aa8*/ 	.word	0x00002770


	//   ....[149]....
        /*0aac*/ 	.word	0x00002780


	//   ....[150]....
        /*0ab0*/ 	.word	0x00002790


	//   ....[151]....
        /*0ab4*/ 	.word	0x000027a0


	//   ....[152]....
        /*0ab8*/ 	.word	0x000027b0


	//   ....[153]....
        /*0abc*/ 	.word	0x000027c0


	//   ....[154]....
        /*0ac0*/ 	.word	0x000028f0


	//   ....[155]....
        /*0ac4*/ 	.word	0x00002920


	//   ....[156]....
        /*0ac8*/ 	.word	0x00002950


	//   ....[157]....
        /*0acc*/ 	.word	0x00002960


	//   ....[158]....
        /*0ad0*/ 	.word	0x00002970


	//   ....[159]....
        /*0ad4*/ 	.word	0x00002980


	//   ....[160]....
        /*0ad8*/ 	.word	0x00002990


	//   ....[161]....
        /*0adc*/ 	.word	0x000029a0


	//   ....[162]....
        /*0ae0*/ 	.word	0x000029b0


	//   ....[163]....
        /*0ae4*/ 	.word	0x000029c0


	//   ....[164]....
        /*0ae8*/ 	.word	0x000029d0


	//   ....[165]....
        /*0aec*/ 	.word	0x000029f0


	//   ....[166]....
        /*0af0*/ 	.word	0x00002bb0


	//   ....[167]....
        /*0af4*/ 	.word	0x00002bc0


	//   ....[168]....
        /*0af8*/ 	.word	0x00002bd0


	//   ....[169]....
        /*0afc*/ 	.word	0x00002be0


	//   ....[170]....
        /*0b00*/ 	.word	0x00002bf0


	//   ....[171]....
        /*0b04*/ 	.word	0x00002c00


	//   ....[172]....
        /*0b08*/ 	.word	0x00002c10


	//   ....[173]....
        /*0b0c*/ 	.word	0x00002c20


	//   ....[174]....
        /*0b10*/ 	.word	0x00002c30


	//   ....[175]....
        /*0b14*/ 	.word	0x00002c40


	//   ....[176]....
        /*0b18*/ 	.word	0x00002c50


	//   ....[177]....
        /*0b1c*/ 	.word	0x00002c60


	//   ....[178]....
        /*0b20*/ 	.word	0x00002d90


	//   ....[179]....
        /*0b24*/ 	.word	0x00002da0


	//   ....[180]....
        /*0b28*/ 	.word	0x00002db0


	//   ....[181]....
        /*0b2c*/ 	.word	0x00002dc0


	//   ....[182]....
        /*0b30*/ 	.word	0x00002dd0


	//   ....[183]....
        /*0b34*/ 	.word	0x00002de0


	//   ....[184]....
        /*0b38*/ 	.word	0x00002df0


	//   ....[185]....
        /*0b3c*/ 	.word	0x00002e00


	//   ....[186]....
        /*0b40*/ 	.word	0x00002e10


	//   ....[187]....
        /*0b44*/ 	.word	0x00002f40


	//   ....[188]....
        /*0b48*/ 	.word	0x00002f70


	//   ....[189]....
        /*0b4c*/ 	.word	0x00002fa0


	//   ....[190]....
        /*0b50*/ 	.word	0x00002fb0


	//   ....[191]....
        /*0b54*/ 	.word	0x00002fc0


	//   ....[192]....
        /*0b58*/ 	.word	0x00002fd0


	//   ....[193]....
        /*0b5c*/ 	.word	0x00002fe0


	//   ....[194]....
        /*0b60*/ 	.word	0x00002ff0


	//   ....[195]....
        /*0b64*/ 	.word	0x00003000


	//   ....[196]....
        /*0b68*/ 	.word	0x00003010


	//   ....[197]....
        /*0b6c*/ 	.word	0x00003020


	//   ....[198]....
        /*0b70*/ 	.word	0x00003060


	//   ....[199]....
        /*0b74*/ 	.word	0x00003200


	//   ....[200]....
        /*0b78*/ 	.word	0x00003210


	//   ....[201]....
        /*0b7c*/ 	.word	0x00003220


	//   ....[202]....
        /*0b80*/ 	.word	0x00003230


	//   ....[203]....
        /*0b84*/ 	.word	0x00003240


	//   ....[204]....
        /*0b88*/ 	.word	0x00003250


	//   ....[205]....
        /*0b8c*/ 	.word	0x00003260


	//   ....[206]....
        /*0b90*/ 	.word	0x00003270


	//   ....[207]....
        /*0b94*/ 	.word	0x00003280


	//   ....[208]....
        /*0b98*/ 	.word	0x00003290


	//   ....[209]....
        /*0b9c*/ 	.word	0x000032a0


	//   ....[210]....
        /*0ba0*/ 	.word	0x000032c0


	//   ....[211]....
        /*0ba4*/ 	.word	0x000032d0


	//   ....[212]....
        /*0ba8*/ 	.word	0x00003420


	//   ....[213]....
        /*0bac*/ 	.word	0x00003430


	//   ....[214]....
        /*0bb0*/ 	.word	0x00003440


	//   ....[215]....
        /*0bb4*/ 	.word	0x00003450


	//   ....[216]....
        /*0bb8*/ 	.word	0x00003460


	//   ....[217]....
        /*0bbc*/ 	.word	0x00003470


	//   ....[218]....
        /*0bc0*/ 	.word	0x00003480


	//   ....[219]....
        /*0bc4*/ 	.word	0x00003490


	//   ....[220]....
        /*0bc8*/ 	.word	0x000034a0


	//   ....[221]....
        /*0bcc*/ 	.word	0x000035d0


	//   ....[222]....
        /*0bd0*/ 	.word	0x00003600


	//   ....[223]....
        /*0bd4*/ 	.word	0x00003630


	//   ....[224]....
        /*0bd8*/ 	.word	0x00003640


	//   ....[225]....
        /*0bdc*/ 	.word	0x00003650


	//   ....[226]....
        /*0be0*/ 	.word	0x00003660


	//   ....[227]....
        /*0be4*/ 	.word	0x00003670


	//   ....[228]....
        /*0be8*/ 	.word	0x00003680


	//   ....[229]....
        /*0bec*/ 	.word	0x00003690


	//   ....[230]....
        /*0bf0*/ 	.word	0x000036a0


	//   ....[231]....
        /*0bf4*/ 	.word	0x000036b0


	//   ....[232]....
        /*0bf8*/ 	.word	0x000037d0


	//   ....[233]....
        /*0bfc*/ 	.word	0x000037e0


	//   ....[234]....
        /*0c00*/ 	.word	0x000037f0


	//   ....[235]....
        /*0c04*/ 	.word	0x00003800


	//   ....[236]....
        /*0c08*/ 	.word	0x00003810


	//   ....[237]....
        /*0c0c*/ 	.word	0x000038b0


	//   ....[238]....
        /*0c10*/ 	.word	0x000038d0


	//   ....[239]....
        /*0c14*/ 	.word	0x000038f0


	//   ....[240]....
        /*0c18*/ 	.word	0x00003910


	//   ....[241]....
        /*0c1c*/ 	.word	0x00003930


	//   ....[242]....
        /*0c20*/ 	.word	0x00003940


	//   ....[243]....
        /*0c24*/ 	.word	0x00003950


	//   ....[244]....
        /*0c28*/ 	.word	0x00003960


	//   ....[245]....
        /*0c2c*/ 	.word	0x000039a0


	//   ....[246]....
        /*0c30*/ 	.word	0x00003a70


	//   ....[247]....
        /*0c34*/ 	.word	0x00003a80


	//   ....[248]....
        /*0c38*/ 	.word	0x00003a90


	//   ....[249]....
        /*0c3c*/ 	.word	0x00003aa0


	//   ....[250]....
        /*0c40*/ 	.word	0x00003ab0


	//   ....[251]....
        /*0c44*/ 	.word	0x00003b60


	//   ....[252]....
        /*0c48*/ 	.word	0x00003b90


	//   ....[253]....
        /*0c4c*/ 	.word	0x00003bc0


	//   ....[254]....
        /*0c50*/ 	.word	0x00003bf0


	//   ....[255]....
        /*0c54*/ 	.word	0x00003c20


	//   ....[0]....
        /*0c58*/ 	.word	0x00003c30


	//   ....[1]....
        /*0c5c*/ 	.word	0x00003c40


	//   ....[2]....
        /*0c60*/ 	.word	0x00003c50


	//   ....[3]....
        /*0c64*/ 	.word	0x00003c60


	//   ....[4]....
        /*0c68*/ 	.word	0x00003c70


	//   ....[5]....
        /*0c6c*/ 	.word	0x00003c80


	//   ....[6]....
        /*0c70*/ 	.word	0x00003c90


	//   ....[7]....
        /*0c74*/ 	.word	0x00003ca0


	//   ....[8]....
        /*0c78*/ 	.word	0x00004720


	//   ....[9]....
        /*0c7c*/ 	.word	0x00004730


	//   ....[10]....
        /*0c80*/ 	.word	0x000047a0


	//   ....[11]....
        /*0c84*/ 	.word	0x000047b0


	//   ....[12]....
        /*0c88*/ 	.word	0x000048a0


	//   ....[13]....
        /*0c8c*/ 	.word	0x000048b0


	//   ....[14]....
        /*0c90*/ 	.word	0x00004960


	//   ....[15]....
        /*0c94*/ 	.word	0x00004a30


	//   ....[16]....
        /*0c98*/ 	.word	0x00004b10


	//   ....[17]....
        /*0c9c*/ 	.word	0x00004b60


	//   ....[18]....
        /*0ca0*/ 	.word	0x00004c50


	//   ....[19]....
        /*0ca4*/ 	.word	0x00004c90


	//   ....[20]....
        /*0ca8*/ 	.word	0x00004d90


	//   ....[21]....
        /*0cac*/ 	.word	0x00004dd0


	//   ....[22]....
        /*0cb0*/ 	.word	0x00004ed0


	//   ....[23]....
        /*0cb4*/ 	.word	0x00004f10


	//   ....[24]....
        /*0cb8*/ 	.word	0x00005010


	//   ....[25]....
        /*0cbc*/ 	.word	0x00005050


	//   ....[26]....
        /*0cc0*/ 	.word	0x00005150


	//   ....[27]....
        /*0cc4*/ 	.word	0x00005190


	//   ....[28]....
        /*0cc8*/ 	.word	0x00005290


	//   ....[29]....
        /*0ccc*/ 	.word	0x000052d0


	//   ....[30]....
        /*0cd0*/ 	.word	0x000053d0


	//   ....[31]....
        /*0cd4*/ 	.word	0x00005410


	//   ....[32]....
        /*0cd8*/ 	.word	0x00005520


	//   ....[33]....
        /*0cdc*/ 	.word	0x00005550


	//   ....[34]....
        /*0ce0*/ 	.word	0x00005680


	//   ....[35]....
        /*0ce4*/ 	.word	0x00005690


	//   ....[36]....
        /*0ce8*/ 	.word	0x000057c0


	//   ....[37]....
        /*0cec*/ 	.word	0x000057d0


	//   ....[38]....
        /*0cf0*/ 	.word	0x000058a0


	//   ....[39]....
        /*0cf4*/ 	.word	0x000058e0


	//   ....[40]....
        /*0cf8*/ 	.word	0x00005a30


	//   ....[41]....
        /*0cfc*/ 	.word	0x00005a70


	//   ....[42]....
        /*0d00*/ 	.word	0x00005b00


	//   ....[43]....
        /*0d04*/ 	.word	0x00005b10


	//   ....[44]....
        /*0d08*/ 	.word	0x00005b40


	//   ....[45]....
        /*0d0c*/ 	.word	0x00005b50


	//   ....[46]....
        /*0d10*/ 	.word	0x00005b60


	//   ....[47]....
        /*0d14*/ 	.word	0x00005ba0


	//   ....[48]....
        /*0d18*/ 	.word	0x00005bb0


	//   ....[49]....
        /*0d1c*/ 	.word	0x00005be0


	//   ....[50]....
        /*0d20*/ 	.word	0x00005c10


	//   ....[51]....
        /*0d24*/ 	.word	0x00005c40


	//   ....[52]....
        /*0d28*/ 	.word	0x00005c50


	//   ....[53]....
        /*0d2c*/ 	.word	0x00005c80


	//   ....[54]....
        /*0d30*/ 	.word	0x00005cb0


	//   ....[55]....
        /*0d34*/ 	.word	0x00005d40


	//   ....[56]....
        /*0d38*/ 	.word	0x00005d70


	//   ....[57]....
        /*0d3c*/ 	.word	0x00005da0


	//   ....[58]....
        /*0d40*/ 	.word	0x00005dd0


	//   ....[59]....
        /*0d44*/ 	.word	0x00005de0


	//   ....[60]....
        /*0d48*/ 	.word	0x00005df0


	//   ....[61]....
        /*0d4c*/ 	.word	0x00005e00


	//   ....[62]....
        /*0d50*/ 	.word	0x00005e10


	//   ....[63]....
        /*0d54*/ 	.word	0x00005e40


	//   ....[64]....
        /*0d58*/ 	.word	0x00005f30


	//   ....[65]....
        /*0d5c*/ 	.word	0x00005f60


	//   ....[66]....
        /*0d60*/ 	.word	0x00005f90


	//   ....[67]....
        /*0d64*/ 	.word	0x00005fa0


	//   ....[68]....
        /*0d68*/ 	.word	0x00005fb0


	//   ....[69]....
        /*0d6c*/ 	.word	0x00005fc0


	//   ....[70]....
        /*0d70*/ 	.word	0x00005fd0


	//   ....[71]....
        /*0d74*/ 	.word	0x00005fe0


	//   ....[72]....
        /*0d78*/ 	.word	0x00005ff0


	//   ....[73]....
        /*0d7c*/ 	.word	0x00006000


	//   ....[74]....
        /*0d80*/ 	.word	0x00006040


	//   ....[75]....
        /*0d84*/ 	.word	0x000061c0


	//   ....[76]....
        /*0d88*/ 	.word	0x000061d0


	//   ....[77]....
        /*0d8c*/ 	.word	0x000061e0


	//   ....[78]....
        /*0d90*/ 	.word	0x000061f0


	//   ....[79]....
        /*0d94*/ 	.word	0x00006200


	//   ....[80]....
        /*0d98*/ 	.word	0x00006210


	//   ....[81]....
        /*0d9c*/ 	.word	0x00006220


	//   ....[82]....
        /*0da0*/ 	.word	0x00006230


	//   ....[83]....
        /*0da4*/ 	.word	0x00006240


	//   ....[84]....
        /*0da8*/ 	.word	0x00006250


	//   ....[85]....
        /*0dac*/ 	.word	0x00006260


	//   ....[86]....
        /*0db0*/ 	.word	0x00006290


	//   ....[87]....
        /*0db4*/ 	.word	0x00006320


	//   ....[88]....
        /*0db8*/ 	.word	0x00006330


	//   ....[89]....
        /*0dbc*/ 	.word	0x00006340


	//   ....[90]....
        /*0dc0*/ 	.word	0x00006350


	//   ....[91]....
        /*0dc4*/ 	.word	0x00006380


	//   ....[92]....
        /*0dc8*/ 	.word	0x00006410


	//   ....[93]....
        /*0dcc*/ 	.word	0x00006440


	//   ....[94]....
        /*0dd0*/ 	.word	0x00006470


	//   ....[95]....
        /*0dd4*/ 	.word	0x000064a0


	//   ....[96]....
        /*0dd8*/ 	.word	0x000064b0


	//   ....[97]....
        /*0ddc*/ 	.word	0x000064c0


	//   ....[98]....
        /*0de0*/ 	.word	0x000064d0


	//   ....[99]....
        /*0de4*/ 	.word	0x00006530


	//   ....[100]....
        /*0de8*/ 	.word	0x00006620


	//   ....[101]....
        /*0dec*/ 	.word	0x00006650


	//   ....[102]....
        /*0df0*/ 	.word	0x00006660


	//   ....[103]....
        /*0df4*/ 	.word	0x00006670


	//   ....[104]....
        /*0df8*/ 	.word	0x00006680


	//   ....[105]....
        /*0dfc*/ 	.word	0x00006690


	//   ....[106]....
        /*0e00*/ 	.word	0x000066a0


	//   ....[107]....
        /*0e04*/ 	.word	0x000066b0


	//   ....[108]....
        /*0e08*/ 	.word	0x00006810


	//   ....[109]....
        /*0e0c*/ 	.word	0x00006820


	//   ....[110]....
        /*0e10*/ 	.word	0x00006830


	//   ....[111]....
        /*0e14*/ 	.word	0x00006840


	//   ....[112]....
        /*0e18*/ 	.word	0x00006850


	//   ....[113]....
        /*0e1c*/ 	.word	0x00006860


	//   ....[114]....
        /*0e20*/ 	.word	0x00006870


	//   ....[115]....
        /*0e24*/ 	.word	0x00006880


	//   ....[116]....
        /*0e28*/ 	.word	0x00006890


	//   ....[117]....
        /*0e2c*/ 	.word	0x000068a0


	//   ....[118]....
        /*0e30*/ 	.word	0x000068b0


	//   ....[119]....
        /*0e34*/ 	.word	0x000068c0


	//   ....[120]....
        /*0e38*/ 	.word	0x000068d0


	//   ....[121]....
        /*0e3c*/ 	.word	0x000069b0


	//   ....[122]....
        /*0e40*/ 	.word	0x000069d0


	//   ....[123]....
        /*0e44*/ 	.word	0x000069e0


	//   ....[124]....
        /*0e48*/ 	.word	0x000069f0


	//   ....[125]....
        /*0e4c*/ 	.word	0x00006a00


	//   ....[126]....
        /*0e50*/ 	.word	0x00006a10


	//   ....[127]....
        /*0e54*/ 	.word	0x00006a20


	//   ....[128]....
        /*0e58*/ 	.word	0x00006b90


	//   ....[129]....
        /*0e5c*/ 	.word	0x00006bc0


	//   ....[130]....
        /*0e60*/ 	.word	0x00006bd0


	//   ....[131]....
        /*0e64*/ 	.word	0x00006be0


	//   ....[132]....
        /*0e68*/ 	.word	0x00006bf0


	//   ....[133]....
        /*0e6c*/ 	.word	0x00006c00


	//   ....[134]....
        /*0e70*/ 	.word	0x00006c10


	//   ....[135]....
        /*0e74*/ 	.word	0x00006c20


	//   ....[136]....
        /*0e78*/ 	.word	0x00006c30


	//   ....[137]....
        /*0e7c*/ 	.word	0x00006c40


	//   ....[138]....
        /*0e80*/ 	.word	0x00006c50


	//   ....[139]....
        /*0e84*/ 	.word	0x00006c60


	//   ....[140]....
        /*0e88*/ 	.word	0x00006e40


	//   ....[141]....
        /*0e8c*/ 	.word	0x00006e80


	//   ....[142]....
        /*0e90*/ 	.word	0x00006e90


	//   ....[143]....
        /*0e94*/ 	.word	0x00006ea0


	//   ....[144]....
        /*0e98*/ 	.word	0x00006eb0


	//   ....[145]....
        /*0e9c*/ 	.word	0x00006ec0


	//   ....[146]....
        /*0ea0*/ 	.word	0x00006ed0


	//   ....[147]....
        /*0ea4*/ 	.word	0x00006ee0


	//   ....[148]....
        /*0ea8*/ 	.word	0x00006ef0


	//   ....[149]....
        /*0eac*/ 	.word	0x00006f00


	//   ....[150]....
        /*0eb0*/ 	.word	0x00006f10


	//   ....[151]....
        /*0eb4*/ 	.word	0x00006f20


	//   ....[152]....
        /*0eb8*/ 	.word	0x00006f30


	//   ....[153]....
        /*0ebc*/ 	.word	0x00006f40


	//   ....[154]....
        /*0ec0*/ 	.word	0x00006fb0


	//   ....[155]....
        /*0ec4*/ 	.word	0x00006ff0


	//   ....[156]....
        /*0ec8*/ 	.word	0x00007030


	//   ....[157]....
        /*0ecc*/ 	.word	0x00007080


	//   ....[158]....
        /*0ed0*/ 	.word	0x000070c0


	//   ....[159]....
        /*0ed4*/ 	.word	0x00007100


	//   ....[160]....
        /*0ed8*/ 	.word	0x00007150


	//   ....[161]....
        /*0edc*/ 	.word	0x00007190


	//   ....[162]....
        /*0ee0*/ 	.word	0x000071c0


	//   ....[163]....
        /*0ee4*/ 	.word	0x000071f0


	//   ....[164]....
        /*0ee8*/ 	.word	0x00007230


	//   ....[165]....
        /*0eec*/ 	.word	0x00007260


	//   ....[166]....
        /*0ef0*/ 	.word	0x00007290


	//   ....[167]....
        /*0ef4*/ 	.word	0x000072c0


	//   ....[168]....
        /*0ef8*/ 	.word	0x000072f0


	//   ....[169]....
        /*0efc*/ 	.word	0x00007320


	//   ....[170]....
        /*0f00*/ 	.word	0x00007340


	//   ....[171]....
        /*0f04*/ 	.word	0x00007360


	//   ....[172]....
        /*0f08*/ 	.word	0x00007370


	//   ....[173]....
        /*0f0c*/ 	.word	0x00007390


	//   ....[174]....
        /*0f10*/ 	.word	0x000074d0


	//   ....[175]....
        /*0f14*/ 	.word	0x000074e0


	//   ....[176]....
        /*0f18*/ 	.word	0x000074f0


	//   ....[177]....
        /*0f1c*/ 	.word	0x00007500


	//   ....[178]....
        /*0f20*/ 	.word	0x00007510


	//   ....[179]....
        /*0f24*/ 	.word	0x00007520


	//   ....[180]....
        /*0f28*/ 	.word	0x00007530


	//   ....[181]....
        /*0f2c*/ 	.word	0x00007540


	//   ....[182]....
        /*0f30*/ 	.word	0x00007550


	//   ....[183]....
        /*0f34*/ 	.word	0x00007560


	//   ....[184]....
        /*0f38*/ 	.word	0x00007570


	//   ....[185]....
        /*0f3c*/ 	.word	0x00007580


	//   ....[186]....
        /*0f40*/ 	.word	0x00007590


	//   ....[187]....
        /*0f44*/ 	.word	0x00007680


	//   ....[188]....
        /*0f48*/ 	.word	0x000076c0


	//   ....[189]....
        /*0f4c*/ 	.word	0x00007700


	//   ....[190]....
        /*0f50*/ 	.word	0x00007740


	//   ....[191]....
        /*0f54*/ 	.word	0x00007780


	//   ....[192]....
        /*0f58*/ 	.word	0x00007790


	//   ....[193]....
        /*0f5c*/ 	.word	0x000077a0


	//   ....[194]....
        /*0f60*/ 	.word	0x000077f0


	//   ....[195]....
        /*0f64*/ 	.word	0x00007820


	//   ....[196]....
        /*0f68*/ 	.word	0x00007850


	//   ....[197]....
        /*0f6c*/ 	.word	0x00007880


	//   ....[198]....
        /*0f70*/ 	.word	0x000078b0


	//   ....[199]....
        /*0f74*/ 	.word	0x000078e0


	//   ....[200]....
        /*0f78*/ 	.word	0x000078f0


	//   ....[201]....
        /*0f7c*/ 	.word	0x00007920


	//   ....[202]....
        /*0f80*/ 	.word	0x00007950


	//   ....[203]....
        /*0f84*/ 	.word	0x00007980


	//   ....[204]....
        /*0f88*/ 	.word	0x000079b0


	//   ....[205]....
        /*0f8c*/ 	.word	0x000079e0


	//   ....[206]....
        /*0f90*/ 	.word	0x00007bd0


	//   ....[207]....
        /*0f94*/ 	.word	0x00007c10


	//   ....[208]....
        /*0f98*/ 	.word	0x00007c20


	//   ....[209]....
        /*0f9c*/ 	.word	0x00007c30


	//   ....[210]....
        /*0fa0*/ 	.word	0x00007c40


	//   ....[211]....
        /*0fa4*/ 	.word	0x00007c50


	//   ....[212]....
        /*0fa8*/ 	.word	0x00007c60


	//   ....[213]....
        /*0fac*/ 	.word	0x00007c70


	//   ....[214]....
        /*0fb0*/ 	.word	0x00007c80


	//   ....[215]....
        /*0fb4*/ 	.word	0x00007c90


	//   ....[216]....
        /*0fb8*/ 	.word	0x00007ca0


	//   ....[217]....
        /*0fbc*/ 	.word	0x00007cb0


	//   ....[218]....
        /*0fc0*/ 	.word	0x00007cc0


	//   ....[219]....
        /*0fc4*/ 	.word	0x00007cd0


	//   ....[220]....
        /*0fc8*/ 	.word	0x00007ce0


	//   ....[221]....
        /*0fcc*/ 	.word	0x00007cf0


	//   ....[222]....
        /*0fd0*/ 	.word	0x00007d00


	//   ....[223]....
        /*0fd4*/ 	.word	0x00007d10


	//   ....[224]....
        /*0fd8*/ 	.word	0x00007d20


	//   ....[225]....
        /*0fdc*/ 	.word	0x00007d30


	//   ....[226]....
        /*0fe0*/ 	.word	0x00007d40


	//   ....[227]....
        /*0fe4*/ 	.word	0x00007d50


	//   ....[228]....
        /*0fe8*/ 	.word	0x00007d60


	//   ....[229]....
        /*0fec*/ 	.word	0x00007d70


	//   ....[230]....
        /*0ff0*/ 	.word	0x00007d80


	//   ....[231]....
        /*0ff4*/ 	.word	0x00007d90


	//   ....[232]....
        /*0ff8*/ 	.word	0x00007da0


	//   ....[233]....
        /*0ffc*/ 	.word	0x00007db0


	//   ....[234]....
        /*1000*/ 	.word	0x00007dc0


	//   ....[235]....
        /*1004*/ 	.word	0x00007dd0


	//   ....[236]....
        /*1008*/ 	.word	0x00007de0


	//   ....[237]....
        /*100c*/ 	.word	0x00007df0


	//   ....[238]....
        /*1010*/ 	.word	0x00007e00


	//----- nvinfo : EIATTR_VRC_CTA_INIT_COUNT
	.align		4
.L_267:
        /*1014*/ 	.byte	0x02, 0x4a
	.zero		1
	.zero		1


	//----- nvinfo : EIATTR_EXIT_INSTR_OFFSETS
	.align		4
        /*1018*/ 	.byte	0x04, 0x1c
        /*101a*/ 	.short	(.L_269 - .L_268)


	//   ....[0]....
.L_268:
        /*101c*/ 	.word	0x00008b60


	//----- nvinfo : EIATTR_CRS_STACK_SIZE
	.align		4
.L_269:
        /*1020*/ 	.byte	0x04, 0x1e
        /*1022*/ 	.short	(.L_271 - .L_270)
.L_270:
        /*1024*/ 	.word	0x00000000


	//----- nvinfo : EIATTR_CBANK_PARAM_SIZE
	.align		4
.L_271:
        /*1028*/ 	.byte	0x03, 0x19
        /*102a*/ 	.short	0x0038


	//----- nvinfo : EIATTR_PARAM_CBANK
	.align		4
        /*102c*/ 	.byte	0x04, 0x0a
        /*102e*/ 	.short	(.L_273 - .L_272)
	.align		4
.L_272:
        /*1030*/ 	.word	index@(.nv.constant0._Z13_spmm_conv_10PKfPfiiPKiS3_S3_S0_)
        /*1034*/ 	.short	0x0380
        /*1036*/ 	.short	0x0038


	//----- nvinfo : EIATTR_SW_WAR
	.align		4
.L_273:
        /*1038*/ 	.byte	0x04, 0x36
        /*103a*/ 	.short	(.L_275 - .L_274)
.L_274:
        /*103c*/ 	.word	0x00000008
.L_275:


//--------------------- .nv.info._Z12_spmm_conv_9PKfPfiiPKiS3_S3_S0_ --------------------------
	.section	.nv.info._Z12_spmm_conv_9PKfPfiiPKiS3_S3_S0_,"",@"SHT_CUDA_INFO"
	.sectionflags	@""
	.align	4


	//----- nvinfo : EIATTR_CUDA_API_VERSION
	.align		4
        /*0000*/ 	.byte	0x04, 0x37
        /*0002*/ 	.short	(.L_277 - .L_276)
.L_276:
        /*0004*/ 	.word	0x00000082


	//----- nvinfo : EIATTR_KPARAM_INFO
	.align		4
.L_277:
        /*0008*/ 	.byte	0x04, 0x17
        /*000a*/ 	.short	(.L_279 - .L_278)
.L_278:
        /*000c*/ 	.word	0x00000000
        /*0010*/ 	.short	0x0007
        /*0012*/ 	.short	0x0030
        /*0014*/ 	.byte	0x00, 0xf5, 0x21, 0x00


	//----- nvinfo : EIATTR_KPARAM_INFO
	.align		4
.L_279:
        /*0018*/ 	.byte	0x04, 0x17
        /*001a*/ 	.short	(.L_281 - .L_280)
.L_280:
        /*001c*/ 	.word	0x00000000
        /*0020*/ 	.short	0x0006
        /*0022*/ 	.short	0x0028
        /*0024*/ 	.byte	0x00, 0xf5, 0x21, 0x00


	//----- nvinfo : EIATTR_KPARAM_INFO
	.align		4
.L_281:
        /*0028*/ 	.byte	0x04, 0x17
        /*002a*/ 	.short	(.L_283 - .L_282)
.L_282:
        /*002c*/ 	.word	0x00000000
        /*0030*/ 	.short	0x0005
        /*0032*/ 	.short	0x0020
        /*0034*/ 	.byte	0x00, 0xf5, 0x21, 0x00


	//----- nvinfo : EIATTR_KPARAM_INFO
	.align		4
.L_283:
        /*0038*/ 	.byte	0x04, 0x17
        /*003a*/ 	.short	(.L_285 - .L_284)
.L_284:
        /*003c*/ 	.word	0x00000000
        /*0040*/ 	.short	0x0004
        /*0042*/ 	.short	0x0018
        /*0044*/ 	.byte	0x00, 0xf5, 0x21, 0x00


	//----- nvinfo : EIATTR_KPARAM_INFO
	.align		4
.L_285:
        /*0048*/ 	.byte	0x04, 0x17
        /*004a*/ 	.short	(.L_287 - .L_286)
.L_286:
        /*004c*/ 	.word	0x00000000
        /*0050*/ 	.short	0x0003
        /*0052*/ 	.short	0x0014
        /*0054*/ 	.byte	0x00, 0xf0, 0x11, 0x00


	//----- nvinfo : EIATTR_KPARAM_INFO
	.align		4
.L_287:
        /*0058*/ 	.byte	0x04, 0x17
        /*005a*/ 	.short	(.L_289 - .L_288)
.L_288:
        /*005c*/ 	.word	0x00000000
        /*0060*/ 	.short	0x0002
        /*0062*/ 	.short	0x0010
        /*0064*/ 	.byte	0x00, 0xf0, 0x11, 0x00


	//----- nvinfo : EIATTR_KPARAM_INFO
	.align		4
.L_289:
        /*0068*/ 	.byte	0x04, 0x17
        /*006a*/ 	.short	(.L_291 - .L_290)
.L_290:
        /*006c*/ 	.word	0x00000000
        /*0070*/ 	.short	0x0001
        /*0072*/ 	.short	0x0008
        /*0074*/ 	.byte	0x00, 0xf5, 0x21, 0x00


	//----- nvinfo : EIATTR_KPARAM_INFO
	.align		4
.L_291:
        /*0078*/ 	.byte	0x04, 0x17
        /*007a*/ 	.short	(.L_293 - .L_292)
.L_292:
        /*007c*/ 	.word	0x00000000
        /*0080*/ 	.short	0x0000
        /*0082*/ 	.short	0x0000
        /*0084*/ 	.byte	0x00, 0xf5, 0x21, 0x00


	//----- nvinfo : EIATTR_SPARSE_MMA_MASK
	.align		4
.L_293:
        /*0088*/ 	.byte	0x03, 0x50
        /*008a*/ 	.short	0x0000


	//----- nvinfo : EIATTR_MAXREG_COUNT
	.align		4
        /*008c*/ 	.byte	0x03, 0x1b
        /*008e*/ 	.short	0x00ff


	//----- nvinfo : EIATTR_MERCURY_ISA_VERSION
	.align		4
        /*0090*/ 	.byte	0x03, 0x5f
        /*0092*/ 	.short	0x0101


	//----- nvinfo : EIATTR_COOP_GROUP_MASK_REGIDS
	.align		4
        /*0094*/ 	.byte	0x04, 0x29
        /*0096*/ 	.short	(.L_295 - .L_294)


	//   ....[0]....
.L_294:
        /*0098*/ 	.word	0xffffffff


	//   ....[1]....
        /*009c*/ 	.word	0xffffffff


	//   ....[2]....
        /*00a0*/ 	.word	0xffffffff


	//   ....[3]....
        /*00a4*/ 	.word	0xffffffff


	//   ....[4]....
        /*00a8*/ 	.word	0xffffffff


	//   ....[5]....
        /*00ac*/ 	.word	0xffffffff


	//   ....[6]....
        /*00b0*/ 	.word	0xffffffff


	//   ....[7]....
        /*00b4*/ 	.word	0xffffffff


	//   ....[8]....
        /*00b8*/ 	.word	0xffffffff


	//   ....[9]....
        /*00bc*/ 	.word	0xffffffff


	//   ....[10]....
        /*00c0*/ 	.word	0xffffffff


	//   ....[11]....
        /*00c4*/ 	.word	0xffffffff


	//   ....[12]....
        /*00c8*/ 	.word	0xffffffff


	//   ....[13]....
        /*00cc*/ 	.word	0xffffffff


	//   ....[14]....
        /*00d0*/ 	.word	0xffffffff


	//   ....[15]....
        /*00d4*/ 	.word	0xffffffff


	//   ....[16]....
        /*00d8*/ 	.word	0xffffffff


	//   ....[17]....
        /*00dc*/ 	.word	0xffffffff


	//   ....[18]....
        /*00e0*/ 	.word	0xffffffff


	//   ....[19]....
        /*00e4*/ 	.word	0xffffffff


	//   ....[20]....
        /*00e8*/ 	.word	0xffffffff


	//   ....[21]....
        /*00ec*/ 	.word	0xffffffff


	//   ....[22]....
        /*00f0*/ 	.word	0xffffffff


	//   ....[23]....
        /*00f4*/ 	.word	0xffffffff


	//   ....[24]....
        /*00f8*/ 	.word	0xffffffff


	//   ....[25]....
        /*00fc*/ 	.word	0xffffffff


	//   ....[26]....
        /*0100*/ 	.word	0xffffffff


	//   ....[27]....
        /*0104*/ 	.word	0xffffffff


	//   ....[28]....
        /*0108*/ 	.word	0xffffffff


	//   ....[29]....
        /*010c*/ 	.word	0xffffffff


	//   ....[30]....
        /*0110*/ 	.word	0xffffffff


	//   ....[31]....
        /*0114*/ 	.word	0xffffffff


	//   ....[32]....
        /*0118*/ 	.word	0xffffffff


	//   ....[33]....
        /*011c*/ 	.word	0xffffffff


	//   ....[34]....
        /*0120*/ 	.word	0xffffffff


	//   ....[35]....
        /*0124*/ 	.word	0xffffffff


	//   ....[36]....
        /*0128*/ 	.word	0xffffffff


	//   ....[37]....
        /*012c*/ 	.word	0xffffffff


	//   ....[38]....
        /*0130*/ 	.word	0xffffffff


	//   ....[39]....
        /*0134*/ 	.word	0xffffffff


	//   ....[40]....
        /*0138*/ 	.word	0xffffffff


	//   ....[41]....
        /*013c*/ 	.word	0xffffffff


	//   ....[42]....
        /*0140*/ 	.word	0xffffffff


	//   ....[43]....
        /*0144*/ 	.word	0xffffffff


	//   ....[44]....
        /*0148*/ 	.word	0xffffffff


	//   ....[45]....
        /*014c*/ 	.word	0xffffffff


	//   ....[46]....
        /*0150*/ 	.word	0xffffffff


	//   ....[47]....
        /*0154*/ 	.word	0xffffffff


	//   ....[48]....
        /*0158*/ 	.word	0xffffffff


	//   ....[49]....
        /*015c*/ 	.word	0xffffffff


	//   ....[50]....
        /*0160*/ 	.word	0xffffffff


	//   ....[51]....
        /*0164*/ 	.word	0xffffffff


	//   ....[52]....
        /*0168*/ 	.word	0xffffffff


	//   ....[53]....
        /*016c*/ 	.word	0xffffffff


	//   ....[54]....
        /*0170*/ 	.word	0xffffffff


	//   ....[55]....
        /*0174*/ 	.word	0xffffffff


	//   ....[56]....
        /*0178*/ 	.word	0xffffffff


	//   ....[57]....
        /*017c*/ 	.word	0xffffffff


	//   ....[58]....
        /*0180*/ 	.word	0xffffffff


	//   ....[59]....
        /*0184*/ 	.word	0xffffffff


	//   ....[60]....
        /*0188*/ 	.word	0xffffffff


	//   ....[61]....
        /*018c*/ 	.word	0xffffffff


	//   ....[62]....
        /*0190*/ 	.word	0xffffffff


	//   ....[63]....
        /*0194*/ 	.word	0xffffffff


	//   ....[64]....
        /*0198*/ 	.word	0xffffffff


	//   ....[65]....
        /*019c*/ 	.word	0xffffffff


	//   ....[66]....
        /*01a0*/ 	.word	0xffffffff


	//   ....[67]....
        /*01a4*/ 	.word	0xffffffff


	//   ....[68]....
        /*01a8*/ 	.word	0xffffffff


	//   ....[69]....
        /*01ac*/ 	.word	0xffffffff


	//   ....[70]....
        /*01b0*/ 	.word	0xffffffff


	//   ....[71]....
        /*01b4*/ 	.word	0xffffffff


	//   ....[72]....
        /*01b8*/ 	.word	0xffffffff


	//   ....[73]....
        /*01bc*/ 	.word	0xffffffff


	//   ....[74]....
        /*01c0*/ 	.word	0xffffffff


	//----- nvinfo : EIATTR_COOP_GROUP_INSTR_OFFSETS
	.align		4
.L_295:
        /*01c4*/ 	.byte	0x04, 0x28
        /*01c6*/ 	.short	(.L_297 - .L_296)


	//   ....[0]....
.L_296:
        /*01c8*/ 	.word	0x00000580


	//   ....[1]....
        /*01cc*/ 	.word	0x000005f0


	//   ....[2]....
        /*01d0*/ 	.word	0x00000600


	//   ....[3]....
        /*01d4*/ 	.word	0x00000620


	//   ....[4]....
        /*01d8*/ 	.word	0x00000630


	//   ....[5]....
        /*01dc*/ 	.word	0x00000690


	//   ....[6]....
        /*01e0*/ 	.word	0x00000720


	//   ....[7]....
        /*01e4*/ 	.word	0x00000750


	//   ....[8]....
        /*01e8*/ 	.word	0x00000770


	//   ....[9]....
        /*01ec*/ 	.word	0x00000780


	//   ....[10]....
        /*01f0*/ 	.word	0x00000790


	//   ....[11]....
        /*01f4*/ 	.word	0x000008a0


	//   ....[12]....
        /*01f8*/ 	.word	0x000008b0


	//   ....[13]....
        /*01fc*/ 	.word	0x000008c0


	//   ....[14]....
        /*0200*/ 	.word	0x000008d0


	//   ....[15]....
        /*0204*/ 	.word	0x000008e0


	//   ....[16]....
        /*0208*/ 	.word	0x00000a00


	//   ....[17]....
        /*020c*/ 	.word	0x00000a10


	//   ....[18]....
        /*0210*/ 	.word	0x00000a20


	//   ....[19]....
        /*0214*/ 	.word	0x00000a30


	//   ....[20]....
        /*0218*/ 	.word	0x00000a40


	//   ....[21]....
        /*021c*/ 	.word	0x00000b60


	//   ....[22]....
        /*0220*/ 	.word	0x00000b70


	//   ....[23]....
        /*0224*/ 	.word	0x00000b80


	//   ....[24]....
        /*0228*/ 	.word	0x00000b90


	//   ....[25]....
        /*022c*/ 	.word	0x00000ba0


	//   ....[26]....
        /*0230*/ 	.word	0x00000cc0


	//   ....[27]....
        /*0234*/ 	.word	0x00000cd0


	//   ....[28]....
        /*0238*/ 	.word	0x00000ce0


	//   ....[29]....
        /*023c*/ 	.word	0x00000d00


	//   ....[30]....
        /*0240*/ 	.word	0x00000d70


	//   ....[31]....
        /*0244*/ 	.word	0x00000dc0


	//   ....[32]....
        /*0248*/ 	.word	0x00000e30


	//   ....[33]....
        /*024c*/ 	.word	0x00000e40


	//   ....[34]....
        /*0250*/ 	.word	0x00000e50


	//   ....[35]....
        /*0254*/ 	.word	0x00000e60


	//   ....[36]....
        /*0258*/ 	.word	0x00000f70


	//   ....[37]....
        /*025c*/ 	.word	0x00000f90


	//   ....[38]....
        /*0260*/ 	.word	0x00000fa0


	//   ....[39]....
        /*0264*/ 	.word	0x00000fc0


	//   ....[40]....
        /*0268*/ 	.word	0x00001450


	//   ....[41]....
        /*026c*/ 	.word	0x00001460


	//   ....[42]....
        /*0270*/ 	.word	0x00001470


	//   ....[43]....
        /*0274*/ 	.word	0x00001560


	//   ....[44]....
        /*0278*/ 	.word	0x000015b0


	//   ....[45]....
        /*027c*/ 	.word	0x00001690


	//   ....[46]....
        /*0280*/ 	.word	0x000016b0


	//   ....[47]....
        /*0284*/ 	.word	0x00001790


	//   ....[48]....
        /*0288*/ 	.word	0x00001840


	//   ....[49]....
        /*028c*/ 	.word	0x00001860


	//   ....[50]....
        /*0290*/ 	.word	0x00001870


	//   ....[51]....
        /*0294*/ 	.word	0x00001890


	//   ....[52]....
        /*0298*/ 	.word	0x000018b0


	//   ....[53]....
        /*029c*/ 	.word	0x00001930


	//   ....[54]....
        /*02a0*/ 	.word	0x00001950


	//   ....[55]....
        /*02a4*/ 	.word	0x00001960


	//   ....[56]....
        /*02a8*/ 	.word	0x00001a00


	//   ....[57]....
        /*02ac*/ 	.word	0x00001a20


	//   ....[58]....
        /*02b0*/ 	.word	0x00001a40


	//   ....[59]....
        /*02b4*/ 	.word	0x00001a50


	//   ....[60]....
        /*02b8*/ 	.word	0x00001bb0


	//   ....[61]....
        /*02bc*/ 	.word	0x00001bd0


	//   ....[62]....
        /*02c0*/ 	.word	0x00001c40


	//   ....[63]....
        /*02c4*/ 	.word	0x00001c50


	//   ....[64]....
        /*02c8*/ 	.word	0x00001c60


	//   ....[65]....
        /*02cc*/ 	.word	0x00001c70


	//   ....[66]....
        /*02d0*/ 	.word	0x00001c80


	//   ....[67]....
        /*02d4*/ 	.word	0x00001c90


	//   ....[68]....
        /*02d8*/ 	.word	0x00001ca0


	//   ....[69]....
        /*02dc*/ 	.word	0x00001d10


	//   ....[70]....
        /*02e0*/ 	.word	0x00001ed0


	//   ....[71]....
        /*02e4*/ 	.word	0x00001f10


	//   ....[72]....
        /*02e8*/ 	.word	0x00001f20


	//   ....[73]....
        /*02ec*/ 	.word	0x00001f30


	//   ....[74]....
        /*02f0*/ 	.word	0x00001f40


	//----- nvinfo : EIATTR_VRC_CTA_INIT_COUNT
	.align		4
.L_297:
        /*02f4*/ 	.byte	0x02, 0x4a
	.zero		1
	.zero		1


	//----- nvinfo : EIATTR_EXIT_INSTR_OFFSETS
	.align		4
        /*02f8*/ 	.byte	0x04, 0x1c
        /*02fa*/ 	.short	(.L_299 - .L_298)


	//   ....[0]....
.L_298:
        /*02fc*/ 	.word	0x00002090


	//----- nvinfo : EIATTR_CRS_STACK_SIZE
	.align		4
.L_299:
        /*0300*/ 	.byte	0x04, 0x1e
        /*0302*/ 	.short	(.L_301 - .L_300)
.L_300:
        /*0304*/ 	.word	0x00000000


	//----- nvinfo : EIATTR_CBANK_PARAM_SIZE
	.align		4
.L_301:
        /*0308*/ 	.byte	0x03, 0x19
        /*030a*/ 	.short	0x0038


	//----- nvinfo : EIATTR_PARAM_CBANK
	.align		4
        /*030c*/ 	.byte	0x04, 0x0a
        /*030e*/ 	.short	(.L_303 - .L_302)
	.align		4
.L_302:
        /*0310*/ 	.word	index@(.nv.constant0._Z12_spmm_conv_9PKfPfiiPKiS3_S3_S0_)
        /*0314*/ 	.short	0x0380
        /*0316*/ 	.short	0x0038


	//----- nvinfo : EIATTR_SW_WAR
	.align		4
.L_303:
        /*0318*/ 	.byte	0x04, 0x36
        /*031a*/ 	.short	(.L_305 - .L_304)
.L_304:
        /*031c*/ 	.word	0x00000008
.L_305:


//--------------------- .nv.info._Z12_spmm_conv_8PKfPfiiPKiS3_S3_S0_ --------------------------
	.section	.nv.info._Z12_spmm_conv_8PKfPfiiPKiS3_S3_S0_,"",@"SHT_CUDA_INFO"
	.sectionflags	@""
	.align	4


	//----- nvinfo : EIATTR_CUDA_API_VERSION
	.align		4
        /*0000*/ 	.byte	0x04, 0x37
        /*0002*/ 	.short	(.L_307 - .L_306)
.L_306:
        /*0004*/ 	.word	0x00000082


	//----- nvinfo : EIATTR_KPARAM_INFO
	.align		4
.L_307:
        /*0008*/ 	.byte	0x04, 0x17
        /*000a*/ 	.short	(.L_309 - .L_308)
.L_308:
        /*000c*/ 	.word	0x00000000
        /*0010*/ 	.short	0x0007
        /*0012*/ 	.short	0x0030
        /*0014*/ 	.byte	0x00, 0xf5, 0x21, 0x00


	//----- nvinfo : EIATTR_KPARAM_INFO
	.align		4
.L_309:
        /*0018*/ 	.byte	0x04, 0x17
        /*001a*/ 	.short	(.L_311 - .L_310)
.L_310:
        /*001c*/ 	.word	0x00000000
        /*0020*/ 	.short	0x0006
        /*0022*/ 	.short	0x0028
        /*0024*/ 	.byte	0x00, 0xf5, 0x21, 0x00


	//----- nvinfo : EIATTR_KPARAM_INFO
	.align		4
.L_311:
        /*0028*/ 	.byte	0x04, 0x17
        /*002a*/ 	.short	(.L_313 - .L_312)
.L_312:
        /*002c*/ 	.word	0x00000000
        /*0030*/ 	.short	0x0005
        /*0032*/ 	.short	0x0020
        /*0034*/ 	.byte	0x00, 0xf5, 0x21, 0x00


	//----- nvinfo : EIATTR_KPARAM_INFO
	.align		4
.L_313:
        /*0038*/ 	.byte	0x04, 0x17
        /*003a*/ 	.short	(.L_315 - .L_314)
.L_314:
        /*003c*/ 	.word	0x00000000
        /*0040*/ 	.short	0x0004
        /*0042*/ 	.short	0x0018
        /*0044*/ 	.byte	0x00, 0xf5, 0x21, 0x00


	//----- nvinfo : EIATTR_KPARAM_INFO
	.align		4
.L_315:
        /*0048*/ 	.byte	0x04, 0x17
        /*004a*/ 	.short	(.L_317 - .L_316)
.L_316:
        /*004c*/ 	.word	0x00000000
        /*0050*/ 	.short	0x0003
        /*0052*/ 	.short	0x0014
        /*0054*/ 	.byte	0x00, 0xf0, 0x11, 0x00


	//----- nvinfo : EIATTR_KPARAM_INFO
	.align		4
.L_317:
        /*0058*/ 	.byte	0x04, 0x17
        /*005a*/ 	.short	(.L_319 - .L_318)
.L_318:
        /*005c*/ 	.word	0x00000000
        /*0060*/ 	.short	0x0002
        /*0062*/ 	.short	0x0010
        /*0064*/ 	.byte	0x00, 0xf0, 0x11, 0x00


	//----- nvinfo : EIATTR_KPARAM_INFO
	.align		4
.L_319:
        /*0068*/ 	.byte	0x04, 0x17
        /*006a*/ 	.short	(.L_321 - .L_320)
.L_320:
        /*006c*/ 	.word	0x00000000
        /*0070*/ 	.short	0x0001
        /*0072*/ 	.short	0x0008
        /*0074*/ 	.byte	0x00, 0xf5, 0x21, 0x00


	//----- nvinfo : EIATTR_KPARAM_INFO
	.align		4
.L_321:
        /*0078*/ 	.byte	0x04, 0x17
        /*007a*/ 	.short	(.L_323 - .L_322)
.L_322:
        /*007c*/ 	.word	0x00000000
        /*0080*/ 	.short	0x0000
        /*0082*/ 	.short	0x0000
        /*0084*/ 	.byte	0x00, 0xf5, 0x21, 0x00


	//----- nvinfo : EIATTR_SPARSE_MMA_MASK
	.align		4
.L_323:
        /*0088*/ 	.byte	0x03, 0x50
        /*008a*/ 	.short	0x0000


	//----- nvinfo : EIATTR_MAXREG_COUNT
	.align		4
        /*008c*/ 	.byte	0x03, 0x1b
        /*008e*/ 	.short	0x00ff


	//----- nvinfo : EIATTR_MERCURY_ISA_VERSION
	.align		4
        /*0090*/ 	.byte	0x03, 0x5f
        /*0092*/ 	.short	0x0101


	//----- nvinfo : EIATTR_COOP_GROUP_MASK_REGIDS
	.align		4
        /*0094*/ 	.byte	0x04, 0x29
        /*0096*/ 	.short	(.L_325 - .L_324)


	//   ....[0]....
.L_324:
        /*0098*/ 	.word	0xffffffff


	//   ....[1]....
        /*009c*/ 	.word	0xffffffff


	//   ....[2]....
        /*00a0*/ 	.word	0xffffffff


	//   ....[3]....
        /*00a4*/ 	.word	0xffffffff


	//   ....[4]....
        /*00a8*/ 	.word	0xffffffff


	//   ....[5]....
        /*00ac*/ 	.word	0xffffffff


	//   ....[6]....
        /*00b0*/ 	.word	0xffffffff


	//   ....[7]....
        /*00b4*/ 	.word	0xffffffff


	//   ....[8]....
        /*00b8*/ 	.word	0xffffffff


	//   ....[9]....
        /*00bc*/ 	.word	0xffffffff


	//   ....[10]....
        /*00c0*/ 	.word	0xffffffff


	//   ....[11]....
        /*00c4*/ 	.word	0xffffffff


	//   ....[12]....
        /*00c8*/ 	.word	0xffffffff


	//   ....[13]....
        /*00cc*/ 	.word	0xffffffff


	//   ....[14]....
        /*00d0*/ 	.word	0xffffffff


	//   ....[15]....
        /*00d4*/ 	.word	0xffffffff


	//   ....[16]....
        /*00d8*/ 	.word	0xffffffff


	//   ....[17]....
        /*00dc*/ 	.word	0xffffffff


	//   ....[18]....
        /*00e0*/ 	.word	0xffffffff


	//   ....[19]....
        /*00e4*/ 	.word	0xffffffff


	//   ....[20]....
        /*00e8*/ 	.word	0xffffffff


	//   ....[21]....
        /*00ec*/ 	.word	0xffffffff


	//   ....[22]....
        /*00f0*/ 	.word	0xffffffff


	//   ....[23]....
        /*00f4*/ 	.word	0xffffffff


	//   ....[24]....
        /*00f8*/ 	.word	0xffffffff


	//   ....[25]....
        /*00fc*/ 	.word	0xffffffff


	//   ....[26]....
        /*0100*/ 	.word	0xffffffff


	//   ....[27]....
        /*0104*/ 	.word	0xffffffff


	//   ....[28]....
        /*0108*/ 	.word	0xffffffff


	//   ....[29]....
        /*010c*/ 	.word	0xffffffff


	//   ....[30]....
        /*0110*/ 	.word	0xffffffff


	//   ....[31]....
        /*0114*/ 	.word	0xffffffff


	//   ....[32]....
        /*0118*/ 	.word	0xffffffff


	//   ....[33]....
        /*011c*/ 	.word	0xffffffff


	//   ....[34]....
        /*0120*/ 	.word	0xffffffff


	//   ....[35]....
        /*0124*/ 	.word	0xffffffff


	//   ....[36]....
        /*0128*/ 	.word	0xffffffff


	//   ....[37]....
        /*012c*/ 	.word	0xffffffff


	//   ....[38]....
        /*0130*/ 	.word	0xffffffff


	//   ....[39]....
        /*0134*/ 	.word	0xffffffff


	//   ....[40]....
        /*0138*/ 	.word	0xffffffff


	//   ....[41]....
        /*013c*/ 	.word	0xffffffff


	//   ....[42]....
        /*0140*/ 	.word	0xffffffff


	//   ....[43]....
        /*0144*/ 	.word	0xffffffff


	//   ....[44]....
        /*0148*/ 	.word	0xffffffff


	//   ....[45]....
        /*014c*/ 	.word	0xffffffff


	//   ....[46]....
        /*0150*/ 	.word	0xffffffff


	//   ....[47]....
        /*0154*/ 	.word	0xffffffff


	//   ....[48]....
        /*0158*/ 	.word	0xffffffff


	//   ....[49]....
        /*015c*/ 	.word	0xffffffff


	//   ....[50]....
        /*0160*/ 	.word	0xffffffff


	//   ....[51]....
        /*0164*/ 	.word	0xffffffff


	//   ....[52]....
        /*0168*/ 	.word	0xffffffff


	//   ....[53]....
        /*016c*/ 	.word	0xffffffff


	//   ....[54]....
        /*0170*/ 	.word	0xffffffff


	//   ....[55]....
        /*0174*/ 	.word	0xffffffff


	//   ....[56]....
        /*0178*/ 	.word	0xffffffff


	//   ....[57]....
        /*017c*/ 	.word	0xffffffff


	//   ....[58]....
        /*0180*/ 	.word	0xffffffff


	//   ....[59]....
        /*0184*/ 	.word	0xffffffff


	//   ....[60]....
        /*0188*/ 	.word	0xffffffff


	//   ....[61]....
        /*018c*/ 	.word	0xffffffff


	//   ....[62]....
        /*0190*/ 	.word	0xffffffff


	//   ....[63]....
        /*0194*/ 	.word	0xffffffff


	//   ....[64]....
        /*0198*/ 	.word	0xffffffff


	//   ....[65]....
        /*019c*/ 	.word	0xffffffff


	//   ....[66]....
        /*01a0*/ 	.word	0xffffffff


	//   ....[67]....
        /*01a4*/ 	.word	0xffffffff


	//   ....[68]....
        /*01a8*/ 	.word	0xffffffff


	//   ....[69]....
        /*01ac*/ 	.word	0xffffffff


	//   ....[70]....
        /*01b0*/ 	.word	0xffffffff


	//   ....[71]....
        /*01b4*/ 	.word	0xffffffff


	//   ....[72]....
        /*01b8*/ 	.word	0xffffffff


	//   ....[73]....
        /*01bc*/ 	.word	0xffffffff


	//   ....[74]....
        /*01c0*/ 	.word	0xffffffff


	//   ....[75]....
        /*01c4*/ 	.word	0xffffffff


	//   ....[76]....
        /*01c8*/ 	.word	0xffffffff


	//   ....[77]....
        /*01cc*/ 	.word	0xffffffff


	//   ....[78]....
        /*01d0*/ 	.word	0xffffffff


	//   ....[79]....
        /*01d4*/ 	.word	0xffffffff


	//   ....[80]....
        /*01d8*/ 	.word	0xffffffff


	//   ....[81]....
        /*01dc*/ 	.word	0xffffffff


	//   ....[82]....
        /*01e0*/ 	.word	0xffffffff


	//   ....[83]....
        /*01e4*/ 	.word	0xffffffff


	//   ....[84]....
        /*01e8*/ 	.word	0xffffffff


	//   ....[85]....
        /*01ec*/ 	.word	0xffffffff


	//   ....[86]....
        /*01f0*/ 	.word	0xffffffff


	//   ....[87]....
        /*01f4*/ 	.word	0xffffffff


	//   ....[88]....
        /*01f8*/ 	.word	0xffffffff


	//   ....[89]....
        /*01fc*/ 	.word	0xffffffff


	//   ....[90]....
        /*0200*/ 	.word	0xffffffff


	//   ....[91]....
        /*0204*/ 	.word	0xffffffff


	//   ....[92]....
        /*0208*/ 	.word	0xffffffff


	//   ....[93]....
        /*020c*/ 	.word	0xffffffff


	//   ....[94]....
        /*0210*/ 	.word	0xffffffff


	//   ....[95]....
        /*0214*/ 	.word	0xffffffff


	//   ....[96]....
        /*0218*/ 	.word	0xffffffff


	//   ....[97]....
        /*021c*/ 	.word	0xffffffff


	//   ....[98]....
        /*0220*/ 	.word	0xffffffff


	//   ....[99]....
        /*0224*/ 	.word	0xffffffff


	//   ....[100]....
        /*0228*/ 	.word	0xffffffff


	//   ....[101]....
        /*022c*/ 	.word	0xffffffff


	//   ....[102]....
        /*0230*/ 	.word	0xffffffff


	//   ....[103]....
        /*0234*/ 	.word	0xffffffff


	//   ....[104]....
        /*0238*/ 	.word	0xffffffff


	//   ....[105]....
        /*023c*/ 	.word	0xffffffff


	//   ....[106]....
        /*0240*/ 	.word	0xffffffff


	//   ....[107]....
        /*0244*/ 	.word	0xffffffff


	//   ....[108]....
        /*0248*/ 	.word	0xffffffff


	//   ....[109]....
        /*024c*/ 	.word	0xffffffff


	//   ....[110]....
        /*0250*/ 	.word	0xffffffff


	//   ....[111]....
        /*0254*/ 	.word	0xffffffff


	//   ....[112]....
        /*0258*/ 	.word	0xffffffff


	//   ....[113]....
        /*025c*/ 	.word	0xffffffff


	//   ....[114]....
        /*0260*/ 	.word	0xffffffff


	//   ....[115]....
        /*0264*/ 	.word	0xffffffff


	//   ....[116]....
        /*0268*/ 	.word	0xffffffff


	//   ....[117]....
        /*026c*/ 	.word	0xffffffff


	//   ....[118]....
        /*0270*/ 	.word	0xffffffff


	//   ....[119]....
        /*0274*/ 	.word	0xffffffff


	//   ....[120]....
        /*0278*/ 	.word	0xffffffff


	//   ....[121]....
        /*027c*/ 	.word	0xffffffff


	//   ....[122]....
        /*0280*/ 	.word	0xffffffff


	//   ....[123]....
        /*0284*/ 	.word	0xffffffff


	//   ....[124]....
        /*0288*/ 	.word	0xffffffff


	//   ....[125]....
        /*028c*/ 	.word	0xffffffff


	//   ....[126]....
        /*0290*/ 	.word	0xffffffff


	//   ....[127]....
        /*0294*/ 	.word	0xffffffff


	//   ....[128]....
        /*0298*/ 	.word	0xffffffff


	//   ....[129]....
        /*029c*/ 	.word	0xffffffff


	//   ....[130]....
        /*02a0*/ 	.word	0xffffffff


	//   ....[131]....
        /*02a4*/ 	.word	0xffffffff


	//   ....[132]....
        /*02a8*/ 	.word	0xffffffff


	//   ....[133]....
        /*02ac*/ 	.word	0xffffffff


	//   ....[134]....
        /*02b0*/ 	.word	0xffffffff


	//   ....[135]....
        /*02b4*/ 	.word	0xffffffff


	//   ....[136]....
        /*02b8*/ 	.word	0xffffffff


	//   ....[137]....
        /*02bc*/ 	.word	0xffffffff


	//   ....[138]....
        /*02c0*/ 	.word	0xffffffff


	//   ....[139]....
        /*02c4*/ 	.word	0xffffffff


	//   ....[140]....
        /*02c8*/ 	.word	0xffffffff


	//   ....[141]....
        /*02cc*/ 	.word	0xffffffff


	//   ....[142]....
        /*02d0*/ 	.word	0xffffffff


	//   ....[143]....
        /*02d4*/ 	.word	0xffffffff


	//   ....[144]....
        /*02d8*/ 	.word	0xffffffff


	//   ....[145]....
        /*02dc*/ 	.word	0xffffffff


	//   ....[146]....
        /*02e0*/ 	.word	0xffffffff


	//   ....[147]....
        /*02e4*/ 	.word	0xffffffff


	//   ....[148]....
        /*02e8*/ 	.word	0xffffffff


	//   ....[149]....
        /*02ec*/ 	.word	0xffffffff


	//   ....[150]....
        /*02f0*/ 	.word	0xffffffff


	//   ....[151]....
        /*02f4*/ 	.word	0xffffffff


	//   ....[152]....
        /*02f8*/ 	.word	0xffffffff


	//   ....[153]....
        /*02fc*/ 	.word	0xffffffff


	//   ....[154]....
        /*0300*/ 	.word	0xffffffff


	//   ....[155]....
        /*0304*/ 	.word	0xffffffff


	//   ....[156]....
        /*0308*/ 	.word	0xffffffff


	//   ....[157]....
        /*030c*/ 	.word	0xffffffff


	//   ....[158]....
        /*0310*/ 	.word	0xffffffff


	//   ....[159]....
        /*0314*/ 	.word	0xffffffff


	//   ....[160]....
        /*0318*/ 	.word	0xffffffff


	//   ....[161]....
        /*031c*/ 	.word	0xffffffff


	//   ....[162]....
        /*0320*/ 	.word	0xffffffff


	//   ....[163]....
        /*0324*/ 	.word	0xffffffff


	//   ....[164]....
        /*0328*/ 	.word	0xffffffff


	//   ....[165]....
        /*032c*/ 	.word	0xffffffff


	//   ....[166]....
        /*0330*/ 	.word	0xffffffff


	//   ....[167]....
        /*0334*/ 	.word	0xffffffff


	//   ....[168]....
        /*0338*/ 	.word	0xffffffff


	//   ....[169]....
        /*033c*/ 	.word	0xffffffff


	//   ....[170]....
        /*0340*/ 	.word	0xffffffff


	//   ....[171]....
        /*0344*/ 	.word	0xffffffff


	//   ....[172]....
        /*0348*/ 	.word	0xffffffff


	//   ....[173]....
        /*034c*/ 	.word	0xffffffff


	//   ....[174]....
        /*0350*/ 	.word	0xffffffff


	//   ....[175]....
        /*0354*/ 	.word	0xffffffff


	//   ....[176]....
        /*0358*/ 	.word	0xffffffff


	//   ....[177]....
        /*035c*/ 	.word	0xffffffff


	//   ....[178]....
        /*0360*/ 	.word	0xffffffff


	//   ....[179]....
        /*0364*/ 	.word	0xffffffff


	//   ....[180]....
        /*0368*/ 	.word	0xffffffff


	//   ....[181]....
        /*036c*/ 	.word	0xffffffff


	//   ....[182]....
        /*0370*/ 	.word	0xffffffff


	//   ....[183]....
        /*0374*/ 	.word	0xffffffff


	//   ....[184]....
        /*0378*/ 	.word	0xffffffff


	//   ....[185]....
        /*037c*/ 	.word	0xffffffff


	//   ....[186]....
        /*0380*/ 	.word	0xffffffff


	//   ....[187]....
        /*0384*/ 	.word	0xffffffff


	//   ....[188]....
        /*0388*/ 	.word	0xffffffff


	//   ....[189]....
        /*038c*/ 	.word	0xffffffff


	//   ....[190]....
        /*0390*/ 	.word	0xffffffff


	//   ....[191]....
        /*0394*/ 	.word	0xffffffff


	//   ....[192]....
        /*0398*/ 	.word	0xffffffff


	//   ....[193]....
        /*039c*/ 	.word	0xffffffff


	//   ....[194]....
        /*03a0*/ 	.word	0xffffffff


	//   ....[195]....
        /*03a4*/ 	.word	0xffffffff


	//   ....[196]....
        /*03a8*/ 	.word	0xffffffff


	//   ....[197]....
        /*03ac*/ 	.word	0xffffffff


	//   ....[198]....
        /*03b0*/ 	.word	0xffffffff


	//   ....[199]....
        /*03b4*/ 	.word	0xffffffff


	//   ....[200]....
        /*03b8*/ 	.word	0xffffffff


	//   ....[201]....
        /*03bc*/ 	.word	0xffffffff


	//   ....[202]....
        /*03c0*/ 	.word	0xffffffff


	//   ....[203]....
        /*03c4*/ 	.word	0xffffffff


	//   ....[204]....
        /*03c8*/ 	.word	0xffffffff


	//   ....[205]....
        /*03cc*/ 	.word	0xffffffff


	//   ....[206]....
        /*03d0*/ 	.word	0xffffffff


	//   ....[207]....
        /*03d4*/ 	.word	0xffffffff


	//   ....[208]....
        /*03d8*/ 	.word	0xffffffff


	//   ....[209]....
        /*03dc*/ 	.word	0xffffffff


	//   ....[210]....
        /*03e0*/ 	.word	0xffffffff


	//   ....[211]....
        /*03e4*/ 	.word	0xffffffff


	//   ....[212]....
        /*03e8*/ 	.word	0xffffffff


	//   ....[213]....
        /*03ec*/ 	.word	0xffffffff


	//   ....[214]....
        /*03f0*/ 	.word	0xffffffff


	//   ....[215]....
        /*03f4*/ 	.word	0xffffffff


	//   ....[216]....
        /*03f8*/ 	.word	0xffffffff


	//   ....[217]....
        /*03fc*/ 	.word	0xffffffff


	//   ....[218]....
        /*0400*/ 	.word	0xffffffff


	//   ....[219]....
        /*0404*/ 	.word	0xffffffff


	//   ....[220]....
        /*0408*/ 	.word	0xffffffff


	//   ....[221]....
        /*040c*/ 	.word	0xffffffff


	//   ....[222]....
        /*0410*/ 	.word	0xffffffff


	//   ....[223]....
        /*0414*/ 	.word	0xffffffff


	//   ....[224]....
        /*0418*/ 	.word	0xffffffff


	//   ....[225]....
        /*041c*/ 	.word	0xffffffff


	//   ....[226]....
        /*0420*/ 	.word	0xffffffff


	//   ....[227]....
        /*0424*/ 	.word	0xffffffff


	//   ....[228]....
        /*0428*/ 	.word	0xffffffff


	//   ....[229]....
        /*042c*/ 	.word	0xffffffff


	//   ....[230]....
        /*0430*/ 	.word	0xffffffff


	//   ....[231]....
        /*0434*/ 	.word	0xffffffff


	//   ....[232]....
        /*0438*/ 	.word	0xffffffff


	//   ....[233]....
        /*043c*/ 	.word	0xffffffff


	//   ....[234]....
        /*0440*/ 	.word	0xffffffff


	//   ....[235]....
        /*0444*/ 	.word	0xffffffff


	//   ....[236]....
        /*0448*/ 	.word	0xffffffff


	//   ....[237]....
        /*044c*/ 	.word	0xffffffff


	//   ....[238]....
        /*0450*/ 	.word	0xffffffff


	//   ....[239]....
        /*0454*/ 	.word	0xffffffff


	//   ....[240]....
        /*0458*/ 	.word	0xffffffff


	//   ....[241]....
        /*045c*/ 	.word	0xffffffff


	//   ....[242]....
        /*0460*/ 	.word	0xffffffff


	//   ....[243]....
        /*0464*/ 	.word	0xffffffff


	//   ....[244]....
        /*0468*/ 	.word	0xffffffff


	//   ....[245]....
        /*046c*/ 	.word	0xffffffff


	//   ....[246]....
        /*0470*/ 	.word	0xffffffff


	//   ....[247]....
        /*0474*/ 	.word	0xffffffff


	//   ....[248]....
        /*0478*/ 	.word	0xffffffff


	//   ....[249]....
        /*047c*/ 	.word	0xffffffff


	//   ....[250]....
        /*0480*/ 	.word	0xffffffff


	//   ....[251]....
        /*0484*/ 	.word	0xffffffff


	//   ....[252]....
        /*0488*/ 	.word	0xffffffff


	//   ....[253]....
        /*048c*/ 	.word	0xffffffff


	//   ....[254]....
        /*0490*/ 	.word	0xffffffff


	//   ....[255]....
        /*0494*/ 	.word	0xffffffff


	//   ....[0]....
        /*0498*/ 	.word	0xffffffff


	//   ....[1]....
        /*049c*/ 	.word	0xffffffff


	//   ....[2]....
        /*04a0*/ 	.word	0xffffffff


	//   ....[3]....
        /*04a4*/ 	.word	0xffffffff


	//   ....[4]....
        /*04a8*/ 	.word	0xffffffff


	//   ....[5]....
        /*04ac*/ 	.word	0xffffffff


	//   ....[6]....
        /*04b0*/ 	.word	0xffffffff


	//   ....[7]....
        /*04b4*/ 	.word	0xffffffff


	//   ....[8]....
        /*04b8*/ 	.word	0xffffffff


	//   ....[9]....
        /*04bc*/ 	.word	0xffffffff


	//   ....[10]....
        /*04c0*/ 	.word	0xffffffff


	//   ....[11]....
        /*04c4*/ 	.word	0xffffffff


	//   ....[12]....
        /*04c8*/ 	.word	0xffffffff


	//   ....[13]....
        /*04cc*/ 	.word	0xffffffff


	//   ....[14]....
        /*04d0*/ 	.word	0xffffffff


	//   ....[15]....
        /*04d4*/ 	.word	0xffffffff


	//   ....[16]....
        /*04d8*/ 	.word	0xffffffff


	//   ....[17]....
        /*04dc*/ 	.word	0xffffffff


	//   ....[18]....
        /*04e0*/ 	.word	0xffffffff


	//   ....[19]....
        /*04e4*/ 	.word	0xffffffff


	//   ....[20]....
        /*04e8*/ 	.word	0xffffffff


	//   ....[21]....
        /*04ec*/ 	.word	0xffffffff


	//   ....[22]....
        /*04f0*/ 	.word	0xffffffff


	//   ....[23]....
        /*04f4*/ 	.word	0xffffffff


	//   ....[24]....
        /*04f8*/ 	.word	0xffffffff


	//   ....[25]....
        /*04fc*/ 	.word	0xffffffff


	//   ....[26]....
        /*0500*/ 	.word	0xffffffff


	//   ....[27]....
        /*0504*/ 	.word	0xffffffff


	//   ....[28]....
        /*0508*/ 	.word	0xffffffff


	//   ....[29]....
        /*050c*/ 	.word	0xffffffff


	//   ....[30]....
        /*0510*/ 	.word	0xffffffff


	//   ....[31]....
        /*0514*/ 	.word	0xffffffff


	//   ....[32]....
        /*0518*/ 	.word	0xffffffff


	//   ....[33]....
        /*051c*/ 	.word	0xffffffff


	//   ....[34]....
        /*0520*/ 	.word	0xffffffff


	//   ....[35]....
        /*0524*/ 	.word	0xffffffff


	//   ....[36]....
        /*0528*/ 	.word	0xffffffff


	//   ....[37]....
        /*052c*/ 	.word	0xffffffff


	//   ....[38]....
        /*0530*/ 	.word	0xffffffff


	//   ....[39]....
        /*0534*/ 	.word	0xffffffff


	//   ....[40]....
        /*0538*/ 	.word	0xffffffff


	//   ....[41]....
        /*053c*/ 	.word	0xffffffff


	//   ....[42]....
        /*0540*/ 	.word	0xffffffff


	//   ....[43]....
        /*0544*/ 	.word	0xffffffff


	//   ....[44]....
        /*0548*/ 	.word	0xffffffff


	//   ....[45]....
        /*054c*/ 	.word	0xffffffff


	//   ....[46]....
        /*0550*/ 	.word	0xffffffff


	//   ....[47]....
        /*0554*/ 	.word	0xffffffff


	//   ....[48]....
        /*0558*/ 	.word	0xffffffff


	//   ....[49]....
        /*055c*/ 	.word	0xffffffff


	//   ....[50]....
        /*0560*/ 	.word	0xffffffff


	//   ....[51]....
        /*0564*/ 	.word	0xffffffff


	//   ....[52]....
        /*0568*/ 	.word	0xffffffff


	//   ....[53]....
        /*056c*/ 	.word	0xffffffff


	//   ....[54]....
        /*0570*/ 	.word	0xffffffff


	//   ....[55]....
        /*0574*/ 	.word	0xffffffff


	//   ....[56]....
        /*0578*/ 	.word	0xffffffff


	//   ....[57]....
        /*057c*/ 	.word	0xffffffff


	//   ....[58]....
        /*0580*/ 	.word	0xffffffff


	//   ....[59]....
        /*0584*/ 	.word	0xffffffff


	//   ....[60]....
        /*0588*/ 	.word	0xffffffff


	//   ....[61]....
        /*058c*/ 	.word	0xffffffff


	//   ....[62]....
        /*0590*/ 	.word	0xffffffff


	//   ....[63]....
        /*0594*/ 	.word	0xffffffff


	//   ....[64]....
        /*0598*/ 	.word	0xffffffff


	//   ....[65]....
        /*059c*/ 	.word	0xffffffff


	//   ....[66]....
        /*05a0*/ 	.word	0xffffffff


	//   ....[67]....
        /*05a4*/ 	.word	0xffffffff


	//   ....[68]....
        /*05a8*/ 	.word	0xffffffff


	//   ....[69]....
        /*05ac*/ 	.word	0xffffffff


	//   ....[70]....
        /*05b0*/ 	.word	0xffffffff


	//   ....[71]....
        /*05b4*/ 	.word	0xffffffff


	//   ....[72]....
        /*05b8*/ 	.word	0xffffffff


	//   ....[73]....
        /*05bc*/ 	.word	0xffffffff


	//   ....[74]....
        /*05c0*/ 	.word	0xffffffff


	//   ....[75]....
        /*05c4*/ 	.word	0xffffffff


	//   ....[76]....
        /*05c8*/ 	.word	0xffffffff


	//   ....[77]....
        /*05cc*/ 	.word	0xffffffff


	//   ....[78]....
        /*05d0*/ 	.word	0xffffffff


	//   ....[79]....
        /*05d4*/ 	.word	0xffffffff


	//   ....[80]....
        /*05d8*/ 	.word	0xffffffff


	//   ....[81]....
        /*05dc*/ 	.word	0xffffffff


	//   ....[82]....
        /*05e0*/ 	.word	0xffffffff


	//   ....[83]....
        /*05e4*/ 	.word	0xffffffff


	//   ....[84]....
        /*05e8*/ 	.word	0xffffffff


	//   ....[85]....
        /*05ec*/ 	.word	0xffffffff


	//   ....[86]....
        /*05f0*/ 	.word	0xffffffff


	//   ....[87]....
        /*05f4*/ 	.word	0xffffffff


	//   ....[88]....
        /*05f8*/ 	.word	0xffffffff


	//   ....[89]....
        /*05fc*/ 	.word	0xffffffff


	//   ....[90]....
        /*0600*/ 	.word	0xffffffff


	//   ....[91]....
        /*0604*/ 	.word	0xffffffff


	//   ....[92]....
        /*0608*/ 	.word	0xffffffff


	//   ....[93]....
        /*060c*/ 	.word	0xffffffff


	//   ....[94]....
        /*0610*/ 	.word	0xffffffff


	//   ....[95]....
        /*0614*/ 	.word	0xffffffff


	//   ....[96]....
        /*0618*/ 	.word	0xffffffff


	//   ....[97]....
        /*061c*/ 	.word	0xffffffff


	//   ....[98]....
        /*0620*/ 	.word	0xffffffff


	//   ....[99]....
        /*0624*/ 	.word	0xffffffff


	//   ....[100]....
        /*0628*/ 	.word	0xffffffff


	//   ....[101]....
        /*062c*/ 	.word	0xffffffff


	//   ....[102]....
        /*0630*/ 	.word	0xffffffff


	//   ....[103]....
        /*0634*/ 	.word	0xffffffff


	//   ....[104]....
        /*0638*/ 	.word	0xffffffff


	//   ....[105]....
        /*063c*/ 	.word	0xffffffff


	//   ....[106]....
        /*0640*/ 	.word	0xffffffff


	//   ....[107]....
        /*0644*/ 	.word	0xffffffff


	//   ....[108]....
        /*0648*/ 	.word	0xffffffff


	//   ....[109]....
        /*064c*/ 	.word	0xffffffff


	//   ....[110]....
        /*0650*/ 	.word	0xffffffff


	//   ....[111]....
        /*0654*/ 	.word	0xffffffff


	//   ....[112]....
        /*0658*/ 	.word	0xffffffff


	//   ....[113]....
        /*065c*/ 	.word	0xffffffff


	//   ....[114]....
        /*0660*/ 	.word	0xffffffff


	//   ....[115]....
        /*0664*/ 	.word	0xffffffff


	//   ....[116]....
        /*0668*/ 	.word	0xffffffff


	//   ....[117]....
        /*066c*/ 	.word	0xffffffff


	//   ....[118]....
        /*0670*/ 	.word	0xffffffff


	//   ....[119]....
        /*0674*/ 	.word	0xffffffff


	//   ....[120]....
        /*0678*/ 	.word	0xffffffff


	//   ....[121]....
        /*067c*/ 	.word	0xffffffff


	//   ....[122]....
        /*0680*/ 	.word	0xffffffff


	//   ....[123]....
        /*0684*/ 	.word	0xffffffff


	//   ....[124]....
        /*0688*/ 	.word	0xffffffff


	//   ....[125]....
        /*068c*/ 	.word	0xffffffff


	//   ....[126]....
        /*0690*/ 	.word	0xffffffff


	//   ....[127]....
        /*0694*/ 	.word	0xffffffff


	//   ....[128]....
        /*0698*/ 	.word	0xffffffff


	//   ....[129]....
        /*069c*/ 	.word	0xffffffff


	//   ....[130]....
        /*06a0*/ 	.word	0xffffffff


	//   ....[131]....
        /*06a4*/ 	.word	0xffffffff


	//   ....[132]....
        /*06a8*/ 	.word	0xffffffff


	//   ....[133]....
        /*06ac*/ 	.word	0xffffffff


	//   ....[134]....
        /*06b0*/ 	.word	0xffffffff


	//   ....[135]....
        /*06b4*/ 	.word	0xffffffff


	//   ....[136]....
        /*06b8*/ 	.word	0xffffffff


	//   ....[137]....
        /*06bc*/ 	.word	0xffffffff


	//   ....[138]....
        /*06c0*/ 	.word	0xffffffff


	//   ....[139]....
        /*06c4*/ 	.word	0xffffffff


	//   ....[140]....
        /*06c8*/ 	.word	0xffffffff


	//   ....[141]....
        /*06cc*/ 	.word	0xffffffff


	//   ....[142]....
        /*06d0*/ 	.word	0xffffffff


	//   ....[143]....
        /*06d4*/ 	.word	0xffffffff


	//   ....[144]....
        /*06d8*/ 	.word	0xffffffff


	//   ....[145]....
        /*06dc*/ 	.word	0xffffffff


	//   ....[146]....
        /*06e0*/ 	.word	0xffffffff


	//   ....[147]....
        /*06e4*/ 	.word	0xffffffff


	//   ....[148]....
        /*06e8*/ 	.word	0xffffffff


	//   ....[149]....
        /*06ec*/ 	.word	0xffffffff


	//   ....[150]....
        /*06f0*/ 	.word	0xffffffff


	//   ....[151]....
        /*06f4*/ 	.word	0xffffffff


	//   ....[152]....
        /*06f8*/ 	.word	0xffffffff


	//   ....[153]....
        /*06fc*/ 	.word	0xffffffff


	//   ....[154]....
        /*0700*/ 	.word	0xffffffff


	//   ....[155]....
        /*0704*/ 	.word	0xffffffff


	//   ....[156]....
        /*0708*/ 	.word	0xffffffff


	//   ....[157]....
        /*070c*/ 	.word	0xffffffff


	//   ....[158]....
        /*0710*/ 	.word	0xffffffff


	//   ....[159]....
        /*0714*/ 	.word	0xffffffff


	//   ....[160]....
        /*0718*/ 	.word	0xffffffff


	//   ....[161]....
        /*071c*/ 	.word	0xffffffff


	//   ....[162]....
        /*0720*/ 	.word	0xffffffff


	//   ....[163]....
        /*0724*/ 	.word	0xffffffff


	//   ....[164]....
        /*0728*/ 	.word	0xffffffff


	//   ....[165]....
        /*072c*/ 	.word	0xffffffff


	//   ....[166]....
        /*0730*/ 	.word	0xffffffff


	//   ....[167]....
        /*0734*/ 	.word	0xffffffff


	//   ....[168]....
        /*0738*/ 	.word	0xffffffff


	//   ....[169]....
        /*073c*/ 	.word	0xffffffff


	//   ....[170]....
        /*0740*/ 	.word	0xffffffff


	//   ....[171]....
        /*0744*/ 	.word	0xffffffff


	//   ....[172]....
        /*0748*/ 	.word	0xffffffff


	//   ....[173]....
        /*074c*/ 	.word	0xffffffff


	//   ....[174]....
        /*0750*/ 	.word	0xffffffff


	//   ....[175]....
        /*0754*/ 	.word	0xffffffff


	//   ....[176]....
        /*0758*/ 	.word	0xffffffff


	//   ....[177]....
        /*075c*/ 	.word	0xffffffff


	//   ....[178]....
        /*0760*/ 	.word	0xffffffff


	//   ....[179]....
        /*0764*/ 	.word	0xffffffff


	//   ....[180]....
        /*0768*/ 	.word	0xffffffff


	//   ....[181]....
        /*076c*/ 	.word	0xffffffff


	//   ....[182]....
        /*0770*/ 	.word	0xffffffff


	//   ....[183]....
        /*0774*/ 	.word	0xffffffff


	//   ....[184]....
        /*0778*/ 	.word	0xffffffff


	//   ....[185]....
        /*077c*/ 	.word	0xffffffff


	//   ....[186]....
        /*0780*/ 	.word	0xffffffff


	//   ....[187]....
        /*0784*/ 	.word	0xffffffff


	//   ....[188]....
        /*0788*/ 	.word	0xffffffff


	//   ....[189]....
        /*078c*/ 	.word	0xffffffff


	//   ....[190]....
        /*0790*/ 	.word	0xffffffff


	//   ....[191]....
        /*0794*/ 	.word	0xffffffff


	//   ....[192]....
        /*0798*/ 	.word	0xffffffff


	//   ....[193]....
        /*079c*/ 	.word	0xffffffff


	//   ....[194]....
        /*07a0*/ 	.word	0xffffffff


	//   ....[195]....
        /*07a4*/ 	.word	0xffffffff


	//   ....[196]....
        /*07a8*/ 	.word	0xffffffff


	//   ....[197]....
        /*07ac*/ 	.word	0xffffffff


	//   ....[198]....
        /*07b0*/ 	.word	0xffffffff


	//   ....[199]....
        /*07b4*/ 	.word	0xffffffff


	//   ....[200]....
        /*07b8*/ 	.word	0xffffffff


	//   ....[201]....
        /*07bc*/ 	.word	0xffffffff


	//   ....[202]....
        /*07c0*/ 	.word	0xffffffff


	//   ....[203]....
        /*07c4*/ 	.word	0xffffffff


	//   ....[204]....
        /*07c8*/ 	.word	0xffffffff


	//   ....[205]....
        /*07cc*/ 	.word	0xffffffff


	//   ....[206]....
        /*07d0*/ 	.word	0xffffffff


	//   ....[207]....
        /*07d4*/ 	.word	0xffffffff


	//   ....[208]....
        /*07d8*/ 	.word	0xffffffff


	//   ....[209]....
        /*07dc*/ 	.word	0xffffffff


	//   ....[210]....
        /*07e0*/ 	.word	0xffffffff


	//   ....[211]....
        /*07e4*/ 	.word	0xffffffff


	//   ....[212]....
        /*07e8*/ 	.word	0xffffffff


	//   ....[213]....
        /*07ec*/ 	.word	0xffffffff


	//   ....[214]....
        /*07f0*/ 	.word	0xffffffff


	//   ....[215]....
        /*07f4*/ 	.word	0xffffffff


	//   ....[216]....
        /*07f8*/ 	.word	0xffffffff


	//   ....[217]....
        /*07fc*/ 	.word	0xffffffff


	//   ....[218]....
        /*0800*/ 	.word	0xffffffff


	//   ....[219]....
        /*0804*/ 	.word	0xffffffff


	//   ....[220]....
        /*0808*/ 	.word	0xffffffff


	//   ....[221]....
        /*080c*/ 	.word	0xffffffff


	//   ....[222]....
        /*0810*/ 	.word	0xffffffff


	//   ....[223]....
        /*0814*/ 	.word	0xffffffff


	//   ....[224]....
        /*0818*/ 	.word	0xffffffff


	//   ....[225]....
        /*081c*/ 	.word	0xffffffff


	//   ....[226]....
        /*0820*/ 	.word	0xffffffff


	//   ....[227]....
        /*0824*/ 	.word	0xffffffff


	//   ....[228]....
        /*0828*/ 	.word	0xffffffff


	//   ....[229]....
        /*082c*/ 	.word	0xffffffff


	//   ....[230]....
        /*0830*/ 	.word	0xffffffff


	//   ....[231]....
        /*0834*/ 	.word	0xffffffff


	//   ....[232]....
        /*0838*/ 	.word	0xffffffff


	//   ....[233]....
        /*083c*/ 	.word	0xffffffff


	//   ....[234]....
        /*0840*/ 	.word	0xffffffff


	//   ....[235]....
        /*0844*/ 	.word	0xffffffff


	//   ....[236]....
        /*0848*/ 	.word	0xffffffff


	//   ....[237]....
        /*084c*/ 	.word	0xffffffff


	//   ....[238]....
        /*0850*/ 	.word	0xffffffff


	//----- nvinfo : EIATTR_COOP_GROUP_INSTR_OFFSETS
	.align		4
.L_325:
        /*0854*/ 	.byte	0x04, 0x28
        /*0856*/ 	.short	(.L_327 - .L_326)


	//   ....[0]....
.L_326:
        /*0858*/ 	.word	0x00000be0


	//   ....[1]....
        /*085c*/ 	.word	0x00000c30


	//   ....[2]....
        /*0860*/ 	.word	0x00000c70


	//   ....[3]....
        /*0864*/ 	.word	0x00000c80


	//   ....[4]....
        /*0868*/ 	.word	0x00000c90


	//   ....[5]....
        /*086c*/ 	.word	0x00000ca0


	//   ....[6]....
        /*0870*/ 	.word	0x00000cb0


	//   ....[7]....
        /*0874*/ 	.word	0x00000cc0


	//   ....[8]....
        /*0878*/ 	.word	0x00000cd0


	//   ....[9]....
        /*087c*/ 	.word	0x00000ce0


	//   ....[10]....
        /*0880*/ 	.word	0x00000cf0


	//   ....[11]....
        /*0884*/ 	.word	0x00000d00


	//   ....[12]....
        /*0888*/ 	.word	0x00000d10


	//   ....[13]....
        /*088c*/ 	.word	0x00000d20


	//   ....[14]....
        /*0890*/ 	.word	0x00000e00


	//   ....[15]....
        /*0894*/ 	.word	0x00000e40


	//   ....[16]....
        /*0898*/ 	.word	0x00000e80


	//   ....[17]....
        /*089c*/ 	.word	0x00000ea0


	//   ....[18]....
        /*08a0*/ 	.word	0x00000eb0


	//   ....[19]....
        /*08a4*/ 	.word	0x00000ec0


	//   ....[20]....
        /*08a8*/ 	.word	0x00000ef0


	//   ....[21]....
        /*08ac*/ 	.word	0x00000f20


	//   ....[22]....
        /*08b0*/ 	.word	0x00000f50


	//   ....[23]....
        /*08b4*/ 	.word	0x00000f90


	//   ....[24]....
        /*08b8*/ 	.word	0x00000fd0


	//   ....[25]....
        /*08bc*/ 	.word	0x00001000


	//   ....[26]....
        /*08c0*/ 	.word	0x00001030


	//   ....[27]....
        /*08c4*/ 	.word	0x00001060


	//   ....[28]....
        /*08c8*/ 	.word	0x00001090


	//   ....[29]....
        /*08cc*/ 	.word	0x000010d0


	//   ....[30]....
        /*08d0*/ 	.word	0x00001110


	//   ....[31]....
        /*08d4*/ 	.word	0x00001140


	//   ....[32]....
        /*08d8*/ 	.word	0x00001150


	//   ....[33]....
        /*08dc*/ 	.word	0x00001180


	//   ....[34]....
        /*08e0*/ 	.word	0x000011d0


	//   ....[35]....
        /*08e4*/ 	.word	0x00001200


	//   ....[36]....
        /*08e8*/ 	.word	0x00001230


	//   ....[37]....
        /*08ec*/ 	.word	0x00001260


	//   ....[38]....
        /*08f0*/ 	.word	0x00001280


	//   ....[39]....
        /*08f4*/ 	.word	0x000012b0


	//   ....[40]....
        /*08f8*/ 	.word	0x000012c0


	//   ....[41]....
        /*08fc*/ 	.word	0x00001310


	//   ....[42]....
        /*0900*/ 	.word	0x00001340


	//   ....[43]....
        /*0904*/ 	.word	0x00001380


	//   ....[44]....
        /*0908*/ 	.word	0x000013b0


	//   ....[45]....
        /*090c*/ 	.word	0x000013e0


	//   ....[46]....
        /*0910*/ 	.word	0x00001410


	//   ....[47]....
        /*0914*/ 	.word	0x00001430


	//   ....[48]....
        /*0918*/ 	.word	0x00001460


	//   ....[49]....
        /*091c*/ 	.word	0x000014a0


	//   ....[50]....
        /*0920*/ 	.word	0x000014d0


	//   ....[51]....
        /*0924*/ 	.word	0x00001500


	//   ....[52]....
        /*0928*/ 	.word	0x00001530


	//   ....[53]....
        /*092c*/ 	.word	0x00001560


	//   ....[54]....
        /*0930*/ 	.word	0x00001590


	//   ....[55]....
        /*0934*/ 	.word	0x000015c0


	//   ....[56]....
        /*0938*/ 	.word	0x000015f0


	//   ....[57]....
        /*093c*/ 	.word	0x00001620


	//   ....[58]....
        /*0940*/ 	.word	0x00001650


	//   ....[59]....
        /*0944*/ 	.word	0x00001680


	//   ....[60]....
        /*0948*/ 	.word	0x000016b0


	//   ....[61]....
        /*094c*/ 	.word	0x000016c0


	//   ....[62]....
        /*0950*/ 	.word	0x000016f0


	//   ....[63]....
        /*0954*/ 	.word	0x00001720


	//   ....[64]....
        /*0958*/ 	.word	0x00001740


	//   ....[65]....
        /*095c*/ 	.word	0x00001760


	//   ....[66]....
        /*0960*/ 	.word	0x00001800


	//   ....[67]....
        /*0964*/ 	.word	0x000018c0


	//   ....[68]....
        /*0968*/ 	.word	0x000018d0


	//   ....[69]....
        /*096c*/ 	.word	0x000018e0


	//   ....[70]....
        /*0970*/ 	.word	0x000018f0


	//   ....[71]....
        /*0974*/ 	.word	0x00001900


	//   ....[72]....
        /*0978*/ 	.word	0x00001910


	//   ....[73]....
        /*097c*/ 	.word	0x00001920


	//   ....[74]....
        /*0980*/ 	.word	0x00001930


	//   ....[75]....
        /*0984*/ 	.word	0x00001940


	//   ....[76]....
        /*0988*/ 	.word	0x00001950


	//   ....[77]....
        /*098c*/ 	.word	0x00001960


	//   ....[78]....
        /*0990*/ 	.word	0x00001970


	//   ....[79]....
        /*0994*/ 	.word	0x000019e0


	//   ....[80]....
        /*0998*/ 	.word	0x00001ab0


	//   ....[81]....
        /*099c*/ 	.word	0x00001af0


	//   ....[82]....
        /*09a0*/ 	.word	0x00001b30


	//   ....[83]....
        /*09a4*/ 	.word	0x00001b60


	//   ....[84]....
        /*09a8*/ 	.word	0x00001b70


	//   ....[85]....
        /*09ac*/ 	.word	0x00001b80


	//   ....[86]....
        /*09b0*/ 	.word	0x00001ba0


	//   ....[87]....
        /*09b4*/ 	.word	0x00001bd0


	//   ....[88]....
        /*09b8*/ 	.word	0x00001c00


	//   ....[89]....
        /*09bc*/ 	.word	0x00001c20


	//   ....[90]....
        /*09c0*/ 	.word	0x00001c80


	//   ....[91]....
        /*09c4*/ 	.word	0x00001cb0


	//   ....[92]....
        /*09c8*/ 	.word	0x00001ce0


	//   ....[93]....
        /*09cc*/ 	.word	0x00001d10


	//   ....[94]....
        /*09d0*/ 	.word	0x00001d40


	//   ....[95]....
        /*09d4*/ 	.word	0x00001d70


	//   ....[96]....
        /*09d8*/ 	.word	0x00001d80


	//   ....[97]....
        /*09dc*/ 	.word	0x00001db0


	//   ....[98]....
        /*09e0*/ 	.word	0x00001dd0


	//   ....[99]....
        /*09e4*/ 	.word	0x00001df0


	//   ....[100]....
        /*09e8*/ 	.word	0x00001f10


	//   ....[101]....
        /*09ec*/ 	.word	0x00001f20


	//   ....[102]....
        /*09f0*/ 	.word	0x00001f30


	//   ....[103]....
        /*09f4*/ 	.word	0x00001f40


	//   ....[104]....
        /*09f8*/ 	.word	0x00001f50


	//   ....[105]....
        /*09fc*/ 	.word	0x00001f60


	//   ....[106]....
        /*0a00*/ 	.word	0x00001f70


	//   ....[107]....
        /*0a04*/ 	.word	0x00001f80


	//   ....[108]....
        /*0a08*/ 	.word	0x00001f90


	//   ....[109]....
        /*0a0c*/ 	.word	0x00001fa0


	//   ....[110]....
        /*0a10*/ 	.word	0x00001fb0


	//   ....[111]....
        /*0a14*/ 	.word	0x00001fc0


	//   ....[112]....
        /*0a18*/ 	.word	0x00001ff0


	//   ....[113]....
        /*0a1c*/ 	.word	0x00002110


	//   ....[114]....
        /*0a20*/ 	.word	0x00002130


	//   ....[115]....
        /*0a24*/ 	.word	0x00002140


	//   ....[116]....
        /*0a28*/ 	.word	0x00002150


	//   ....[117]....
        /*0a2c*/ 	.word	0x00002160


	//   ....[118]....
        /*0a30*/ 	.word	0x00002170


	//   ....[119]....
        /*0a34*/ 	.word	0x00002180


	//   ....[120]....
        /*0a38*/ 	.word	0x00002190


	//   ....[121]....
        /*0a3c*/ 	.word	0x000021a0


	//   ....[122]....
        /*0a40*/ 	.word	0x00002220


	//   ....[123]....
        /*0a44*/ 	.word	0x00002240


	//   ....[124]....
        /*0a48*/ 	.word	0x00002360


	//   ....[125]....
        /*0a4c*/ 	.word	0x00002370


	//   ....[126]....
        /*0a50*/ 	.word	0x00002380


	//   ....[127]....
        /*0a54*/ 	.word	0x00002390


	//   ....[128]....
        /*0a58*/ 	.word	0x000023a0


	//   ....[129]....
        /*0a5c*/ 	.word	0x000023b0


	//   ....[130]....
        /*0a60*/ 	.word	0x000023c0


	//   ....[131]....
        /*0a64*/ 	.word	0x000023d0


	//   ....[132]....
        /*0a68*/ 	.word	0x000023e0


	//   ....[133]....
        /*0a6c*/ 	.word	0x00002560


	//   ....[134]....
        /*0a70*/ 	.word	0x00002570


	//   ....[135]....
        /*0a74*/ 	.word	0x00002580


	//   ....[136]....
        /*0a78*/ 	.word	0x00002590


	//   ....[137]....
        /*0a7c*/ 	.word	0x000025a0


	//   ....[138]....
        /*0a80*/ 	.word	0x000025b0


	//   ....[139]....
        /*0a84*/ 	.word	0x000025c0


	//   ....[140]....
        /*0a88*/ 	.word	0x000025d0


	//   ....[141]....
        /*0a8c*/ 	.word	0x000025e0


	//   ....[142]....
        /*0a90*/ 	.word	0x000025f0


	//   ....[143]....
        /*0a94*/ 	.word	0x00002600


	//   ....[144]....
        /*0a98*/ 	.word	0x00002610


	//   ....[145]....
        /*0a9c*/ 	.word	0x00002740


	//   ....[146]....
        /*0aa0*/ 	.word	0x00002750


	//   ....[147]....
        /*0aa4*/ 	.word	0x00002760


	//   ....[148]....
        /*0aa8*/ 	.word	0x00002770


	//   ....[149]....
        /*0aac*/ 	.word	0x00002780


	//   ....[150]....
        /*0ab0*/ 	.word	0x00002790


	//   ....[151]....
        /*0ab4*/ 	.word	0x000027a0


	//   ....[152]....
        /*0ab8*/ 	.word	0x000027b0


	//   ....[153]....
        /*0abc*/ 	.word	0x000027c0


	//   ....[154]....
        /*0ac0*/ 	.word	0x000028f0


	//   ....[155]....
        /*0ac4*/ 	.word	0x00002920


	//   ....[156]....
        /*0ac8*/ 	.word	0x00002950


	//   ....[157]....
        /*0acc*/ 	.word	0x00002960


	//   ....[158]....
        /*0ad0*/ 	.word	0x00002970


	//   ....[159]....
        /*0ad4*/ 	.word	0x00002980


	//   ....[160]....
        /*0ad8*/ 	.word	0x00002990


	//   ....[161]....
        /*0adc*/ 	.word	0x000029a0


	//   ....[162]....
        /*0ae0*/ 	.word	0x000029b0


	//   ....[163]....
        /*0ae4*/ 	.word	0x000029c0


	//   ....[164]....
        /*0ae8*/ 	.word	0x000029d0


	//   ....[165]....
        /*0aec*/ 	.word	0x000029f0


	//   ....[166]....
        /*0af0*/ 	.word	0x00002bb0


	//   ....[167]....
        /*0af4*/ 	.word	0x00002bc0


	//   ....[168]....
        /*0af8*/ 	.word	0x00002bd0


	//   ....[169]....
        /*0afc*/ 	.word	0x00002be0


	//   ....[170]....
        /*0b00*/ 	.word	0x00002bf0


	//   ....[171]....
        /*0b04*/ 	.word	0x00002c00


	//   ....[172]....
        /*0b08*/ 	.word	0x00002c10


	//   ....[173]....
        /*0b0c*/ 	.word	0x00002c20


	//   ....[174]....
        /*0b10*/ 	.word	0x00002c30


	//   ....[175]....
        /*0b14*/ 	.word	0x00002c40


	//   ....[176]....
        /*0b18*/ 	.word	0x00002c50


	//   ....[177]....
        /*0b1c*/ 	.word	0x00002c60


	//   ....[178]....
        /*0b20*/ 	.word	0x00002d90


	//   ....[179]....
        /*0b24*/ 	.word	0x00002da0


	//   ....[180]....
        /*0b28*/ 	.word	0x00002db0


	//   ....[181]....
        /*0b2c*/ 	.word	0x00002dc0


	//   ....[182]....
        /*0b30*/ 	.word	0x00002dd0


	//   ....[183]....
        /*0b34*/ 	.word	0x00002de0


	//   ....[184]....
        /*0b38*/ 	.word	0x00002df0


	//   ....[185]....
        /*0b3c*/ 	.word	0x00002e00


	//   ....[186]....
        /*0b40*/ 	.word	0x00002e10


	//   ....[187]....
        /*0b44*/ 	.word	0x00002f40


	//   ....[188]....
        /*0b48*/ 	.word	0x00002f70


	//   ....[189]....
        /*0b4c*/ 	.word	0x00002fa0


	//   ....[190]....
        /*0b50*/ 	.word	0x00002fb0


	//   ....[191]....
        /*0b54*/ 	.word	0x00002fc0


	//   ....[192]....
        /*0b58*/ 	.word	0x00002fd0


	//   ....[193]....
        /*0b5c*/ 	.word	0x00002fe0


	//   ....[194]....
        /*0b60*/ 	.word	0x00002ff0


	//   ....[195]....
        /*0b64*/ 	.word	0x00003000


	//   ....[196]....
        /*0b68*/ 	.word	0x00003010


	//   ....[197]....
        /*0b6c*/ 	.word	0x00003020


	//   ....[198]....
        /*0b70*/ 	.word	0x00003060


	//   ....[199]....
        /*0b74*/ 	.word	0x00003200


	//   ....[200]....
        /*0b78*/ 	.word	0x00003210


	//   ....[201]....
        /*0b7c*/ 	.word	0x00003220


	//   ....[202]....
        /*0b80*/ 	.word	0x00003230


	//   ....[203]....
        /*0b84*/ 	.word	0x00003240


	//   ....[204]....
        /*0b88*/ 	.word	0x00003250


	//   ....[205]....
        /*0b8c*/ 	.word	0x00003260


	//   ....[206]....
        /*0b90*/ 	.word	0x00003270


	//   ....[207]....
        /*0b94*/ 	.word	0x00003280


	//   ....[208]....
        /*0b98*/ 	.word	0x00003290


	//   ....[209]....
        /*0b9c*/ 	.word	0x000032a0


	//   ....[210]....
        /*0ba0*/ 	.word	0x000032c0


	//   ....[211]....
        /*0ba4*/ 	.word	0x000032d0


	//   ....[212]....
        /*0ba8*/ 	.word	0x00003420


	//   ....[213]....
        /*0bac*/ 	.word	0x00003430


	//   ....[214]....
        /*0bb0*/ 	.word	0x00003440


	//   ....[215]....
        /*0bb4*/ 	.word	0x00003450


	//   ....[216]....
        /*0bb8*/ 	.word	0x00003460


	//   ....[217]....
        /*0bbc*/ 	.word	0x00003470


	//   ....[218]....
        /*0bc0*/ 	.word	0x00003480


	//   ....[219]....
        /*0bc4*/ 	.word	0x00003490


	//   ....[220]....
        /*0bc8*/ 	.word	0x000034a0


	//   ....[221]....
        /*0bcc*/ 	.word	0x000035d0


	//   ....[222]....
        /*0bd0*/ 	.word	0x00003600


	//   ....[223]....
        /*0bd4*/ 	.word	0x00003630


	//   ....[224]....
        /*0bd8*/ 	.word	0x00003640


	//   ....[225]....
        /*0bdc*/ 	.word	0x00003650


	//   ....[226]....
        /*0be0*/ 	.word	0x00003660


	//   ....[227]....
        /*0be4*/ 	.word	0x00003670


	//   ....[228]....
        /*0be8*/ 	.word	0x00003680


	//   ....[229]....
        /*0bec*/ 	.word	0x00003690


	//   ....[230]....
        /*0bf0*/ 	.word	0x000036a0


	//   ....[231]....
        /*0bf4*/ 	.word	0x000036b0


	//   ....[232]....
        /*0bf8*/ 	.word	0x000037d0


	//   ....[233]....
        /*0bfc*/ 	.word	0x000037e0


	//   ....[234]....
        /*0c00*/ 	.word	0x000037f0


	//   ....[235]....
        /*0c04*/ 	.word	0x00003800


	//   ....[236]....
        /*0c08*/ 	.word	0x00003810


	//   ....[237]....
        /*0c0c*/ 	.word	0x000038b0


	//   ....[238]....
        /*0c10*/ 	.word	0x000038d0


	//   ....[239]....
        /*0c14*/ 	.word	0x000038f0


	//   ....[240]....
        /*0c18*/ 	.word	0x00003910


	//   ....[241]....
        /*0c1c*/ 	.word	0x00003930


	//   ....[242]....
        /*0c20*/ 	.word	0x00003940


	//   ....[243]....
        /*0c24*/ 	.word	0x00003950


	//   ....[244]....
        /*0c28*/ 	.word	0x00003960


	//   ....[245]....
        /*0c2c*/ 	.word	0x000039a0


	//   ....[246]....
        /*0c30*/ 	.word	0x00003a70


	//   ....[247]....
        /*0c34*/ 	.word	0x00003a80


	//   ....[248]....
        /*0c38*/ 	.word	0x00003a90


	//   ....[249]....
        /*0c3c*/ 	.word	0x00003aa0


	//   ....[250]....
        /*0c40*/ 	.word	0x00003ab0


	//   ....[251]....
        /*0c44*/ 	.word	0x00003b60


	//   ....[252]....
        /*0c48*/ 	.word	0x00003b90


	//   ....[253]....
        /*0c4c*/ 	.word	0x00003bc0


	//   ....[254]....
        /*0c50*/ 	.word	0x00003bf0


	//   ....[255]....
        /*0c54*/ 	.word	0x00003c20


	//   ....[0]....
        /*0c58*/ 	.word	0x00003c30


	//   ....[1]....
        /*0c5c*/ 	.word	0x00003c40


	//   ....[2]....
        /*0c60*/ 	.word	0x00003c50


	//   ....[3]....
        /*0c64*/ 	.word	0x00003c60


	//   ....[4]....
        /*0c68*/ 	.word	0x00003c70


	//   ....[5]....
        /*0c6c*/ 	.word	0x00003c80


	//   ....[6]....
        /*0c70*/ 	.word	0x00003c90


	//   ....[7]....
        /*0c74*/ 	.word	0x00003ca0


	//   ....[8]....
        /*0c78*/ 	.word	0x00004720


	//   ....[9]....
        /*0c7c*/ 	.word	0x00004730


	//   ....[10]....
        /*0c80*/ 	.word	0x000047a0


	//   ....[11]....
        /*0c84*/ 	.word	0x000047b0


	//   ....[12]....
        /*0c88*/ 	.word	0x000048a0


	//   ....[13]....
        /*0c8c*/ 	.word	0x000048b0


	//   ....[14]....
        /*0c90*/ 	.word	0x00004960


	//   ....[15]....
        /*0c94*/ 	.word	0x00004a30


	//   ....[16]....
        /*0c98*/ 	.word	0x00004b10


	//   ....[17]....
        /*0c9c*/ 	.word	0x00004b60


	//   ....[18]....
        /*0ca0*/ 	.word	0x00004c50


	//   ....[19]....
        /*0ca4*/ 	.word	0x00004c90


	//   ....[20]....
        /*0ca8*/ 	.word	0x00004d90


	//   ....[21]....
        /*0cac*/ 	.word	0x00004dd0


	//   ....[22]....
        /*0cb0*/ 	.word	0x00004ed0


	//   ....[23]....
        /*0cb4*/ 	.word	0x00004f10


	//   ....[24]....
        /*0cb8*/ 	.word	0x00005010


	//   ....[25]....
        /*0cbc*/ 	.word	0x00005050


	//   ....[26]....
        /*0cc0*/ 	.word	0x00005150


	//   ....[27]....
        /*0cc4*/ 	.word	0x00005190


	//   ....[28]....
        /*0cc8*/ 	.word	0x00005290


	//   ....[29]....
        /*0ccc*/ 	.word	0x000052d0


	//   ....[30]....
        /*0cd0*/ 	.word	0x000053d0


	//   ....[31]....
        /*0cd4*/ 	.word	0x00005410


	//   ....[32]....
        /*0cd8*/ 	.word	0x00005520


	//   ....[33]....
        /*0cdc*/ 	.word	0x00005550


	//   ....[34]....
        /*0ce0*/ 	.word	0x00005680


	//   ....[35]....
        /*0ce4*/ 	.word	0x00005690


	//   ....[36]....
        /*0ce8*/ 	.word	0x000057c0


	//   ....[37]....
        /*0cec*/ 	.word	0x000057d0


	//   ....[38]....
        /*0cf0*/ 	.word	0x000058a0


	//   ....[39]....
        /*0cf4*/ 	.word	0x000058e0


	//   ....[40]....
        /*0cf8*/ 	.word	0x00005a30


	//   ....[41]....
        /*0cfc*/ 	.word	0x00005a70


	//   ....[42]....
        /*0d00*/ 	.word	0x00005b00


	//   ....[43]....
        /*0d04*/ 	.word	0x00005b10


	//   ....[44]....
        /*0d08*/ 	.word	0x00005b40


	//   ....[45]....
        /*0d0c*/ 	.word	0x00005b50


	//   ....[46]....
        /*0d10*/ 	.word	0x00005b60


	//   ....[47]....
        /*0d14*/ 	.word	0x00005ba0


	//   ....[48]....
        /*0d18*/ 	.word	0x00005bb0


	//   ....[49]....
        /*0d1c*/ 	.word	0x00005be0


	//   ....[50]....
        /*0d20*/ 	.word	0x00005c10


	//   ....[51]....
        /*0d24*/ 	.word	0x00005c40


	//   ....[52]....
        /*0d28*/ 	.word	0x00005c50


	//   ....[53]....
        /*0d2c*/ 	.word	0x00005c80


	//   ....[54]....
        /*0d30*/ 	.word	0x00005cb0


	//   ....[55]....
        /*0d34*/ 	.word	0x00005d40


	//   ....[56]....
        /*0d38*/ 	.word	0x00005d70


	//   ....[57]....
        /*0d3c*/ 	.word	0x00005da0


	//   ....[58]....
        /*0d40*/ 	.word	0x00005dd0


	//   ....[59]....
        /*0d44*/ 	.word	0x00005de0


	//   ....[60]....
        /*0d48*/ 	.word	0x00005df0


	//   ....[61]....
        /*0d4c*/ 	.word	0x00005e00


	//   ....[62]....
        /*0d50*/ 	.word	0x00005e10


	//   ....[63]....
        /*0d54*/ 	.word	0x00005e40


	//   ....[64]....
        /*0d58*/ 	.word	0x00005f30


	//   ....[65]....
        /*0d5c*/ 	.word	0x00005f60


	//   ....[66]....
        /*0d60*/ 	.word	0x00005f90


	//   ....[67]....
        /*0d64*/ 	.word	0x00005fa0


	//   ....[68]....
        /*0d68*/ 	.word	0x00005fb0


	//   ....[69]....
        /*0d6c*/ 	.word	0x00005fc0


	//   ....[70]....
        /*0d70*/ 	.word	0x00005fd0


	//   ....[71]....
        /*0d74*/ 	.word	0x00005fe0


	//   ....[72]....
        /*0d78*/ 	.word	0x00005ff0


	//   ....[73]....
        /*0d7c*/ 	.word	0x00006000


	//   ....[74]....
        /*0d80*/ 	.word	0x00006040


	//   ....[75]....
        /*0d84*/ 	.word	0x000061c0


	//   ....[76]....
        /*0d88*/ 	.word	0x000061d0


	//   ....[77]....
        /*0d8c*/ 	.word	0x000061e0


	//   ....[78]....
        /*0d90*/ 	.word	0x000061f0


	//   ....[79]....
        /*0d94*/ 	.word	0x00006200


	//   ....[80]....
        /*0d98*/ 	.word	0x00006210


	//   ....[81]....
        /*0d9c*/ 	.word	0x00006220


	//   ....[82]....
        /*0da0*/ 	.word	0x00006230


	//   ....[83]....
        /*0da4*/ 	.word	0x00006240


	//   ....[84]....
        /*0da8*/ 	.word	0x00006250


	//   ....[85]....
        /*0dac*/ 	.word	0x00006260


	//   ....[86]....
        /*0db0*/ 	.word	0x00006290


	//   ....[87]....
        /*0db4*/ 	.word	0x00006320


	//   ....[88]....
        /*0db8*/ 	.word	0x00006330


	//   ....[89]....
        /*0dbc*/ 	.word	0x00006340


	//   ....[90]....
        /*0dc0*/ 	.word	0x00006350


	//   ....[91]....
        /*0dc4*/ 	.word	0x00006380


	//   ....[92]....
        /*0dc8*/ 	.word	0x00006410


	//   ....[93]....
        /*0dcc*/ 	.word	0x00006440


	//   ....[94]....
        /*0dd0*/ 	.word	0x00006470


	//   ....[95]....
        /*0dd4*/ 	.word	0x000064a0


	//   ....[96]....
        /*0dd8*/ 	.word	0x000064b0


	//   ....[97]....
        /*0ddc*/ 	.word	0x000064c0


	//   ....[98]....
        /*0de0*/ 	.word	0x000064d0


	//   ....[99]....
        /*0de4*/ 	.word	0x00006530


	//   ....[100]....
        /*0de8*/ 	.word	0x00006620


	//   ....[101]....
        /*0dec*/ 	.word	0x00006650


	//   ....[102]....
        /*0df0*/ 	.word	0x00006660


	//   ....[103]....
        /*0df4*/ 	.word	0x00006670


	//   ....[104]....
        /*0df8*/ 	.word	0x00006680


	//   ....[105]....
        /*0dfc*/ 	.word	0x00006690


	//   ....[106]....
        /*0e00*/ 	.word	0x000066a0


	//   ....[107]....
        /*0e04*/ 	.word	0x000066b0


	//   ....[108]....
        /*0e08*/ 	.word	0x00006810


	//   ....[109]....
        /*0e0c*/ 	.word	0x00006820


	//   ....[110]....
        /*0e10*/ 	.word	0x00006830


	//   ....[111]....
        /*0e14*/ 	.word	0x00006840


	//   ....[112]....
        /*0e18*/ 	.word	0x00006850


	//   ....[113]....
        /*0e1c*/ 	.word	0x00006860


	//   ....[114]....
        /*0e20*/ 	.word	0x00006870


	//   ....[115]....
        /*0e24*/ 	.word	0x00006880


	//   ....[116]....
        /*0e28*/ 	.word	0x00006890


	//   ....[117]....
        /*0e2c*/ 	.word	0x000068a0


	//   ....[118]....
        /*0e30*/ 	.word	0x000068b0


	//   ....[119]....
        /*0e34*/ 	.word	0x000068c0


	//   ....[120]....
        /*0e38*/ 	.word	0x000068d0


	//   ....[121]....
        /*0e3c*/ 	.word	0x000069b0


	//   ....[122]....
        /*0e40*/ 	.word	0x000069d0


	//   ....[123]....
        /*0e44*/ 	.word	0x000069e0


	//   ....[124]....
        /*0e48*/ 	.word	0x000069f0


	//   ....[125]....
        /*0e4c*/ 	.word	0x00006a00


	//   ....[126]....
        /*0e50*/ 	.word	0x00006a10


	//   ....[127]....
        /*0e54*/ 	.word	0x00006a20


	//   ....[128]....
        /*0e58*/ 	.word	0x00006b90


	//   ....[129]....
        /*0e5c*/ 	.word	0x00006bc0


	//   ....[130]....
        /*0e60*/ 	.word	0x00006bd0


	//   ....[131]....
        /*0e64*/ 	.word	0x00006be0


	//   ....[132]....
        /*0e68*/ 	.word	0x00006bf0


	//   ....[133]....
        /*0e6c*/ 	.word	0x00006c00


	//   ....[134]....
        /*0e70*/ 	.word	0x00006c10


	//   ....[135]....
        /*0e74*/ 	.word	0x00006c20


	//   ....[136]....
        /*0e78*/ 	.word	0x00006c30


	//   ....[137]....
        /*0e7c*/ 	.word	0x00006c40


	//   ....[138]....
        /*0e80*/ 	.word	0x00006c50


	//   ....[139]....
        /*0e84*/ 	.word	0x00006c60


	//   ....[140]....
        /*0e88*/ 	.word	0x00006e40


	//   ....[141]....
        /*0e8c*/ 	.word	0x00006e80


	//   ....[142]....
        /*0e90*/ 	.word	0x00006e90


	//   ....[143]....
        /*0e94*/ 	.word	0x00006ea0


	//   ....[144]....
        /*0e98*/ 	.word	0x00006eb0


	//   ....[145]....
        /*0e9c*/ 	.word	0x00006ec0


	//   ....[146]....
        /*0ea0*/ 	.word	0x00006ed0


	//   ....[147]....
        /*0ea4*/ 	.word	0x00006ee0


	//   ....[148]....
        /*0ea8*/ 	.word	0x00006ef0


	//   ....[149]....
        /*0eac*/ 	.word	0x00006f00


	//   ....[150]....
        /*0eb0*/ 	.word	0x00006f10


	//   ....[151]....
        /*0eb4*/ 	.word	0x00006f20


	//   ....[152]....
        /*0eb8*/ 	.word	0x00006f30


	//   ....[153]....
        /*0ebc*/ 	.word	0x00006f40


	//   ....[154]....
        /*0ec0*/ 	.word	0x00006fb0


	//   ....[155]....
        /*0ec4*/ 	.word	0x00006ff0


	//   ....[156]....
        /*0ec8*/ 	.word	0x00007030


	//   ....[157]....
        /*0ecc*/ 	.word	0x00007080


	//   ....[158]....
        /*0ed0*/ 	.word	0x000070c0


	//   ....[159]....
        /*0ed4*/ 	.word	0x00007100


	//   ....[160]....
        /*0ed8*/ 	.word	0x00007150


	//   ....[161]....
        /*0edc*/ 	.word	0x00007190


	//   ....[162]....
        /*0ee0*/ 	.word	0x000071c0


	//   ....[163]....
        /*0ee4*/ 	.word	0x000071f0


	//   ....[164]....
        /*0ee8*/ 	.word	0x00007230


	//   ....[165]....
        /*0eec*/ 	.word	0x00007260


	//   ....[166]....
        /*0ef0*/ 	.word	0x00007290


	//   ....[167]....
        /*0ef4*/ 	.word	0x000072c0


	//   ....[168]....
        /*0ef8*/ 	.word	0x000072f0


	//   ....[169]....
        /*0efc*/ 	.word	0x00007320


	//   ....[170]....
        /*0f00*/ 	.word	0x00007340


	//   ....[171]....
        /*0f04*/ 	.word	0x00007360


	//   ....[172]....
        /*0f08*/ 	.word	0x00007370


	//   ....[173]....
        /*0f0c*/ 	.word	0x00007390


	//   ....[174]....
        /*0f10*/ 	.word	0x000074d0


	//   ....[175]....
        /*0f14*/ 	.word	0x000074e0


	//   ....[176]....
        /*0f18*/ 	.word	0x000074f0


	//   ....[177]....
        /*0f1c*/ 	.word	0x00007500


	//   ....[178]....
        /*0f20*/ 	.word	0x00007510


	//   ....[179]....
        /*0f24*/ 	.word	0x00007520


	//   ....[180]....
        /*0f28*/ 	.word	0x00007530


	//   ....[181]....
        /*0f2c*/ 	.word	0x00007540


	//   ....[182]....
        /*0f30*/ 	.word	0x00007550


	//   ....[183]....
        /*0f34*/ 	.word	0x00007560


	//   ....[184]....
        /*0f38*/ 	.word	0x00007570


	//   ....[185]....
        /*0f3c*/ 	.word	0x00007580


	//   ....[186]....
        /*0f40*/ 	.word	0x00007590


	//   ....[187]....
        /*0f44*/ 	.word	0x00007680


	//   ....[188]....
        /*0f48*/ 	.word	0x000076c0


	//   ....[189]....
        /*0f4c*/ 	.word	0x00007700


	//   ....[190]....
        /*0f50*/ 	.word	0x00007740


	//   ....[191]....
        /*0f54*/ 	.word	0x00007780


	//   ....[192]....
        /*0f58*/ 	.word	0x00007790


	//   ....[193]....
        /*0f5c*/ 	.word	0x000077a0


	//   ....[194]....
        /*0f60*/ 	.word	0x000077f0


	//   ....[195]....
        /*0f64*/ 	.word	0x00007820


	//   ....[196]....
        /*0f68*/ 	.word	0x00007850


	//   ....[197]....
        /*0f6c*/ 	.word	0x00007880


	//   ....[198]....
        /*0f70*/ 	.word	0x000078b0


	//   ....[199]....
        /*0f74*/ 	.word	0x000078e0


	//   ....[200]....
        /*0f78*/ 	.word	0x000078f0


	//   ....[201]....
        /*0f7c*/ 	.word	0x00007920


	//   ....[202]....
        /*0f80*/ 	.word	0x00007950


	//   ....[203]....
        /*0f84*/ 	.word	0x00007980


	//   ....[204]....
        /*0f88*/ 	.word	0x000079b0


	//   ....[205]....
        /*0f8c*/ 	.word	0x000079e0


	//   ....[206]....
        /*0f90*/ 	.word	0x00007bd0


	//   ....[207]....
        /*0f94*/ 	.word	0x00007c10


	//   ....[208]....
        /*0f98*/ 	.word	0x00007c20


	//   ....[209]....
        /*0f9c*/ 	.word	0x00007c30


	//   ....[210]....
        /*0fa0*/ 	.word	0x00007c40


	//   ....[211]....
        /*0fa4*/ 	.word	0x00007c50


	//   ....[212]....
        /*0fa8*/ 	.word	0x00007c60


	//   ....[213]....
        /*0fac*/ 	.word	0x00007c70


	//   ....[214]....
        /*0fb0*/ 	.word	0x00007c80


	//   ....[215]....
        /*0fb4*/ 	.word	0x00007c90


	//   ....[216]....
        /*0fb8*/ 	.word	0x00007ca0


	//   ....[217]....
        /*0fbc*/ 	.word	0x00007cb0


	//   ....[218]....
        /*0fc0*/ 	.word	0x00007cc0


	//   ....[219]....
        /*0fc4*/ 	.word	0x00007cd0


	//   ....[220]....
        /*0fc8*/ 	.word	0x00007ce0


	//   ....[221]....
        /*0fcc*/ 	.word	0x00007cf0


	//   ....[222]....
        /*0fd0*/ 	.word	0x00007d00


	//   ....[223]....
        /*0fd4*/ 	.word	0x00007d10


	//   ....[224]....
        /*0fd8*/ 	.word	0x00007d20


	//   ....[225]....
        /*0fdc*/ 	.word	0x00007d30


	//   ....[226]....
        /*0fe0*/ 	.word	0x00007d40


	//   ....[227]....
        /*0fe4*/ 	.word	0x00007d50


	//   ....[228]....
        /*0fe8*/ 	.word	0x00007d60


	//   ....[229]....
        /*0fec*/ 	.word	0x00007d70


	//   ....[230]....
        /*0ff0*/ 	.word	0x00007d80


	//   ....[231]....
        /*0ff4*/ 	.word	0x00007d90


	//   ....[232]....
        /*0ff8*/ 	.word	0x00007da0


	//   ....[233]....
        /*0ffc*/ 	.word	0x00007db0


	//   ....[234]....
        /*1000*/ 	.word	0x00007dc0


	//   ....[235]....
        /*1004*/ 	.word	0x00007dd0


	//   ....[236]....
        /*1008*/ 	.word	0x00007de0


	//   ....[237]....
        /*100c*/ 	.word	0x00007df0


	//   ....[238]....
        /*1010*/ 	.word	0x00007e00


	//----- nvinfo : EIATTR_VRC_CTA_INIT_COUNT
	.align		4
.L_327:
        /*1014*/ 	.byte	0x02, 0x4a
	.zero		1
	.zero		1


	//----- nvinfo : EIATTR_EXIT_INSTR_OFFSETS
	.align		4
        /*1018*/ 	.byte	0x04, 0x1c
        /*101a*/ 	.short	(.L_329 - .L_328)


	//   ....[0]....
.L_328:
        /*101c*/ 	.word	0x00008b60


	//----- nvinfo : EIATTR_CRS_STACK_SIZE
	.align		4
.L_329:
        /*1020*/ 	.byte	0x04, 0x1e
        /*1022*/ 	.short	(.L_331 - .L_330)
.L_330:
        /*1024*/ 	.word	0x00000000


	//----- nvinfo : EIATTR_CBANK_PARAM_SIZE
	.align		4
.L_331:
        /*1028*/ 	.byte	0x03, 0x19
        /*102a*/ 	.short	0x0038


	//----- nvinfo : EIATTR_PARAM_CBANK
	.align		4
        /*102c*/ 	.byte	0x04, 0x0a
        /*102e*/ 	.short	(.L_333 - .L_332)
	.align		4
.L_332:
        /*1030*/ 	.word	index@(.nv.constant0._Z12_spmm_conv_8PKfPfiiPKiS3_S3_S0_)
        /*1034*/ 	.short	0x0380
        /*1036*/ 	.short	0x0038


	//----- nvinfo : EIATTR_SW_WAR
	.align		4
.L_333:
        /*1038*/ 	.byte	0x04, 0x36
        /*103a*/ 	.short	(.L_335 - .L_334)
.L_334:
        /*103c*/ 	.word	0x00000008
.L_335:


//--------------------- .nv.info._Z12_spmm_conv_7PKfPfiiPKiS3_S3_S0_ --------------------------
	.section	.nv.info._Z12_spmm_conv_7PKfPfiiPKiS3_S3_S0_,"",@"SHT_CUDA_INFO"
	.sectionflags	@""
	.align	4


	//----- nvinfo : EIATTR_CUDA_API_VERSION
	.align		4
        /*0000*/ 	.byte	0x04, 0x37
        /*0002*/ 	.short	(.L_337 - .L_336)
.L_336:
        /*0004*/ 	.word	0x00000082


	//----- nvinfo : EIATTR_KPARAM_INFO
	.align		4
.L_337:
        /*0008*/ 	.byte	0x04, 0x17
        /*000a*/ 	.short	(.L_339 - .L_338)
.L_338:
        /*000c*/ 	.word	0x00000000
        /*0010*/ 	.short	0x0007
        /*0012*/ 	.short	0x0030
        /*0014*/ 	.byte	0x00, 0xf5, 0x21, 0x00


	//----- nvinfo : EIATTR_KPARAM_INFO
	.align		4
.L_339:
        /*0018*/ 	.byte	0x04, 0x17
        /*001a*/ 	.short	(.L_341 - .L_340)
.L_340:
        /*001c*/ 	.word	0x00000000
        /*0020*/ 	.short	0x0006
        /*0022*/ 	.short	0x0028
        /*0024*/ 	.byte	0x00, 0xf5, 0x21, 0x00


	//----- nvinfo : EIATTR_KPARAM_INFO
	.align		4
.L_341:
        /*0028*/ 	.byte	0x04, 0x17
        /*002a*/ 	.short	(.L_343 - .L_342)
.L_342:
        /*002c*/ 	.word	0x00000000
        /*0030*/ 	.short	0x0005
        /*0032*/ 	.short	0x0020
        /*0034*/ 	.byte	0x00, 0xf5, 0x21, 0x00


	//----- nvinfo : EIATTR_KPARAM_INFO
	.align		4
.L_343:
        /*0038*/ 	.byte	0x04, 0x17
        /*003a*/ 	.short	(.L_345 - .L_344)
.L_344:
        /*003c*/ 	.word	0x00000000
        /*0040*/ 	.short	0x0004
        /*0042*/ 	.short	0x0018
        /*0044*/ 	.byte	0x00, 0xf5, 0x21, 0x00


	//----- nvinfo : EIATTR_KPARAM_INFO
	.align		4
.L_345:
        /*0048*/ 	.byte	0x04, 0x17
        /*004a*/ 	.short	(.L_347 - .L_346)
.L_346:
        /*004c*/ 	.word	0x00000000
        /*0050*/ 	.short	0x0003
        /*0052*/ 	.short	0x0014
        /*0054*/ 	.byte	0x00, 0xf0, 0x11, 0x00


	//----- nvinfo : EIATTR_KPARAM_INFO
	.align		4
.L_347:
        /*0058*/ 	.byte	0x04, 0x17
        /*005a*/ 	.short	(.L_349 - .L_348)
.L_348:
        /*005c*/ 	.word	0x00000000
        /*0060*/ 	.short	0x0002
        /*0062*/ 	.short	0x0010
        /*0064*/ 	.byte	0x00, 0xf0, 0x11, 0x00


	//----- nvinfo : EIATTR_KPARAM_INFO
	.align		4
.L_349:
        /*0068*/ 	.byte	0x04, 0x17
        /*006a*/ 	.short	(.L_351 - .L_350)
.L_350:
        /*006c*/ 	.word	0x00000000
        /*0070*/ 	.short	0x0001
        /*0072*/ 	.short	0x0008
        /*0074*/ 	.byte	0x00, 0xf5, 0x21, 0x00


	//----- nvinfo : EIATTR_KPARAM_INFO
	.align		4
.L_351:
        /*0078*/ 	.byte	0x04, 0x17
        /*007a*/ 	.short	(.L_353 - .L_352)
.L_352:
        /*007c*/ 	.word	0x00000000
        /*0080*/ 	.short	0x0000
        /*0082*/ 	.short	0x0000
        /*0084*/ 	.byte	0x00, 0xf5, 0x21, 0x00


	//----- nvinfo : EIATTR_SPARSE_MMA_MASK
	.align		4
.L_353:
        /*0088*/ 	.byte	0x03, 0x50
        /*008a*/ 	.short	0x0000


	//----- nvinfo : EIATTR_MAXREG_COUNT
	.align		4
        /*008c*/ 	.byte	0x03, 0x1b
        /*008e*/ 	.short	0x00ff


	//----- nvinfo : EIATTR_MERCURY_ISA_VERSION
	.align		4
        /*0090*/ 	.byte	0x03, 0x5f
        /*0092*/ 	.short	0x0101


	//----- nvinfo : EIATTR_COOP_GROUP_MASK_REGIDS
	.align		4
        /*0094*/ 	.byte	0x04, 0x29
        /*0096*/ 	.short	(.L_355 - .L_354)


	//   ....[0]....
.L_354:
        /*0098*/ 	.word	0xffffffff


	//   ....[1]....
        /*009c*/ 	.word	0xffffffff


	//   ....[2]....
        /*00a0*/ 	.word	0xffffffff


	//   ....[3]....
        /*00a4*/ 	.word	0xffffffff


	//   ....[4]....
        /*00a8*/ 	.word	0xffffffff


	//   ....[5]....
        /*00ac*/ 	.word	0xffffffff


	//   ....[6]....
        /*00b0*/ 	.word	0xffffffff


	//   ....[7]....
        /*00b4*/ 	.word	0xffffffff


	//   ....[8]....
        /*00b8*/ 	.word	0xffffffff


	//   ....[9]....
        /*00bc*/ 	.word	0xffffffff


	//   ....[10]....
        /*00c0*/ 	.word	0xffffffff


	//   ....[11]....
        /*00c4*/ 	.word	0xffffffff


	//   ....[12]....
        /*00c8*/ 	.word	0xffffffff


	//   ....[13]....
        /*00cc*/ 	.word	0xffffffff


	//   ....[14]....
        /*00d0*/ 	.word	0xffffffff


	//   ....[15]....
        /*00d4*/ 	.word	0xffffffff


	//   ....[16]....
        /*00d8*/ 	.word	0xffffffff


	//   ....[17]....
        /*00dc*/ 	.word	0xffffffff


	//   ....[18]....
        /*00e0*/ 	.word	0xffffffff


	//   ....[19]....
        /*00e4*/ 	.word	0xffffffff


	//   ....[20]....
        /*00e8*/ 	.word	0xffffffff


	//   ....[21]....
        /*00ec*/ 	.word	0xffffffff


	//   ....[22]....
        /*00f0*/ 	.word	0xffffffff


	//   ....[23]....
        /*00f4*/ 	.word	0xffffffff


	//   ....[24]....
        /*00f8*/ 	.word	0xffffffff


	//   ....[25]....
        /*00fc*/ 	.word	0xffffffff


	//   ....[26]....
        /*0100*/ 	.word	0xffffffff


	//   ....[27]....
        /*0104*/ 	.word	0xffffffff


	//   ....[28]....
        /*0108*/ 	.word	0xffffffff


	//   ....[29]....
        /*010c*/ 	.word	0xffffffff


	//   ....[30]....
        /*0110*/ 	.word	0xffffffff


	//   ....[31]....
        /*0114*/ 	.word	0xffffffff


	//   ....[32]....
        /*0118*/ 	.word	0xffffffff


	//   ....[33]....
        /*011c*/ 	.word	0xffffffff


	//   ....[34]....
        /*0120*/ 	.word	0xffffffff


	//   ....[35]....
        /*0124*/ 	.word	0xffffffff


	//   ....[36]....
        /*0128*/ 	.word	0xffffffff


	//   ....[37]....
        /*012c*/ 	.word	0xffffffff


	//   ....[38]....
        /*0130*/ 	.word	0xffffffff


	//   ....[39]....
        /*0134*/ 	.word	0xffffffff


	//   ....[40]....
        /*0138*/ 	.word	0xffffffff


	//   ....[41]....
        /*013c*/ 	.word	0xffffffff


	//   ....[42]....
        /*0140*/ 	.word	0xffffffff


	//   ....[43]....
        /*0144*/ 	.word	0xffffffff


	//   ....[44]....
        /*0148*/ 	.word	0xffffffff


	//   ....[45]....
        /*014c*/ 	.word	0xffffffff


	//   ....[46]....
        /*0150*/ 	.word	0xffffffff


	//   ....[47]....
        /*0154*/ 	.word	0xffffffff


	//   ....[48]....
        /*0158*/ 	.word	0xffffffff


	//   ....[49]....
        /*015c*/ 	.word	0xffffffff


	//   ....[50]....
        /*0160*/ 	.word	0xffffffff


	//   ....[51]....
        /*0164*/ 	.word	0xffffffff


	//   ....[52]....
        /*0168*/ 	.word	0xffffffff


	//   ....[53]....
        /*016c*/ 	.word	0xffffffff


	//   ....[54]....
        /*0170*/ 	.word	0xffffffff


	//   ....[55]....
        /*0174*/ 	.word	0xffffffff


	//   ....[56]....
        /*0178*/ 	.word	0xffffffff


	//   ....[57]....
        /*017c*/ 	.word	0xffffffff


	//   ....[58]....
        /*0180*/ 	.word	0xffffffff


	//   ....[59]....
        /*0184*/ 	.word	0xffffffff


	//   ....[60]....
        /*0188*/ 	.word	0xffffffff


	//   ....[61]....
        /*018c*/ 	.word	0xffffffff


	//   ....[62]....
        /*0190*/ 	.word	0xffffffff


	//   ....[63]....
        /*0194*/ 	.word	0xffffffff


	//   ....[64]....
        /*0198*/ 	.word	0xffffffff


	//   ....[65]....
        /*019c*/ 	.word	0xffffffff


	//   ....[66]....
        /*01a0*/ 	.word	0xffffffff


	//   ....[67]....
        /*01a4*/ 	.word	0xffffffff


	//   ....[68]....
        /*01a8*/ 	.word	0xffffffff


	//   ....[69]....
        /*01ac*/ 	.word	0xffffffff


	//   ....[70]....
        /*01b0*/ 	.word	0xffffffff


	//   ....[71]....
        /*01b4*/ 	.word	0xffffffff


	//   ....[72]....
        /*01b8*/ 	.word	0xffffffff


	//   ....[73]....
        /*01bc*/ 	.word	0xffffffff


	//   ....[74]....
        /*01c0*/ 	.word	0xffffffff


	//----- nvinfo : EIATTR_COOP_GROUP_INSTR_OFFSETS
	.align		4
.L_355:
        /*01c4*/ 	.byte	0x04, 0x28
        /*01c6*/ 	.short	(.L_357 - .L_356)


	//   ....[0]....
.L_356:
        /*01c8*/ 	.word	0x00000580


	//   ....[1]....
        /*01cc*/ 	.word	0x000005f0


	//   ....[2]....
        /*01d0*/ 	.word	0x00000600


	//   ....[3]....
        /*01d4*/ 	.word	0x00000620


	//   ....[4]....
        /*01d8*/ 	.word	0x00000630


	//   ....[5]....
        /*01dc*/ 	.word	0x00000690


	//   ....[6]....
        /*01e0*/ 	.word	0x00000720


	//   ....[7]....
        /*01e4*/ 	.word	0x00000750


	//   ....[8]....
        /*01e8*/ 	.word	0x00000770


	//   ....[9]....
        /*01ec*/ 	.word	0x00000780


	//   ....[10]....
        /*01f0*/ 	.word	0x00000790


	//   ....[11]....
        /*01f4*/ 	.word	0x000008a0


	//   ....[12]....
        /*01f8*/ 	.word	0x000008b0


	//   ....[13]....
        /*01fc*/ 	.word	0x000008c0


	//   ....[14]....
        /*0200*/ 	.word	0x000008d0


	//   ....[15]....
        /*0204*/ 	.word	0x000008e0


	//   ....[16]....
        /*0208*/ 	.word	0x00000a00


	//   ....[17]....
        /*020c*/ 	.word	0x00000a10


	//   ....[18]....
        /*0210*/ 	.word	0x00000a20


	//   ....[19]....
        /*0214*/ 	.word	0x00000a30


	//   ....[20]....
        /*0218*/ 	.word	0x00000a40


	//   ....[21]....
        /*021c*/ 	.word	0x00000b60


	//   ....[22]....
        /*0220*/ 	.word	0x00000b70


	//   ....[23]....
        /*0224*/ 	.word	0x00000b80


	//   ....[24]....
        /*0228*/ 	.word	0x00000b90


	//   ....[25]....
        /*022c*/ 	.word	0x00000ba0


	//   ....[26]....
        /*0230*/ 	.word	0x00000cc0


	//   ....[27]....
        /*0234*/ 	.word	0x00000cd0


	//   ....[28]....
        /*0238*/ 	.word	0x00000ce0


	//   ....[29]....
        /*023c*/ 	.word	0x00000d00


	//   ....[30]....
        /*0240*/ 	.word	0x00000d70


	//   ....[31]....
        /*0244*/ 	.word	0x00000dc0


	//   ....[32]....
        /*0248*/ 	.word	0x00000e30


	//   ....[33]....
        /*024c*/ 	.word	0x00000e40


	//   ....[34]....
        /*0250*/ 	.word	0x00000e50


	//   ....[35]....
        /*0254*/ 	.word	0x00000e60


	//   ....[36]....
        /*0258*/ 	.word	0x00000f70


	//   ....[37]....
        /*025c*/ 	.word	0x00000f90


	//   ....[38]....
        /*0260*/ 	.word	0x00000fa0


	//   ....[39]....
        /*0264*/ 	.word	0x00000fc0


	//   ....[40]....
        /*0268*/ 	.word	0x00001450


	//   ....[41]....
        /*026c*/ 	.word	0x00001460


	//   ....[42]....
        /*0270*/ 	.word	0x00001470


	//   ....[43]....
        /*0274*/ 	.word	0x00001560


	//   ....[44]....
        /*0278*/ 	.word	0x000015b0


	//   ....[45]....
        /*027c*/ 	.word	0x00001690


	//   ....[46]....
        /*0280*/ 	.word	0x000016b0


	//   ....[47]....
        /*0284*/ 	.word	0x00001790


	//   ....[48]....
        /*0288*/ 	.word	0x00001840


	//   ....[49]....
        /*028c*/ 	.word	0x00001860


	//   ....[50]....
        /*0290*/ 	.word	0x00001870


	//   ....[51]....
        /*0294*/ 	.word	0x00001890


	//   ....[52]....
        /*0298*/ 	.word	0x000018b0


	//   ....[53]....
        /*029c*/ 	.word	0x00001930


	//   ....[54]....
        /*02a0*/ 	.word	0x00001950


	//   ....[55]....
        /*02a4*/ 	.word	0x00001960


	//   ....[56]....
        /*02a8*/ 	.word	0x00001a00


	//   ....[57]....
        /*02ac*/ 	.word	0x00001a20


	//   ....[58]....
        /*02b0*/ 	.word	0x00001a40


	//   ....[59]....
        /*02b4*/ 	.word	0x00001a50


	//   ....[60]....
        /*02b8*/ 	.word	0x00001bb0


	//   ....[61]....
        /*02bc*/ 	.word	0x00001bd0


	//   ....[62]....
        /*02c0*/ 	.word	0x00001c40


	//   ....[63]....
        /*02c4*/ 	.word	0x00001c50


	//   ....[64]....
        /*02c8*/ 	.word	0x00001c60


	//   ....[65]....
        /*02cc*/ 	.word	0x00001c70


	//   ....[66]....
        /*02d0*/ 	.word	0x00001c80


	//   ....[67]....
        /*02d4*/ 	.word	0x00001c90


	//   ....[68]....
        /*02d8*/ 	.word	0x00001ca0


	//   ....[69]....
        /*02dc*/ 	.word	0x00001d10


	//   ....[70]....
        /*02e0*/ 	.word	0x00001ed0


	//   ....[71]....
        /*02e4*/ 	.word	0x00001f10


	//   ....[72]....
        /*02e8*/ 	.word	0x00001f20


	//   ....[73]....
        /*02ec*/ 	.word	0x00001f30


	//   ....[74]....
        /*02f0*/ 	.word	0x00001f40


	//----- nvinfo : EIATTR_VRC_CTA_INIT_COUNT
	.align		4
.L_357:
        /*02f4*/ 	.byte	0x02, 0x4a
	.zero		1
	.zero		1


	//----- nvinfo : EIATTR_EXIT_INSTR_OFFSETS
	.align		4
        /*02f8*/ 	.byte	0x04, 0x1c
        /*02fa*/ 	.short	(.L_359 - .L_358)


	//   ....[0]....
.L_358:
        /*02fc*/ 	.word	0x00002090


	//----- nvinfo : EIATTR_CRS_STACK_SIZE
	.align		4
.L_359:
        /*0300*/ 	.byte	0x04, 0x1e
        /*0302*/ 	.short	(.L_361 - .L_360)
.L_360:
        /*0304*/ 	.word	0x00000000


	//----- nvinfo : EIATTR_CBANK_PARAM_SIZE
	.align		4
.L_361:
        /*0308*/ 	.byte	0x03, 0x19
        /*030a*/ 	.short	0x0038


	//----- nvinfo : EIATTR_PARAM_CBANK
	.align		4
        /*030c*/ 	.byte	0x04, 0x0a
        /*030e*/ 	.short	(.L_363 - .L_362)
	.align		4
.L_362:
        /*0310*/ 	.word	index@(.nv.constant0._Z12_spmm_conv_7PKfPfiiPKiS3_S3_S0_)
        /*0314*/ 	.short	0x0380
        /*0316*/ 	.short	0x0038


	//----- nvinfo : EIATTR_SW_WAR
	.align		4
.L_363:
        /*0318*/ 	.byte	0x04, 0x36
        /*031a*/ 	.short	(.L_365 - .L_364)
.L_364:
        /*031c*/ 	.word	0x00000008
.L_365:


//--------------------- .nv.info._Z12_spmm_conv_6PKfPfiiPKiS3_S3_S0_ --------------------------
	.section	.nv.info._Z12_spmm_conv_6PKfPfiiPKiS3_S3_S0_,"",@"SHT_CUDA_INFO"
	.sectionflags	@""
	.align	4


	//----- nvinfo : EIATTR_CUDA_API_VERSION
	.align		4
        /*0000*/ 	.byte	0x04, 0x37
        /*0002*/ 	.short	(.L_367 - .L_366)
.L_366:
        /*0004*/ 	.word	0x00000082


	//----- nvinfo : EIATTR_KPARAM_INFO
	.align		4
.L_367:
        /*0008*/ 	.byte	0x04, 0x17
        /*000a*/ 	.short	(.L_369 - .L_368)
.L_368:
        /*000c*/ 	.word	0x00000000
        /*0010*/ 	.short	0x0007
        /*0012*/ 	.short	0x0030
        /*0014*/ 	.byte	0x00, 0xf5, 0x21, 0x00


	//----- nvinfo : EIATTR_KPARAM_INFO
	.align		4
.L_369:
        /*0018*/ 	.byte	0x04, 0x17
        /*001a*/ 	.short	(.L_371 - .L_370)
.L_370:
        /*001c*/ 	.word	0x00000000
        /*0020*/ 	.short	0x0006
        /*0022*/ 	.short	0x0028
        /*0024*/ 	.byte	0x00, 0xf5, 0x21, 0x00


	//----- nvinfo : EIATTR_KPARAM_INFO
	.align		4
.L_371:
        /*0028*/ 	.byte	0x04, 0x17
        /*002a*/ 	.short	(.L_373 - .L_372)
.L_372:
        /*002c*/ 	.word	0x00000000
        /*0030*/ 	.short	0x0005
        /*0032*/ 	.short	0x0020
        /*0034*/ 	.byte	0x00, 0xf5, 0x21, 0x00


	//----- nvinfo : EIATTR_KPARAM_INFO
	.align		4
.L_373:
        /*0038*/ 	.byte	0x04, 0x17
        /*003a*/ 	.short	(.L_375 - .L_374)
.L_374:
        /*003c*/ 	.word	0x00000000
        /*0040*/ 	.short	0x0004
        /*0042*/ 	.short	0x0018
        /*0044*/ 	.byte	0x00, 0xf5, 0x21, 0x00


	//----- nvinfo : EIATTR_KPARAM_INFO
	.align		4
.L_375:
        /*0048*/ 	.byte	0x04, 0x17
        /*004a*/ 	.short	(.L_377 - .L_376)
.L_376:
        /*004c*/ 	.word	0x00000000
        /*0050*/ 	.short	0x0003
        /*0052*/ 	.short	0x0014
        /*0054*/ 	.byte	0x00, 0xf0, 0x11, 0x00


	//----- nvinfo : EIATTR_KPARAM_INFO
	.align		4
.L_377:
        /*0058*/ 	.byte	0x04, 0x17
        /*005a*/ 	.short	(.L_379 - .L_378)
.L_378:
        /*005c*/ 	.word	0x00000000
        /*0060*/ 	.short	0x0002
        /*0062*/ 	.short	0x0010
        /*0064*/ 	.byte	0x00, 0xf0, 0x11, 0x00


	//----- nvinfo : EIATTR_KPARAM_INFO
	.align		4
.L_379:
        /*0068*/ 	.byte	0x04, 0x17
        /*006a*/ 	.short	(.L_381 - .L_380)
.L_380:
        /*006c*/ 	.word	0x00000000
        /*0070*/ 	.short	0x0001
        /*0072*/ 	.short	0x0008
        /*0074*/ 	.byte	0x00, 0xf5, 0x21, 0x00


	//----- nvinfo : EIATTR_KPARAM_INFO
	.align		4
.L_381:
        /*0078*/ 	.byte	0x04, 0x17
        /*007a*/ 	.short	(.L_383 - .L_382)
.L_382:
        /*007c*/ 	.word	0x00000000
        /*0080*/ 	.short	0x0000
        /*0082*/ 	.short	0x0000
        /*0084*/ 	.byte	0x00, 0xf5, 0x21, 0x00


	//----- nvinfo : EIATTR_SPARSE_MMA_MASK
	.align		4
.L_383:
        /*0088*/ 	.byte	0x03, 0x50
        /*008a*/ 	.short	0x0000


	//----- nvinfo : EIATTR_MAXREG_COUNT
	.align		4
        /*008c*/ 	.byte	0x03, 0x1b
        /*008e*/ 	.short	0x00ff


	//----- nvinfo : EIATTR_MERCURY_ISA_VERSION
	.align		4
        /*0090*/ 	.byte	0x03, 0x5f
        /*0092*/ 	.short	0x0101


	//----- nvinfo : EIATTR_COOP_GROUP_MASK_REGIDS
	.align		4
        /*0094*/ 	.byte	0x04, 0x29
        /*0096*/ 	.short	(.L_385 - .L_384)


	//   ....[0]....
.L_384:
        /*0098*/ 	.word	0xffffffff


	//   ....[1]....
        /*009c*/ 	.word	0xffffffff


	//   ....[2]....
        /*00a0*/ 	.word	0xffffffff


	//   ....[3]....
        /*00a4*/ 	.word	0xffffffff


	//   ....[4]....
        /*00a8*/ 	.word	0xffffffff


	//   ....[5]....
        /*00ac*/ 	.word	0xffffffff


	//   ....[6]....
        /*00b0*/ 	.word	0xffffffff


	//   ....[7]....
        /*00b4*/ 	.word	0xffffffff


	//   ....[8]....
        /*00b8*/ 	.word	0xffffffff


	//   ....[9]....
        /*00bc*/ 	.word	0xffffffff


	//   ....[10]....
        /*00c0*/ 	.word	0xffffffff


	//   ....[11]....
        /*00c4*/ 	.word	0xffffffff


	//   ....[12]....
        /*00c8*/ 	.word	0xffffffff


	//   ....[13]....
        /*00cc*/ 	.word	0xffffffff


	//   ....[14]....
        /*00d0*/ 	.word	0xffffffff


	//   ....[15]....
        /*00d4*/ 	.word	0xffffffff


	//   ....[16]....
        /*00d8*/ 	.word	0xffffffff


	//   ....[17]....
        /*00dc*/ 	.word	0xffffffff


	//   ....[18]....
        /*00e0*/ 	.word	0xffffffff


	//   ....[19]....
        /*00e4*/ 	.word	0xffffffff


	//   ....[20]....
        /*00e8*/ 	.word	0xffffffff


	//   ....[21]....
        /*00ec*/ 	.word	0xffffffff


	//   ....[22]....
        /*00f0*/ 	.word	0xffffffff


	//   ....[23]....
        /*00f4*/ 	.word	0xffffffff


	//   ....[24]....
        /*00f8*/ 	.word	0xffffffff


	//   ....[25]....
        /*00fc*/ 	.word	0xffffffff


	//   ....[26]....
        /*0100*/ 	.word	0xffffffff


	//   ....[27]....
        /*0104*/ 	.word	0xffffffff


	//   ....[28]....
        /*0108*/ 	.word	0xffffffff


	//   ....[29]....
        /*010c*/ 	.word	0xffffffff


	//   ....[30]....
        /*0110*/ 	.word	0xffffffff


	//   ....[31]....
        /*0114*/ 	.word	0xffffffff


	//   ....[32]....
        /*0118*/ 	.word	0xffffffff


	//   ....[33]....
        /*011c*/ 	.word	0xffffffff


	//   ....[34]....
        /*0120*/ 	.word	0xffffffff


	//   ....[35]....
        /*0124*/ 	.word	0xffffffff


	//   ....[36]....
        /*0128*/ 	.word	0xffffffff


	//   ....[37]....
        /*012c*/ 	.word	0xffffffff


	//   ....[38]....
        /*0130*/ 	.word	0xffffffff


	//   ....[39]....
        /*0134*/ 	.word	0xffffffff


	//   ....[40]....
        /*0138*/ 	.word	0xffffffff


	//   ....[41]....
        /*013c*/ 	.word	0xffffffff


	//   ....[42]....
        /*0140*/ 	.word	0xffffffff


	//   ....[43]....
        /*0144*/ 	.word	0xffffffff


	//   ....[44]....
        /*0148*/ 	.word	0xffffffff


	//   ....[45]....
        /*014c*/ 	.word	0xffffffff


	//   ....[46]....
        /*0150*/ 	.word	0xffffffff


	//   ....[47]....
        /*0154*/ 	.word	0xffffffff


	//   ....[48]....
        /*0158*/ 	.word	0xffffffff


	//   ....[49]....
        /*015c*/ 	.word	0xffffffff


	//   ....[50]....
        /*0160*/ 	.word	0xffffffff


	//   ....[51]....
        /*0164*/ 	.word	0xffffffff


	//   ....[52]....
        /*0168*/ 	.word	0xffffffff


	//   ....[53]....
        /*016c*/ 	.word	0xffffffff


	//   ....[54]....
        /*0170*/ 	.word	0xffffffff


	//   ....[55]....
        /*0174*/ 	.word	0xffffffff


	//   ....[56]....
        /*0178*/ 	.word	0xffffffff


	//   ....[57]....
        /*017c*/ 	.word	0xffffffff


	//   ....[58]....
        /*0180*/ 	.word	0xffffffff


	//   ....[59]....
        /*0184*/ 	.word	0xffffffff


	//   ....[60]....
        /*0188*/ 	.word	0xffffffff


	//   ....[61]....
        /*018c*/ 	.word	0xffffffff


	//   ....[62]....
        /*0190*/ 	.word	0xffffffff


	//   ....[63]....
        /*0194*/ 	.word	0xffffffff


	//   ....[64]....
        /*0198*/ 	.word	0xffffffff


	//   ....[65]....
        /*019c*/ 	.word	0xffffffff


	//   ....[66]....
        /*01a0*/ 	.word	0xffffffff


	//   ....[67]....
        /*01a4*/ 	.word	0xffffffff


	//   ....[68]....
        /*01a8*/ 	.word	0xffffffff


	//   ....[69]....
        /*01ac*/ 	.word	0xffffffff


	//   ....[70]....
        /*01b0*/ 	.word	0xffffffff


	//   ....[71]....
        /*01b4*/ 	.word	0xffffffff


	//   ....[72]....
        /*01b8*/ 	.word	0xffffffff


	//   ....[73]....
        /*01bc*/ 	.word	0xffffffff


	//   ....[74]....
        /*01c0*/ 	.word	0xffffffff


	//   ....[75]....
        /*01c4*/ 	.word	0xffffffff


	//   ....[76]....
        /*01c8*/ 	.word	0xffffffff


	//   ....[77]....
        /*01cc*/ 	.word	0xffffffff


	//   ....[78]....
        /*01d0*/ 	.word	0xffffffff


	//   ....[79]....
        /*01d4*/ 	.word	0xffffffff


	//   ....[80]....
        /*01d8*/ 	.word	0xffffffff


	//   ....[81]....
        /*01dc*/ 	.word	0xffffffff


	//   ....[82]....
        /*01e0*/ 	.word	0xffffffff


	//   ....[83]....
        /*01e4*/ 	.word	0xffffffff


	//   ....[84]....
        /*01e8*/ 	.word	0xffffffff


	//   ....[85]....
        /*01ec*/ 	.word	0xffffffff


	//   ....[86]....
        /*01f0*/ 	.word	0xffffffff


	//   ....[87]....
        /*01f4*/ 	.word	0xffffffff


	//   ....[88]....
        /*01f8*/ 	.word	0xffffffff


	//   ....[89]....
        /*01fc*/ 	.word	0xffffffff


	//   ....[90]....
        /*0200*/ 	.word	0xffffffff


	//   ....[91]....
        /*0204*/ 	.word	0xffffffff


	//   ....[92]....
        /*0208*/ 	.word	0xffffffff


	//   ....[93]....
        /*020c*/ 	.word	0xffffffff


	//   ....[94]....
        /*0210*/ 	.word	0xffffffff


	//   ....[95]....
        /*0214*/ 	.word	0xffffffff


	//   ....[96]....
        /*0218*/ 	.word	0xffffffff


	//   ....[97]....
        /*021c*/ 	.word	0xffffffff


	//   ....[98]....
        /*0220*/ 	.word	0xffffffff


	//   ....[99]....
        /*0224*/ 	.word	0xffffffff


	//   ....[100]....
        /*0228*/ 	.word	0xffffffff


	//   ....[101]....
        /*022c*/ 	.word	0xffffffff


	//   ....[102]....
        /*0230*/ 	.word	0xffffffff


	//   ....[103]....
        /*0234*/ 	.word	0xffffffff


	//   ....[104]....
        /*0238*/ 	.word	0xffffffff


	//   ....[105]....
        /*023c*/ 	.word	0xffffffff


	//   ....[106]....
        /*0240*/ 	.word	0xffffffff


	//   ....[107]....
        /*0244*/ 	.word	0xffffffff


	//   ....[108]....
        /*0248*/ 	.word	0xffffffff


	//   ....[109]....
        /*024c*/ 	.word	0xffffffff


	//   ....[110]....
        /*0250*/ 	.word	0xffffffff


	//   ....[111]....
        /*0254*/ 	.word	0xffffffff


	//   ....[112]....
        /*0258*/ 	.word	0xffffffff


	//   ....[113]....
        /*025c*/ 	.word	0xffffffff


	//   ....[114]....
        /*0260*/ 	.word	0xffffffff


	//   ....[115]....
        /*0264*/ 	.word	0xffffffff


	//   ....[116]....
        /*0268*/ 	.word	0xffffffff


	//   ....[117]....
        /*026c*/ 	.word	0xffffffff


	//   ....[118]....
        /*0270*/ 	.word	0xffffffff


	//   ....[119]....
        /*0274*/ 	.word	0xffffffff


	//   ....[120]....
        /*0278*/ 	.word	0xffffffff


	//   ....[121]....
        /*027c*/ 	.word	0xffffffff


	//   ....[122]....
        /*0280*/ 	.word	0xffffffff


	//   ....[123]....
        /*0284*/ 	.word	0xffffffff


	//   ....[124]....
        /*0288*/ 	.word	0xffffffff


	//   ....[125]....
        /*028c*/ 	.word	0xffffffff


	//   ....[126]....
        /*0290*/ 	.word	0xffffffff


	//   ....[127]....
        /*0294*/ 	.word	0xffffffff


	//   ....[128]....
        /*0298*/ 	.word	0xffffffff


	//   ....[129]....
        /*029c*/ 	.word	0xffffffff


	//   ....[130]....
        /*02a0*/ 	.word	0xffffffff


	//   ....[131]....
        /*02a4*/ 	.word	0xffffffff


	//   ....[132]....
        /*02a8*/ 	.word	0xffffffff


	//   ....[133]....
        /*02ac*/ 	.word	0xffffffff


	//   ....[134]....
        /*02b0*/ 	.word	0xffffffff


	//   ....[135]....
        /*02b4*/ 	.word	0xffffffff


	//   ....[136]....
        /*02b8*/ 	.word	0xffffffff


	//   ....[137]....
        /*02bc*/ 	.word	0xffffffff


	//   ....[138]....
        /*02c0*/ 	.word	0xffffffff


	//   ....[139]....
        /*02c4*/ 	.word	0xffffffff


	//   ....[140]....
        /*02c8*/ 	.word	0xffffffff


	//   ....[141]....
        /*02cc*/ 	.word	0xffffffff


	//   ....[142]....
        /*02d0*/ 	.word	0xffffffff


	//   ....[143]....
        /*02d4*/ 	.word	0xffffffff


	//   ....[144]....
        /*02d8*/ 	.word	0xffffffff


	//   ....[145]....
        /*02dc*/ 	.word	0xffffffff


	//   ....[146]....
        /*02e0*/ 	.word	0xffffffff


	//   ....[147]....
        /*02e4*/ 	.word	0xffffffff


	//   ....[148]....
        /*02e8*/ 	.word	0xffffffff


	//   ....[149]....
        /*02ec*/ 	.word	0xffffffff


	//   ....[150]....
        /*02f0*/ 	.word	0xffffffff


	//   ....[151]....
        /*02f4*/ 	.word	0xffffffff


	//   ....[152]....
        /*02f8*/ 	.word	0xffffffff


	//   ....[153]....
        /*02fc*/ 	.word	0xffffffff


	//   ....[154]....
        /*0300*/ 	.word	0xffffffff


	//   ....[155]....
        /*0304*/ 	.word	0xffffffff


	//   ....[156]....
        /*0308*/ 	.word	0xffffffff


	//   ....[157]....
        /*030c*/ 	.word	0xffffffff


	//   ....[158]....
        /*0310*/ 	.word	0xffffffff


	//   ....[159]....
        /*0314*/ 	.word	0xffffffff


	//   ....[160]....
        /*0318*/ 	.word	0xffffffff


	//   ....[161]....
        /*031c*/ 	.word	0xffffffff


	//   ....[162]....
        /*0320*/ 	.word	0xffffffff


	//   ....[163]....
        /*0324*/ 	.word	0xffffffff


	//   ....[164]....
        /*0328*/ 	.word	0xffffffff


	//   ....[165]....
        /*032c*/ 	.word	0xffffffff


	//   ....[166]....
        /*0330*/ 	.word	0xffffffff


	//   ....[167]....
        /*0334*/ 	.word	0xffffffff


	//   ....[168]....
        /*0338*/ 	.word	0xffffffff


	//   ....[169]....
        /*033c*/ 	.word	0xffffffff


	//   ....[170]....
        /*0340*/ 	.word	0xffffffff


	//   ....[171]....
        /*0344*/ 	.word	0xffffffff


	//   ....[172]....
        /*0348*/ 	.word	0xffffffff


	//   ....[173]....
        /*034c*/ 	.word	0xffffffff


	//   ....[174]....
        /*0350*/ 	.word	0xffffffff


	//   ....[175]....
        /*0354*/ 	.word	0xffffffff


	//   ....[176]....
        /*0358*/ 	.word	0xffffffff


	//   ....[177]....
        /*035c*/ 	.word	0xffffffff


	//   ....[178]....
        /*0360*/ 	.word	0xffffffff


	//   ....[179]....
        /*0364*/ 	.word	0xffffffff


	//   ....[180]....
        /*0368*/ 	.word	0xffffffff


	//   ....[181]....
        /*036c*/ 	.word	0xffffffff


	//   ....[182]....
        /*0370*/ 	.word	0xffffffff


	//   ....[183]....
        /*0374*/ 	.word	0xffffffff


	//   ....[184]....
        /*0378*/ 	.word	0xffffffff


	//   ....[185]....
        /*037c*/ 	.word	0xffffffff


	//   ....[186]....
        /*0380*/ 	.word	0xffffffff


	//   ....[187]....
        /*0384*/ 	.word	0xffffffff


	//   ....[188]....
        /*0388*/ 	.word	0xffffffff


	//   ....[189]....
        /*038c*/ 	.word	0xffffffff


	//   ....[190]....
        /*0390*/ 	.word	0xffffffff


	//   ....[191]....
        /*0394*/ 	.word	0xffffffff


	//   ....[192]....
        /*0398*/ 	.word	0xffffffff


	//   ....[193]....
        /*039c*/ 	.word	0xffffffff


	//   ....[194]....
        /*03a0*/ 	.word	0xffffffff


	//   ....[195]....
        /*03a4*/ 	.word	0xffffffff


	//   ....[196]....
        /*03a8*/ 	.word	0xffffffff


	//   ....[197]....
        /*03ac*/ 	.word	0xffffffff


	//   ....[198]....
        /*03b0*/ 	.word	0xffffffff


	//   ....[199]....
        /*03b4*/ 	.word	0xffffffff


	//   ....[200]....
        /*03b8*/ 	.word	0xffffffff


	//   ....[201]....
        /*03bc*/ 	.word	0xffffffff


	//   ....[202]....
        /*03c0*/ 	.word	0xffffffff


	//   ....[203]....
        /*03c4*/ 	.word	0xffffffff


	//   ....[204]....
        /*03c8*/ 	.word	0xffffffff


	//   ....[205]....
        /*03cc*/ 	.word	0xffffffff


	//   ....[206]....
        /*03d0*/ 	.word	0xffffffff


	//   ....[207]....
        /*03d4*/ 	.word	0xffffffff


	//   ....[208]....
        /*03d8*/ 	.word	0xffffffff


	//   ....[209]....
        /*03dc*/ 	.word	0xffffffff


	//   ....[210]....
        /*03e0*/ 	.word	0xffffffff


	//   ....[211]....
        /*03e4*/ 	.word	0xffffffff


	//   ....[212]....
        /*03e8*/ 	.word	0xffffffff


	//   ....[213]....
        /*03ec*/ 	.word	0xffffffff


	//   ....[214]....
        /*03f0*/ 	.word	0xffffffff


	//   ....[215]....
        /*03f4*/ 	.word	0xffffffff


	//   ....[216]....
        /*03f8*/ 	.word	0xffffffff


	//   ....[217]....
        /*03fc*/ 	.word	0xffffffff


	//   ....[218]....
        /*0400*/ 	.word	0xffffffff


	//   ....[219]....
        /*0404*/ 	.word	0xffffffff


	//   ....[220]....
        /*0408*/ 	.word	0xffffffff


	//   ....[221]....
        /*040c*/ 	.word	0xffffffff


	//   ....[222]....
        /*0410*/ 	.word	0xffffffff


	//   ....[223]....
        /*0414*/ 	.word	0xffffffff


	//   ....[224]....
        /*0418*/ 	.word	0xffffffff


	//   ....[225]....
        /*041c*/ 	.word	0xffffffff


	//   ....[226]....
        /*0420*/ 	.word	0xffffffff


	//   ....[227]....
        /*0424*/ 	.word	0xffffffff


	//   ....[228]....
        /*0428*/ 	.word	0xffffffff


	//   ....[229]....
        /*042c*/ 	.word	0xffffffff


	//   ....[230]....
        /*0430*/ 	.word	0xffffffff


	//   ....[231]....
        /*0434*/ 	.word	0xffffffff


	//   ....[232]....
        /*0438*/ 	.word	0xffffffff


	//   ....[233]....
        /*043c*/ 	.word	0xffffffff


	//   ....[234]....
        /*0440*/ 	.word	0xffffffff


	//   ....[235]....
        /*0444*/ 	.word	0xffffffff


	//   ....[236]....
        /*0448*/ 	.word	0xffffffff


	//   ....[237]....
        /*044c*/ 	.word	0xffffffff


	//   ....[238]....
        /*0450*/ 	.word	0xffffffff


	//   ....[239]....
        /*0454*/ 	.word	0xffffffff


	//   ....[240]....
        /*0458*/ 	.word	0xffffffff


	//   ....[241]....
        /*045c*/ 	.word	0xffffffff


	//   ....[242]....
        /*0460*/ 	.word	0xffffffff


	//   ....[243]....
        /*0464*/ 	.word	0xffffffff


	//   ....[244]....
        /*0468*/ 	.word	0xffffffff


	//   ....[245]....
        /*046c*/ 	.word	0xffffffff


	//   ....[246]....
        /*0470*/ 	.word	0xffffffff


	//   ....[247]....
        /*0474*/ 	.word	0xffffffff


	//   ....[248]....
        /*0478*/ 	.word	0xffffffff


	//   ....[249]....
        /*047c*/ 	.word	0xffffffff


	//   ....[250]....
        /*0480*/ 	.word	0xffffffff


	//   ....[251]....
        /*0484*/ 	.word	0xffffffff


	//   ....[252]....
        /*0488*/ 	.word	0xffffffff


	//   ....[253]....
        /*048c*/ 	.word	0xffffffff


	//   ....[254]....
        /*0490*/ 	.word	0xffffffff


	//   ....[255]....
        /*0494*/ 	.word	0xffffffff


	//   ....[0]....
        /*0498*/ 	.word	0xffffffff


	//   ....[1]....
        /*049c*/ 	.word	0xffffffff


	//   ....[2]....
        /*04a0*/ 	.word	0xffffffff


	//   ....[3]....
        /*04a4*/ 	.word	0xffffffff


	//   ....[4]....
        /*04a8*/ 	.word	0xffffffff


	//   ....[5]....
        /*04ac*/ 	.word	0xffffffff


	//   ....[6]....
        /*04b0*/ 	.word	0xffffffff


	//   ....[7]....
        /*04b4*/ 	.word	0xffffffff


	//   ....[8]....
        /*04b8*/ 	.word	0xffffffff


	//   ....[9]....
        /*04bc*/ 	.word	0xffffffff


	//   ....[10]....
        /*04c0*/ 	.word	0xffffffff


	//   ....[11]....
        /*04c4*/ 	.word	0xffffffff


	//   ....[12]....
        /*04c8*/ 	.word	0xffffffff


	//   ....[13]....
        /*04cc*/ 	.word	0xffffffff


	//   ....[14]....
        /*04d0*/ 	.word	0xffffffff


	//   ....[15]....
        /*04d4*/ 	.word	0xffffffff


	//   ....[16]....
        /*04d8*/ 	.word	0xffffffff


	//   ....[17]....
        /*04dc*/ 	.word	0xffffffff


	//   ....[18]....
        /*04e0*/ 	.word	0xffffffff


	//   ....[19]....
        /*04e4*/ 	.word	0xffffffff


	//   ....[20]....
        /*04e8*/ 	.word	0xffffffff


	//   ....[21]....
        /*04ec*/ 	.word	0xffffffff


	//   ....[22]....
        /*04f0*/ 	.word	0xffffffff


	//   ....[23]....
        /*04f4*/ 	.word	0xffffffff


	//   ....[24]....
        /*04f8*/ 	.word	0xffffffff


	//   ....[25]....
        /*04fc*/ 	.word	0xffffffff


	//   ....[26]....
        /*0500*/ 	.word	0xffffffff


	//   ....[27]....
        /*0504*/ 	.word	0xffffffff


	//   ....[28]....
        /*0508*/ 	.word	0xffffffff


	//   ....[29]....
        /*050c*/ 	.word	0xffffffff


	//   ....[30]....
        /*0510*/ 	.word	0xffffffff


	//   ....[31]....
        /*0514*/ 	.word	0xffffffff


	//   ....[32]....
        /*0518*/ 	.word	0xffffffff


	//   ....[33]....
        /*051c*/ 	.word	0xffffffff


	//   ....[34]....
        /*0520*/ 	.word	0xffffffff


	//   ....[35]....
        /*0524*/ 	.word	0xffffffff


	//   ....[36]....
        /*0528*/ 	.word	0xffffffff


	//   ....[37]....
        /*052c*/ 	.word	0xffffffff


	//   ....[38]....
        /*0530*/ 	.word	0xffffffff


	//   ....[39]....
        /*0534*/ 	.word	0xffffffff


	//   ....[40]....
        /*0538*/ 	.word	0xffffffff


	//   ....[41]....
        /*053c*/ 	.word	0xffffffff


	//   ....[42]....
        /*0540*/ 	.word	0xffffffff


	//   ....[43]....
        /*0544*/ 	.word	0xffffffff


	//   ....[44]....
        /*0548*/ 	.word	0xffffffff


	//   ....[45]....
        /*054c*/ 	.word	0xffffffff


	//   ....[46]....
        /*0550*/ 	.word	0xffffffff


	//   ....[47]....
        /*0554*/ 	.word	0xffffffff


	//   ....[48]....
        /*0558*/ 	.word	0xffffffff


	//   ....[49]....
        /*055c*/ 	.word	0xffffffff


	//   ....[50]....
        /*0560*/ 	.word	0xffffffff


	//   ....[51]....
        /*0564*/ 	.word	0xffffffff


	//   ....[52]....
        /*0568*/ 	.word	0xffffffff


	//   ....[53]....
        /*056c*/ 	.word	0xffffffff


	//   ....[54]....
        /*0570*/ 	.word	0xffffffff


	//   ....[55]....
        /*0574*/ 	.word	0xffffffff


	//   ....[56]....
        /*0578*/ 	.word	0xffffffff


	//   ....[57]....
        /*057c*/ 	.word	0xffffffff


	//   ....[58]....
        /*0580*/ 	.word	0xffffffff


	//   ....[59]....
        /*0584*/ 	.word	0xffffffff


	//   ....[60]....
        /*0588*/ 	.word	0xffffffff


	//   ....[61]....
        /*058c*/ 	.word	0xffffffff


	//   ....[62]....
        /*0590*/ 	.word	0xffffffff


	//   ....[63]....
        /*0594*/ 	.word	0xffffffff


	//   ....[64]....
        /*0598*/ 	.word	0xffffffff


	//   ....[65]....
        /*059c*/ 	.word	0xffffffff


	//   ....[66]....
        /*05a0*/ 	.word	0xffffffff


	//   ....[67]....
        /*05a4*/ 	.word	0xffffffff


	//   ....[68]....
        /*05a8*/ 	.word	0xffffffff


	//   ....[69]....
        /*05ac*/ 	.word	0xffffffff


	//   ....[70]....
        /*05b0*/ 	.word	0xffffffff


	//   ....[71]....
        /*05b4*/ 	.word	0xffffffff


	//   ....[72]....
        /*05b8*/ 	.word	0xffffffff


	//   ....[73]....
        /*05bc*/ 	.word	0xffffffff


	//   ....[74]....
        /*05c0*/ 	.word	0xffffffff


	//   ....[75]....
        /*05c4*/ 	.word	0xffffffff


	//   ....[76]....
        /*05c8*/ 	.word	0xffffffff


	//   ....[77]....
        /*05cc*/ 	.word	0xffffffff


	//   ....[78]....
        /*05d0*/ 	.word	0xffffffff


	//   ....[79]....
        /*05d4*/ 	.word	0xffffffff


	//   ....[80]....
        /*05d8*/ 	.word	0xffffffff


	//   ....[81]....
        /*05dc*/ 	.word	0xffffffff


	//   ....[82]....
        /*05e0*/ 	.word	0xffffffff


	//   ....[83]....
        /*05e4*/ 	.word	0xffffffff


	//   ....[84]....
        /*05e8*/ 	.word	0xffffffff


	//   ....[85]....
        /*05ec*/ 	.word	0xffffffff


	//   ....[86]....
        /*05f0*/ 	.word	0xffffffff


	//   ....[87]....
        /*05f4*/ 	.word	0xffffffff


	//   ....[88]....
        /*05f8*/ 	.word	0xffffffff


	//   ....[89]....
        /*05fc*/ 	.word	0xffffffff


	//   ....[90]....
        /*0600*/ 	.word	0xffffffff


	//   ....[91]....
        /*0604*/ 	.word	0xffffffff


	//   ....[92]....
        /*0608*/ 	.word	0xffffffff


	//   ....[93]....
        /*060c*/ 	.word	0xffffffff


	//   ....[94]....
        /*0610*/ 	.word	0xffffffff


	//   ....[95]....
        /*0614*/ 	.word	0xffffffff


	//   ....[96]....
        /*0618*/ 	.word	0xffffffff


	//   ....[97]....
        /*061c*/ 	.word	0xffffffff


	//   ....[98]....
        /*0620*/ 	.word	0xffffffff


	//   ....[99]....
        /*0624*/ 	.word	0xffffffff


	//   ....[100]....
        /*0628*/ 	.word	0xffffffff


	//   ....[101]....
        /*062c*/ 	.word	0xffffffff


	//   ....[102]....
        /*0630*/ 	.word	0xffffffff


	//   ....[103]....
        /*0634*/ 	.word	0xffffffff


	//   ....[104]....
        /*0638*/ 	.word	0xffffffff


	//   ....[105]....
        /*063c*/ 	.word	0xffffffff


	//   ....[106]....
        /*0640*/ 	.word	0xffffffff


	//   ....[107]....
        /*0644*/ 	.word	0xffffffff


	//   ....[108]....
        /*0648*/ 	.word	0xffffffff


	//   ....[109]....
        /*064c*/ 	.word	0xffffffff


	//   ....[110]....
        /*0650*/ 	.word	0xffffffff


	//   ....[111]....
        /*0654*/ 	.word	0xffffffff


	//   ....[112]....
        /*0658*/ 	.word	0xffffffff


	//   ....[113]....
        /*065c*/ 	.word	0xffffffff


	//   ....[114]....
        /*0660*/ 	.word	0xffffffff


	//   ....[115]....
        /*0664*/ 	.word	0xffffffff


	//   ....[116]....
        /*0668*/ 	.word	0xffffffff


	//   ....[117]....
        /*066c*/ 	.word	0xffffffff


	//   ....[118]....
        /*0670*/ 	.word	0xffffffff


	//   ....[119]....
        /*0674*/ 	.word	0xffffffff


	//   ....[120]....
        /*0678*/ 	.word	0xffffffff


	//   ....[121]....
        /*067c*/ 	.word	0xffffffff


	//   ....[122]....
        /*0680*/ 	.word	0xffffffff


	//   ....[123]....
        /*0684*/ 	.word	0xffffffff


	//   ....[124]....
        /*0688*/ 	.word	0xffffffff


	//   ....[125]....
        /*068c*/ 	.word	0xffffffff


	//   ....[126]....
        /*0690*/ 	.word	0xffffffff


	//   ....[127]....
        /*0694*/ 	.word	0xffffffff


	//   ....[128]....
        /*0698*/ 	.word	0xffffffff


	//   ....[129]....
        /*069c*/ 	.word	0xffffffff


	//   ....[130]....
        /*06a0*/ 	.word	0xffffffff


	//   ....[131]....
        /*06a4*/ 	.word	0xffffffff


	//   ....[132]....
        /*06a8*/ 	.word	0xffffffff


	//   ....[133]....
        /*06ac*/ 	.word	0xffffffff


	//   ....[134]....
        /*06b0*/ 	.word	0xffffffff


	//   ....[135]....
        /*06b4*/ 	.word	0xffffffff


	//   ....[136]....
        /*06b8*/ 	.word	0xffffffff


	//   ....[137]....
        /*06bc*/ 	.word	0xffffffff


	//   ....[138]....
        /*06c0*/ 	.word	0xffffffff


	//   ....[139]....
        /*06c4*/ 	.word	0xffffffff


	//   ....[140]....
        /*06c8*/ 	.word	0xffffffff


	//   ....[141]....
        /*06cc*/ 	.word	0xffffffff


	//   ....[142]....
        /*06d0*/ 	.word	0xffffffff


	//   ....[143]....
        /*06d4*/ 	.word	0xffffffff


	//   ....[144]....
        /*06d8*/ 	.word	0xffffffff


	//   ....[145]....
        /*06dc*/ 	.word	0xffffffff


	//   ....[146]....
        /*06e0*/ 	.word	0xffffffff


	//   ....[147]....
        /*06e4*/ 	.word	0xffffffff


	//   ....[148]....
        /*06e8*/ 	.word	0xffffffff


	//   ....[149]....
        /*06ec*/ 	.word	0xffffffff


	//   ....[150]....
        /*06f0*/ 	.word	0xffffffff


	//   ....[151]....
        /*06f4*/ 	.word	0xffffffff


	//   ....[152]....
        /*06f8*/ 	.word	0xffffffff


	//   ....[153]....
        /*06fc*/ 	.word	0xffffffff


	//   ....[154]....
        /*0700*/ 	.word	0xffffffff


	//   ....[155]....
        /*0704*/ 	.word	0xffffffff


	//   ....[156]....
        /*0708*/ 	.word	0xffffffff


	//   ....[157]....
        /*070c*/ 	.word	0xffffffff


	//   ....[158]....
        /*0710*/ 	.word	0xffffffff


	//   ....[159]....
        /*0714*/ 	.word	0xffffffff


	//   ....[160]....
        /*0718*/ 	.word	0xffffffff


	//   ....[161]....
        /*071c*/ 	.word	0xffffffff


	//   ....[162]....
        /*0720*/ 	.word	0xffffffff


	//   ....[163]....
        /*0724*/ 	.word	0xffffffff


	//   ....[164]....
        /*0728*/ 	.word	0xffffffff


	//   ....[165]....
        /*072c*/ 	.word	0xffffffff


	//   ....[166]....
        /*0730*/ 	.word	0xffffffff


	//   ....[167]....
        /*0734*/ 	.word	0xffffffff


	//   ....[168]....
        /*0738*/ 	.word	0xffffffff


	//   ....[169]....
        /*073c*/ 	.word	0xffffffff


	//   ....[170]....
        /*0740*/ 	.word	0xffffffff


	//   ....[171]....
        /*0744*/ 	.word	0xffffffff


	//   ....[172]....
        /*0748*/ 	.word	0xffffffff


	//   ....[173]....
        /*074c*/ 	.word	0xffffffff


	//   ....[174]....
        /*0750*/ 	.word	0xffffffff


	//   ....[175]....
        /*0754*/ 	.word	0xffffffff


	//   ....[176]....
        /*0758*/ 	.word	0xffffffff


	//   ....[177]....
        /*075c*/ 	.word	0xffffffff


	//   ....[178]....
        /*0760*/ 	.word	0xffffffff


	//   ....[179]....
        /*0764*/ 	.word	0xffffffff


	//   ....[180]....
        /*0768*/ 	.word	0xffffffff


	//   ....[181]....
        /*076c*/ 	.word	0xffffffff


	//   ....[182]....
        /*0770*/ 	.word	0xffffffff


	//   ....[183]....
        /*0774*/ 	.word	0xffffffff


	//   ....[184]....
        /*0778*/ 	.word	0xffffffff


	//   ....[185]....
        /*077c*/ 	.word	0xffffffff


	//   ....[186]....
        /*0780*/ 	.word	0xffffffff


	//   ....[187]....
        /*0784*/ 	.word	0xffffffff


	//   ....[188]....
        /*0788*/ 	.word	0xffffffff


	//   ....[189]....
        /*078c*/ 	.word	0xffffffff


	//   ....[190]....
        /*0790*/ 	.word	0xffffffff


	//   ....[191]....
        /*0794*/ 	.word	0xffffffff


	//   ....[192]....
        /*0798*/ 	.word	0xffffffff


	//   ....[193]....
        /*079c*/ 	.word	0xffffffff


	//   ....[194]....
        /*07a0*/ 	.word	0xffffffff


	//   ....[195]....
        /*07a4*/ 	.word	0xffffffff


	//   ....[196]....
        /*07a8*/ 	.word	0xffffffff


	//   ....[197]....
        /*07ac*/ 	.word	0xffffffff


	//   ....[198]....
        /*07b0*/ 	.word	0xffffffff


	//   ....[199]....
        /*07b4*/ 	.word	0xffffffff


	//   ....[200]....
        /*07b8*/ 	.word	0xffffffff


	//   ....[201]....
        /*07bc*/ 	.word	0xffffffff


	//   ....[202]....
        /*07c0*/ 	.word	0xffffffff


	//   ....[203]....
        /*07c4*/ 	.word	0xffffffff


	//   ....[204]....
        /*07c8*/ 	.word	0xffffffff


	//   ....[205]....
        /*07cc*/ 	.word	0xffffffff


	//   ....[206]....
        /*07d0*/ 	.word	0xffffffff


	//   ....[207]....
        /*07d4*/ 	.word	0xffffffff


	//   ....[208]....
        /*07d8*/ 	.word	0xffffffff


	//   ....[209]....
        /*07dc*/ 	.word	0xffffffff


	//   ....[210]....
        /*07e0*/ 	.word	0xffffffff


	//   ....[211]....
        /*07e4*/ 	.word	0xffffffff


	//   ....[212]....
        /*07e8*/ 	.word	0xffffffff


	//   ....[213]....
        /*07ec*/ 	.word	0xffffffff


	//   ....[214]....
        /*07f0*/ 	.word	0xffffffff


	//   ....[215]....
        /*07f4*/ 	.word	0xffffffff


	//   ....[216]....
        /*07f8*/ 	.word	0xffffffff


	//   ....[217]....
        /*07fc*/ 	.word	0xffffffff


	//   ....[218]....
        /*0800*/ 	.word	0xffffffff


	//   ....[219]....
        /*0804*/ 	.word	0xffffffff


	//   ....[220]....
        /*0808*/ 	.word	0xffffffff


	//   ....[221]....
        /*080c*/ 	.word	0xffffffff


	//   ....[222]....
        /*0810*/ 	.word	0xffffffff


	//   ....[223]....
        /*0814*/ 	.word	0xffffffff


	//   ....[224]....
        /*0818*/ 	.word	0xffffffff


	//   ....[225]....
        /*081c*/ 	.word	0xffffffff


	//   ....[226]....
        /*0820*/ 	.word	0xffffffff


	//   ....[227]....
        /*0824*/ 	.word	0xffffffff


	//   ....[228]....
        /*0828*/ 	.word	0xffffffff


	//   ....[229]....
        /*082c*/ 	.word	0xffffffff


	//   ....[230]....
        /*0830*/ 	.word	0xffffffff


	//   ....[231]....
        /*0834*/ 	.word	0xffffffff


	//   ....[232]....
        /*0838*/ 	.word	0xffffffff


	//   ....[233]....
        /*083c*/ 	.word	0xffffffff


	//   ....[234]....
        /*0840*/ 	.word	0xffffffff


	//   ....[235]....
        /*0844*/ 	.word	0xffffffff


	//   ....[236]....
        /*0848*/ 	.word	0xffffffff


	//   ....[237]....
        /*084c*/ 	.word	0xffffffff


	//   ....[238]....
        /*0850*/ 	.word	0xffffffff


	//----- nvinfo : EIATTR_COOP_GROUP_INSTR_OFFSETS
	.align		4
.L_385:
        /*0854*/ 	.byte	0x04, 0x28
        /*0856*/ 	.short	(.L_387 - .L_386)


	//   ....[0]....
.L_386:
        /*0858*/ 	.word	0x00000be0


	//   ....[1]....
        /*085c*/ 	.word	0x00000c30


	//   ....[2]....
        /*0860*/ 	.word	0x00000c70


	//   ....[3]....
        /*0864*/ 	.word	0x00000c80


	//   ....[4]....
        /*0868*/ 	.word	0x00000c90


	//   ....[5]....
        /*086c*/ 	.word	0x00000ca0


	//   ....[6]....
        /*0870*/ 	.word	0x00000cb0


	//   ....[7]....
        /*0874*/ 	.word	0x00000cc0


	//   ....[8]....
        /*0878*/ 	.word	0x00000cd0


	//   ....[9]....
        /*087c*/ 	.word	0x00000ce0


	//   ....[10]....
        /*0880*/ 	.word	0x00000cf0


	//   ....[11]....
        /*0884*/ 	.word	0x00000d00


	//   ....[12]....
        /*0888*/ 	.word	0x00000d10


	//   ....[13]....
        /*088c*/ 	.word	0x00000d20


	//   ....[14]....
        /*0890*/ 	.word	0x00000e00


	//   ....[15]....
        /*0894*/ 	.word	0x00000e40


	//   ....[16]....
        /*0898*/ 	.word	0x00000e80


	//   ....[17]....
        /*089c*/ 	.word	0x00000ea0


	//   ....[18]....
        /*08a0*/ 	.word	0x00000eb0


	//   ....[19]....
        /*08a4*/ 	.word	0x00000ec0


	//   ....[20]....
        /*08a8*/ 	.word	0x00000ef0


	//   ....[21]....
        /*08ac*/ 	.word	0x00000f20


	//   ....[22]....
        /*08b0*/ 	.word	0x00000f50


	//   ....[23]....
        /*08b4*/ 	.word	0x00000f90


	//   ....[24]....
        /*08b8*/ 	.word	0x00000fd0


	//   ....[25]....
        /*08bc*/ 	.word	0x00001000


	//   ....[26]....
        /*08c0*/ 	.word	0x00001030


	//   ....[27]....
        /*08c4*/ 	.word	0x00001060


	//   ....[28]....
        /*08c8*/ 	.word	0x00001090


	//   ....[29]....
        /*08cc*/ 	.word	0x000010d0


	//   ....[30]....
        /*08d0*/ 	.word	0x00001110


	//   ....[31]....
        /*08d4*/ 	.word	0x00001140


	//   ....[32]....
        /*08d8*/ 	.word	0x00001150


	//   ....[33]....
        /*08dc*/ 	.word	0x00001180


	//   ....[34]....
        /*08e0*/ 	.word	0x000011d0


	//   ....[35]....
        /*08e4*/ 	.word	0x00001200


	//   ....[36]....
        /*08e8*/ 	.word	0x00001230


	//   ....[37]....
        /*08ec*/ 	.word	0x00001260


	//   ....[38]....
        /*08f0*/ 	.word	0x00001280


	//   ....[39]....
        /*08f4*/ 	.word	0x000012b0


	//   ....[40]....
        /*08f8*/ 	.word	0x000012c0


	//   ....[41]....
        /*08fc*/ 	.word	0x00001310


	//   ....[42]....
        /*0900*/ 	.word	0x00001340


	//   ....[43]....
        /*0904*/ 	.word	0x00001380


	//   ....[44]....
        /*0908*/ 	.word	0x000013b0


	//   ....[45]....
        /*090c*/ 	.word	0x000013e0


	//   ....[46]....
        /*0910*/ 	.word	0x00001410


	//   ....[47]....
        /*0914*/ 	.word	0x00001430


	//   ....[48]....
        /*0918*/ 	.word	0x00001460


	//   ....[49]....
        /*091c*/ 	.word	0x000014a0


	//   ....[50]....
        /*0920*/ 	.word	0x000014d0


	//   ....[51]....
        /*0924*/ 	.word	0x00001500


	//   ....[52]....
        /*0928*/ 	.word	0x00001530


	//   ....[53]....
        /*092c*/ 	.word	0x00001560


	//   ....[54]....
        /*0930*/ 	.word	0x00001590


	//   ....[55]....
        /*0934*/ 	.word	0x000015c0


	//   ....[56]....
        /*0938*/ 	.word	0x000015f0


	//   ....[57]....
        /*093c*/ 	.word	0x00001620


	//   ....[58]....
        /*0940*/ 	.word	0x00001650


	//   ....[59]....
        /*0944*/ 	.word	0x00001680


	//   ....[60]....
        /*0948*/ 	.word	0x000016b0


	//   ....[61]....
        /*094c*/ 	.word	0x000016c0


	//   ....[62]....
        /*0950*/ 	.word	0x000016f0


	//   ....[63]....
        /*0954*/ 	.word	0x00001720


	//   ....[64]....
        /*0958*/ 	.word	0x00001740


	//   ....[65]....
        /*095c*/ 	.word	0x00001760


	//   ....[66]....
        /*0960*/ 	.word	0x00001800


	//   ....[67]....
        /*0964*/ 	.word	0x000018c0


	//   ....[68]....
        /*0968*/ 	.word	0x000018d0


	//   ....[69]....
        /*096c*/ 	.word	0x000018e0


	//   ....[70]....
        /*0970*/ 	.word	0x000018f0


	//   ....[71]....
        /*0974*/ 	.word	0x00001900


	//   ....[72]....
        /*0978*/ 	.word	0x00001910


	//   ....[73]....
        /*097c*/ 	.word	0x00001920


	//   ....[74]....
        /*0980*/ 	.word	0x00001930


	//   ....[75]....
        /*0984*/ 	.word	0x00001940


	//   ....[76]....
        /*0988*/ 	.word	0x00001950


	//   ....[77]....
        /*098c*/ 	.word	0x00001960


	//   ....[78]....
        /*0990*/ 	.word	0x00001970


	//   ....[79]....
        /*0994*/ 	.word	0x000019e0


	//   ....[80]....
        /*0998*/ 	.word	0x00001ab0


	//   ....[81]....
        /*099c*/ 	.word	0x00001af0


	//   ....[82]....
        /*09a0*/ 	.word	0x00001b30


	//   ....[83]....
        /*09a4*/ 	.word	0x00001b60


	//   ....[84]....
        /*09a8*/ 	.word	0x00001b70


	//   ....[85]....
        /*09ac*/ 	.word	0x00001b80


	//   ....[86]....
        /*09b0*/ 	.word	0x00001ba0


	//   ....[87]....
        /*09b4*/ 	.word	0x00001bd0


	//   ....[88]....
        /*09b8*/ 	.word	0x00001c00


	//   ....[89]....
        /*09bc*/ 	.word	0x00001c20


	//   ....[90]....
        /*09c0*/ 	.word	0x00001c80


	//   ....[91]....
        /*09c4*/ 	.word	0x00001cb0


	//   ....[92]....
        /*09c8*/ 	.word	0x00001ce0


	//   ....[93]....
        /*09cc*/ 	.word	0x00001d10


	//   ....[94]....
        /*09d0*/ 	.word	0x00001d40


	//   ....[95]....
        /*09d4*/ 	.word	0x00001d70


	//   ....[96]....
        /*09d8*/ 	.word	0x00001d80


	//   ....[97]....
        /*09dc*/ 	.word	0x00001db0


	//   ....[98]....
        /*09e0*/ 	.word	0x00001dd0


	//   ....[99]....
        /*09e4*/ 	.word	0x00001df0


	//   ....[100]....
        /*09e8*/ 	.word	0x00001f10


	//   ....[101]....
        /*09ec*/ 	.word	0x00001f20


	//   ....[102]....
        /*09f0*/ 	.word	0x00001f30


	//   ....[103]....
        /*09f4*/ 	.word	0x00001f40


	//   ....[104]....
        /*09f8*/ 	.word	0x00001f50


	//   ....[105]....
        /*09fc*/ 	.word	0x00001f60


	//   ....[106]....
        /*0a00*/ 	.word	0x00001f70


	//   ....[107]....
        /*0a04*/ 	.word	0x00001f80


	//   ....[108]....
        /*0a08*/ 	.word	0x00001f90


	//   ....[109]....
        /*0a0c*/ 	.word	0x00001fa0


	//   ....[110]....
        /*0a10*/ 	.word	0x00001fb0


	//   ....[111]....
        /*0a14*/ 	.word	0x00001fc0


	//   ....[112]....
        /*0a18*/ 	.word	0x00001ff0


	//   ....[113]....
        /*0a1c*/ 	.word	0x00002110


	//   ....[114]....
        /*0a20*/ 	.word	0x00002130


	//   ....[115]....
        /*0a24*/ 	.word	0x00002140


	//   ....[116]....
        /*0a28*/ 	.word	0x00002150


	//   ....[117]....
        /*0a2c*/ 	.word	0x00002160


	//   ....[118]....
        /*0a30*/ 	.word	0x00002170


	//   ....[119]....
        /*0a34*/ 	.word	0x00002180


	//   ....[120]....
        /*0a38*/ 	.word	0x00002190


	//   ....[121]....
        /*0a3c*/ 	.word	0x000021a0


	//   ....[122]....
        /*0a40*/ 	.word	0x00002220


	//   ....[123]....
        /*0a44*/ 	.word	0x00002240


	//   ....[124]....
        /*0a48*/ 	.word	0x00002360


	//   ....[125]....
        /*0a4c*/ 	.word	0x00002370


	//   ....[126]....
        /*0a50*/ 	.word	0x00002380


	//   ....[127]....
        /*0a54*/ 	.word	0x00002390


	//   ....[128]....
        /*0a58*/ 	.word	0x000023a0


	//   ....[129]....
        /*0a5c*/ 	.word	0x000023b0


	//   ....[130]....
        /*0a60*/ 	.word	0x000023c0


	//   ....[131]....
        /*0a64*/ 	.word	0x000023d0


	//   ....[132]....
        /*0a68*/ 	.word	0x000023e0


	//   ....[133]....
        /*0a6c*/ 	.word	0x00002560


	//   ....[134]....
        /*0a70*/ 	.word	0x00002570


	//   ....[135]....
        /*0a74*/ 	.word	0x00002580


	//   ....[136]....
        /*0a78*/ 	.word	0x00002590


	//   ....[137]....
        /*0a7c*/ 	.word	0x000025a0


	//   ....[138]....
        /*0a80*/ 	.word	0x000025b0


	//   ....[139]....
        /*0a84*/ 	.word	0x000025c0


	//   ....[140]....
        /*0a88*/ 	.word	0x000025d0


	//   ....[141]....
        /*0a8c*/ 	.word	0x000025e0


	//   ....[142]....
        /*0a90*/ 	.word	0x000025f0


	//   ....[143]....
        /*0a94*/ 	.word	0x00002600


	//   ....[144]....
        /*0a98*/ 	.word	0x00002610


	//   ....[145]....
        /*0a9c*/ 	.word	0x00002740


	//   ....[146]....
        /*0aa0*/ 	.word	0x00002750


	//   ....[147]....
        /*0aa4*/ 	.word	0x00002760


	//   ....[148]....
        /*0aa8*/ 	.word	0x00002770


	//   ....[149]....
        /*0aac*/ 	.word	0x00002780


	//   ....[150]....
        /*0ab0*/ 	.word	0x00002790


	//   ....[151]....
        /*0ab4*/ 	.word	0x000027a0


	//   ....[152]....
        /*0ab8*/ 	.word	0x000027b0


	//   ....[153]....
        /*0abc*/ 	.word	0x000027c0


	//   ....[154]....
        /*0ac0*/ 	.word	0x000028f0


	//   ....[155]....
        /*0ac4*/ 	.word	0x00002920


	//   ....[156]....
        /*0ac8*/ 	.word	0x00002950


	//   ....[157]....
        /*0acc*/ 	.word	0x00002960


	//   ....[158]....
        /*0ad0*/ 	.word	0x00002970


	//   ....[159]....
        /*0ad4*/ 	.word	0x00002980


	//   ....[160]....
        /*0ad8*/ 	.word	0x00002990


	//   ....[161]....
        /*0adc*/ 	.word	0x000029a0


	//   ....[162]....
        /*0ae0*/ 	.word	0x000029b0


	//   ....[163]....
        /*0ae4*/ 	.word	0x000029c0


	//   ....[164]....
        /*0ae8*/ 	.word	0x000029d0


	//   ....[165]....
        /*0aec*/ 	.word	0x000029f0


	//   ....[166]....
        /*0af0*/ 	.word	0x00002bb0


	//   ....[167]....
        /*0af4*/ 	.word	0x00002bc0


	//   ....[168]....
        /*0af8*/ 	.word	0x00002bd0


	//   ....[169]....
        /*0afc*/ 	.word	0x00002be0


	//   ....[170]....
        /*0b00*/ 	.word	0x00002bf0


	//   ....[171]....
        /*0b04*/ 	.word	0x00002c00


	//   ....[172]....
        /*0b08*/ 	.word	0x00002c10


	//   ....[173]....
        /*0b0c*/ 	.word	0x00002c20


	//   ....[174]....
        /*0b10*/ 	.word	0x00002c30


	//   ....[175]....
        /*0b14*/ 	.word	0x00002c40


	//   ....[176]....
        /*0b18*/ 	.word	0x00002c50


	//   ....[177]....
        /*0b1c*/ 	.word	0x00002c60


	//   ....[178]....
        /*0b20*/ 	.word	0x00002d90


	//   ....[179]....
        /*0b24*/ 	.word	0x00002da0


	//   ....[180]....
        /*0b28*/ 	.word	0x00002db0


	//   ....[181]....
        /*0b2c*/ 	.word	0x00002dc0


	//   ....[182]....
        /*0b30*/ 	.word	0x00002dd0


	//   ....[183]....
        /*0b34*/ 	.word	0x00002de0


	//   ....[184]....
        /*0b38*/ 	.word	0x00002df0


	//   ....[185]....
        /*0b3c*/ 	.word	0x00002e00


	//   ....[186]....
        /*0b40*/ 	.word	0x00002e10


	//   ....[187]....
        /*0b44*/ 	.word	0x00002f40


	//   ....[188]....
        /*0b48*/ 	.word	0x00002f70


	//   ....[189]....
        /*0b4c*/ 	.word	0x00002fa0


	//   ....[190]....
        /*0b50*/ 	.word	0x00002fb0


	//   ....[191]....
        /*0b54*/ 	.word	0x00002fc0


	//   ....[192]....
        /*0b58*/ 	.word	0x00002fd0


	//   ....[193]....
        /*0b5c*/ 	.word	0x00002fe0


	//   ....[194]....
        /*0b60*/ 	.word	0x00002ff0


	//   ....[195]....
        /*0b64*/ 	.word	0x00003000


	//   ....[196]....
        /*0b68*/ 	.word	0x00003010


	//   ....[197]....
        /*0b6c*/ 	.word	0x00003020


	//   ....[198]....
        /*0b70*/ 	.word	0x00003060


	//   ....[199]....
        /*0b74*/ 	.word	0x00003200


	//   ....[200]....
        /*0b78*/ 	.word	0x00003210


	//   ....[201]....
        /*0b7c*/ 	.word	0x00003220


	//   ....[202]....
        /*0b80*/ 	.word	0x00003230


	//   ....[203]....
        /*0b84*/ 	.word	0x00003240


	//   ....[204]....
        /*0b88*/ 	.word	0x00003250


	//   ....[205]....
        /*0b8c*/ 	.word	0x00003260


	//   ....[206]....
        /*0b90*/ 	.word	0x00003270


	//   ....[207]....
        /*0b94*/ 	.word	0x00003280


	//   ....[208]....
        /*0b98*/ 	.word	0x00003290


	//   ....[209]....
        /*0b9c*/ 	.word	0x000032a0


	//   ....[210]....
        /*0ba0*/ 	.word	0x000032c0


	//   ....[211]....
        /*0ba4*/ 	.word	0x000032d0


	//   ....[212]....
        /*0ba8*/ 	.word	0x00003420


	//   ....[213]....
        /*0bac*/ 	.word	0x00003430


	//   ....[214]....
        /*0bb0*/ 	.word	0x00003440


	//   ....[215]....
        /*0bb4*/ 	.word	0x00003450


	//   ....[216]....
        /*0bb8*/ 	.word	0x00003460


	//   ....[217]....
        /*0bbc*/ 	.word	0x00003470


	//   ....[218]....
        /*0bc0*/ 	.word	0x00003480


	//   ....[219]....
        /*0bc4*/ 	.word	0x00003490


	//   ....[220]....
        /*0bc8*/ 	.word	0x000034a0


	//   ....[221]....
        /*0bcc*/ 	.word	0x000035d0


	//   ....[222]....
        /*0bd0*/ 	.word	0x00003600


	//   ....[223]....
        /*0bd4*/ 	.word	0x00003630


	//   ....[224]....
        /*0bd8*/ 	.word	0x00003640


	//   ....[225]....
        /*0bdc*/ 	.word	0x00003650


	//   ....[226]....
        /*0be0*/ 	.word	0x00003660


	//   ....[227]....
        /*0be4*/ 	.word	0x00003670


	//   ....[228]....
        /*0be8*/ 	.word	0x00003680


	//   ....[229]....
        /*0bec*/ 	.word	0x00003690


	//   ....[230]....
        /*0bf0*/ 	.word	0x000036a0


	//   ....[231]....
        /*0bf4*/ 	.word	0x000036b0


	//   ....[232]....
        /*0bf8*/ 	.word	0x000037d0


	//   ....[233]....
        /*0bfc*/ 	.word	0x000037e0


	//   ....[234]....
        /*0c00*/ 	.word	0x000037f0


	//   ....[235]....
        /*0c04*/ 	.word	0x00003800


	//   ....[236]....
        /*0c08*/ 	.word	0x00003810


	//   ....[237]....
        /*0c0c*/ 	.word	0x000038b0


	//   ....[238]....
        /*0c10*/ 	.word	0x000038d0


	//   ....[239]....
        /*0c14*/ 	.word	0x000038f0


	//   ....[240]....
        /*0c18*/ 	.word	0x00003910


	//   ....[241]....
        /*0c1c*/ 	.word	0x00003930


	//   ....[242]....
        /*0c20*/ 	.word	0x00003940


	//   ....[243]....
        /*0c24*/ 	.word	0x00003950


	//   ....[244]....
        /*0c28*/ 	.word	0x00003960


	//   ....[245]....
        /*0c2c*/ 	.word	0x000039a0


	//   ....[246]....
        /*0c30*/ 	.word	0x00003a70


	//   ....[247]....
        /*0c34*/ 	.word	0x00003a80


	//   ....[248]....
        /*0c38*/ 	.word	0x00003a90


	//   ....[249]....
        /*0c3c*/ 	.word	0x00003aa0


	//   ....[250]....
        /*0c40*/ 	.word	0x00003ab0


	//   ....[251]....
        /*0c44*/ 	.word	0x00003b60


	//   ....[252]....
        /*0c48*/ 	.word	0x00003b90


	//   ....[253]....
        /*0c4c*/ 	.word	0x00003bc0


	//   ....[254]....
        /*0c50*/ 	.word	0x00003bf0


	//   ....[255]....
        /*0c54*/ 	.word	0x00003c20


	//   ....[0]....
        /*0c58*/ 	.word	0x00003c30


	//   ....[1]....
        /*0c5c*/ 	.word	0x00003c40


	//   ....[2]....
        /*0c60*/ 	.word	0x00003c50


	//   ....[3]....
        /*0c64*/ 	.word	0x00003c60


	//   ....[4]....
        /*0c68*/ 	.word	0x00003c70


	//   ....[5]....
        /*0c6c*/ 	.word	0x00003c80


	//   ....[6]....
        /*0c70*/ 	.word	0x00003c90


	//   ....[7]....
        /*0c74*/ 	.word	0x00003ca0


	//   ....[8]....
        /*0c78*/ 	.word	0x00004720


	//   ....[9]....
        /*0c7c*/ 	.word	0x00004730


	//   ....[10]....
        /*0c80*/ 	.word	0x000047a0


	//   ....[11]....
        /*0c84*/ 	.word	0x000047b0


	//   ....[12]....
        /*0c88*/ 	.word	0x000048a0


	//   ....[13]....
        /*0c8c*/ 	.word	0x000048b0


	//   ....[14]....
        /*0c90*/ 	.word	0x00004960


	//   ....[15]....
        /*0c94*/ 	.word	0x00004a30


	//   ....[16]....
        /*0c98*/ 	.word	0x00004b10


	//   ....[17]....
        /*0c9c*/ 	.word	0x00004b60


	//   ....[18]....
        /*0ca0*/ 	.word	0x00004c50


	//   ....[19]....
        /*0ca4*/ 	.word	0x00004c90


	//   ....[20]....
        /*0ca8*/ 	.word	0x00004d90


	//   ....[21]....
        /*0cac*/ 	.word	0x00004dd0


	//   ....[22]....
        /*0cb0*/ 	.word	0x00004ed0


	//   ....[23]....
        /*0cb4*/ 	.word	0x00004f10


	//   ....[24]....
        /*0cb8*/ 	.word	0x00005010


	//   ....[25]....
        /*0cbc*/ 	.word	0x00005050


	//   ....[26]....
        /*0cc0*/ 	.word	0x00005150


	//   ....[27]....
        /*0cc4*/ 	.word	0x00005190


	//   ....[28]....
        /*0cc8*/ 	.word	0x00005290


	//   ....[29]....
        /*0ccc*/ 	.word	0x000052d0


	//   ....[30]....
        /*0cd0*/ 	.word	0x000053d0


	//   ....[31]....
        /*0cd4*/ 	.word	0x00005410


	//   ....[32]....
        /*0cd8*/ 	.word	0x00005520


	//   ....[33]....
        /*0cdc*/ 	.word	0x00005550


	//   ....[34]....
        /*0ce0*/ 	.word	0x00005680


	//   ....[35]....
        /*0ce4*/ 	.word	0x00005690


	//   ....[36]....
        /*0ce8*/ 	.word	0x000057c0


	//   ....[37]....
        /*0cec*/ 	.word	0x000057d0


	//   ....[38]....
        /*0cf0*/ 	.word	0x000058a0


	//   ....[39]....
        /*0cf4*/ 	.word	0x000058e0


	//   ....[40]....
        /*0cf8*/ 	.word	0x00005a30


	//   ....[41]....
        /*0cfc*/ 	.word	0x00005a70


	//   ....[42]....
        /*0d00*/ 	.word	0x00005b00


	//   ....[43]....
        /*0d04*/ 	.word	0x00005b10


	//   ....[44]....
        /*0d08*/ 	.word	0x00005b40


	//   ....[45]....
        /*0d0c*/ 	.word	0x00005b50


	//   ....[46]....
        /*0d10*/ 	.word	0x00005b60


	//   ....[47]....
        /*0d14*/ 	.word	0x00005ba0


	//   ....[48]....
        /*0d18*/ 	.word	0x00005bb0


	//   ....[49]....
        /*0d1c*/ 	.word	0x00005be0


	//   ....[50]....
        /*0d20*/ 	.word	0x00005c10


	//   ....[51]....
        /*0d24*/ 	.word	0x00005c40


	//   ....[52]....
        /*0d28*/ 	.word	0x00005c50


	//   ....[53]....
        /*0d2c*/ 	.word	0x00005c80


	//   ....[54]....
        /*0d30*/ 	.word	0x00005cb0


	//   ....[55]....
        /*0d34*/ 	.word	0x00005d40


	//   ....[56]....
        /*0d38*/ 	.word	0x00005d70


	//   ....[57]....
        /*0d3c*/ 	.word	0x00005da0


	//   ....[58]....
        /*0d40*/ 	.word	0x00005dd0


	//   ....[59]....
        /*0d44*/ 	.word	0x00005de0


	//   ....[60]....
        /*0d48*/ 	.word	0x00005df0


	//   ....[61]....
        /*0d4c*/ 	.word	0x00005e00


	//   ....[62]....
        /*0d50*/ 	.word	0x00005e10


	//   ....[63]....
        /*0d54*/ 	.word	0x00005e40


	//   ....[64]....
        /*0d58*/ 	.word	0x00005f30


	//   ....[65]....
        /*0d5c*/ 	.word	0x00005f60


	//   ....[66]....
        /*0d60*/ 	.word	0x00005f90


	//   ....[67]....
        /*0d64*/ 	.word	0x00005fa0


	//   ....[68]....
        /*0d68*/ 	.word	0x00005fb0


	//   ....[69]....
        /*0d6c*/ 	.word	0x00005fc0


	//   ....[70]....
        /*0d70*/ 	.word	0x00005fd0


	//   ....[71]....
        /*0d74*/ 	.word	0x00005fe0


	//   ....[72]....
        /*0d78*/ 	.word	0x00005ff0


	//   ....[73]....
        /*0d7c*/ 	.word	0x00006000


	//   ....[74]....
        /*0d80*/ 	.word	0x00006040


	//   ....[75]....
        /*0d84*/ 	.word	0x000061c0


	//   ....[76]....
        /*0d88*/ 	.word	0x000061d0


	//   ....[77]....
        /*0d8c*/ 	.word	0x000061e0


	//   ....[78]....
        /*0d90*/ 	.word	0x000061f0


	//   ....[79]....
        /*0d94*/ 	.word	0x00006200


	//   ....[80]....
        /*0d98*/ 	.word	0x00006210


	//   ....[81]....
        /*0d9c*/ 	.word	0x00006220


	//   ....[82]....
        /*0da0*/ 	.word	0x00006230


	//   ....[83]....
        /*0da4*/ 	.word	0x00006240


	//   ....[84]....
        /*0da8*/ 	.word	0x00006250


	//   ....[85]....
        /*0dac*/ 	.word	0x00006260


	//   ....[86]....
        /*0db0*/ 	.word	0x00006290


	//   ....[87]....
        /*0db4*/ 	.word	0x00006320


	//   ....[88]....
        /*0db8*/ 	.word	0x00006330


	//   ....[89]....
        /*0dbc*/ 	.word	0x00006340


	//   ....[90]....
        /*0dc0*/ 	.word	0x00006350


	//   ....[91]....
        /*0dc4*/ 	.word	0x00006380


	//   ....[92]....
        /*0dc8*/ 	.word	0x00006410


	//   ....[93]....
        /*0dcc*/ 	.word	0x00006440


	//   ....[94]....
        /*0dd0*/ 	.word	0x00006470


	//   ....[95]....
        /*0dd4*/ 	.word	0x000064a0


	//   ....[96]....
        /*0dd8*/ 	.word	0x000064b0


	//   ....[97]....
        /*0ddc*/ 	.word	0x000064c0


	//   ....[98]....
        /*0de0*/ 	.word	0x000064d0


	//   ....[99]....
        /*0de4*/ 	.word	0x00006530


	//   ....[100]....
        /*0de8*/ 	.word	0x00006620


	//   ....[101]....
        /*0dec*/ 	.word	0x00006650


	//   ....[102]....
        /*0df0*/ 	.word	0x00006660


	//   ....[103]....
        /*0df4*/ 	.word	0x00006670


	//   ....[104]....
        /*0df8*/ 	.word	0x00006680


	//   ....[105]....
        /*0dfc*/ 	.word	0x00006690


	//   ....[106]....
        /*0e00*/ 	.word	0x000066a0


	//   ....[107]....
        /*0e04*/ 	.word	0x000066b0


	//   ....[108]....
        /*0e08*/ 	.word	0x00006810


	//   ....[109]....
        /*0e0c*/ 	.word	0x00006820


	//   ....[110]....
        /*0e10*/ 	.word	0x00006830


	//   ....[111]....
        /*0e14*/ 	.word	0x00006840


	//   ....[112]....
        /*0e18*/ 	.word	0x00006850


	//   ....[113]....
        /*0e1c*/ 	.word	0x00006860


	//   ....[114]....
        /*0e20*/ 	.word	0x00006870


	//   ....[115]....
        /*0e24*/ 	.word	0x00006880


	//   ....[116]....
        /*0e28*/ 	.word	0x00006890


	//   ....[117]....
        /*0e2c*/ 	.word	0x000068a0


	//   ....[118]....
        /*0e30*/ 	.word	0x000068b0


	//   ....[119]....
        /*0e34*/ 	.word	0x000068c0


	//   ....[120]....
        /*0e38*/ 	.word	0x000068d0


	//   ....[121]....
        /*0e3c*/ 	.word	0x000069b0


	//   ....[122]....
        /*0e40*/ 	.word	0x000069d0


	//   ....[123]....
        /*0e44*/ 	.word	0x000069e0


	//   ....[124]....
        /*0e48*/ 	.word	0x000069f0


	//   ....[125]....
        /*0e4c*/ 	.word	0x00006a00


	//   ....[126]....
        /*0e50*/ 	.word	0x00006a10


	//   ....[127]....
        /*0e54*/ 	.word	0x00006a20


	//   ....[128]....
        /*0e58*/ 	.word	0x00006b90


	//   ....[129]....
        /*0e5c*/ 	.word	0x00006bc0


	//   ....[130]....
        /*0e60*/ 	.word	0x00006bd0


	//   ....[131]....
        /*0e64*/ 	.word	0x00006be0


	//   ....[132]....
        /*0e68*/ 	.word	0x00006bf0


	//   ....[133]....
        /*0e6c*/ 	.word	0x00006c00


	//   ....[134]....
        /*0e70*/ 	.word	0x00006c10


	//   ....[135]....
        /*0e74*/ 	.word	0x00006c20


	//   ....[136]....
        /*0e78*/ 	.word	0x00006c30


	//   ....[137]....
        /*0e7c*/ 	.word	0x00006c40


	//   ....[138]....
        /*0e80*/ 	.word	0x00006c50


	//   ....[139]....
        /*0e84*/ 	.word	0x00006c60


	//   ....[140]....
        /*0e88*/ 	.word	0x00006e40


	//   ....[141]....
        /*0e8c*/ 	.word	0x00006e80


	//   ....[142]....
        /*0e90*/ 	.word	0x00006e90


	//   ....[143]....
        /*0e94*/ 	.word	0x00006ea0


	//   ....[144]....
        /*0e98*/ 	.word	0x00006eb0


	//   ....[145]....
        /*0e9c*/ 	.word	0x00006ec0


	//   ....[146]....
        /*0ea0*/ 	.word	0x00006ed0


	//   ....[147]....
        /*0ea4*/ 	.word	0x00006ee0


	//   ....[148]....
        /*0ea8*/ 	.word	0x00006ef0


	//   ....[149]....
        /*0eac*/ 	.word	0x00006f00


	//   ....[150]....
        /*0eb0*/ 	.word	0x00006f10


	//   ....[151]....
        /*0eb4*/ 	.word	0x00006f20


	//   ....[152]....
        /*0eb8*/ 	.word	0x00006f30


	//   ....[153]....
        /*0ebc*/ 	.word	0x00006f40


	//   ....[154]....
        /*0ec0*/ 	.word	0x00006fb0


	//   ....[155]....
        /*0ec4*/ 	.word	0x00006ff0


	//   ....[156]....
        /*0ec8*/ 	.word	0x00007030


	//   ....[157]....
        /*0ecc*/ 	.word	0x00007080


	//   ....[158]....
        /*0ed0*/ 	.word	0x000070c0


	//   ....[159]....
        /*0ed4*/ 	.word	0x00007100


	//   ....[160]....
        /*0ed8*/ 	.word	0x00007150


	//   ....[161]....
        /*0edc*/ 	.word	0x00007190


	//   ....[162]....
        /*0ee0*/ 	.word	0x000071c0


	//   ....[163]....
        /*0ee4*/ 	.word	0x000071f0


	//   ....[164]....
        /*0ee8*/ 	.word	0x00007230


	//   ....[165]....
        /*0eec*/ 	.word	0x00007260


	//   ....[166]....
        /*0ef0*/ 	.word	0x00007290


	//   ....[167]....
        /*0ef4*/ 	.word	0x000072c0


	//   ....[168]....
        /*0ef8*/ 	.word	0x000072f0


	//   ....[169]....
        /*0efc*/ 	.word	0x00007320


	//   ....[170]....
        /*0f00*/ 	.word	0x00007340


	//   ....[171]....
        /*0f04*/ 	.word	0x00007360


	//   ....[172]....
        /*0f08*/ 	.word	0x00007370


	//   ....[173]....
        /*0f0c*/ 	.word	0x00007390


	//   ....[174]....
        /*0f10*/ 	.word	0x000074d0


	//   ....[175]....
        /*0f14*/ 	.word	0x000074e0


	//   ....[176]....
        /*0f18*/ 	.word	0x000074f0


	//   ....[177]....
        /*0f1c*/ 	.word	0x00007500


	//   ....[178]....
        /*0f20*/ 	.word	0x00007510


	//   ....[179]....
        /*0f24*/ 	.word	0x00007520


	//   ....[180]....
        /*0f28*/ 	.word	0x00007530


	//   ....[181]....
        /*0f2c*/ 	.word	0x00007540


	//   ....[182]....
        /*0f30*/ 	.word	0x00007550


	//   ....[183]....
        /*0f34*/ 	.word	0x00007560


	//   ....[184]....
        /*0f38*/ 	.word	0x00007570


	//   ....[185]....
        /*0f3c*/ 	.word	0x00007580


	//   ....[186]....
        /*0f40*/ 	.word	0x00007590


	//   ....[187]....
        /*0f44*/ 	.word	0x00007680


	//   ....[188]....
        /*0f48*/ 	.word	0x000076c0


	//   ....[189]....
        /*0f4c*/ 	.word	0x00007700


	//   ....[190]....
        /*0f50*/ 	.word	0x00007740


	//   ....[191]....
        /*0f54*/ 	.word	0x00007780


	//   ....[192]....
        /*0f58*/ 	.word	0x00007790


	//   ....[193]....
        /*0f5c*/ 	.word	0x000077a0


	//   ....[194]....
        /*0f60*/ 	.word	0x000077f0


	//   ....[195]....
        /*0f64*/ 	.word	0x00007820


	//   ....[196]....
        /*0f68*/ 	.word	0x00007850


	//   ....[197]....
        /*0f6c*/ 	.word	0x00007880


	//   ....[198]....
        /*0f70*/ 	.word	0x000078b0


	//   ....[199]....
        /*0f74*/ 	.word	0x000078e0


	//   ....[200]....
        /*0f78*/ 	.word	0x000078f0


	//   ....[201]....
        /*0f7c*/ 	.word	0x00007920


	//   ....[202]....
        /*0f80*/ 	.word	0x00007950


	//   ....[203]....
        /*0f84*/ 	.word	0x00007980


	//   ....[204]....
        /*0f88*/ 	.word	0x000079b0


	//   ....[205]....
        /*0f8c*/ 	.word	0x000079e0


	//   ....[206]....
        /*0f90*/ 	.word	0x00007bd0


	//   ....[207]....
        /*0f94*/ 	.word	0x00007c10


	//   ....[208]....
        /*0f98*/ 	.word	0x00007c20


	//   ....[209]....
        /*0f9c*/ 	.word	0x00007c30


	//   ....[210]....
        /*0fa0*/ 	.word	0x00007c40


	//   ....[211]....
        /*0fa4*/ 	.word	0x00007c50


	//   ....[212]....
        /*0fa8*/ 	.word	0x00007c60


	//   ....[213]....
        /*0fac*/ 	.word	0x00007c70


	//   ....[214]....
        /*0fb0*/ 	.word	0x00007c80


	//   ....[215]....
        /*0fb4*/ 	.word	0x00007c90


	//   ....[216]....
        /*0fb8*/ 	.word	0x00007ca0


	//   ....[217]....
        /*0fbc*/ 	.word	0x00007cb0


	//   ....[218]....
        /*0fc0*/ 	.word	0x00007cc0


	//   ....[219]....
        /*0fc4*/ 	.word	0x00007cd0


	//   ....[220]....
        /*0fc8*/ 	.word	0x00007ce0


	//   ....[221]....
        /*0fcc*/ 	.word	0x00007cf0


	//   ....[222]....
        /*0fd0*/ 	.word	0x00007d00


	//   ....[223]....
        /*0fd4*/ 	.word	0x00007d10


	//   ....[224]....
        /*0fd8*/ 	.word	0x00007d20


	//   ....[225]....
        /*0fdc*/ 	.word	0x00007d30


	//   ....[226]....
        /*0fe0*/ 	.word	0x00007d40


	//   ....[227]....
        /*0fe4*/ 	.word	0x00007d50


	//   ....[228]....
        /*0fe8*/ 	.word	0x00007d60


	//   ....[229]....
        /*0fec*/ 	.word	0x00007d70


	//   ....[230]....
        /*0ff0*/ 	.word	0x00007d80


	//   ....[231]....
        /*0ff4*/ 	.word	0x00007d90


	//   ....[232]....
        /*0ff8*/ 	.word	0x00007da0


	//   ....[233]....
        /*0ffc*/ 	.word	0x00007db0


	//   ....[234]....
        /*1000*/ 	.word	0x00007dc0


	//   ....[235]....
        /*1004*/ 	.word	0x00007dd0


	//   ....[236]....
        /*1008*/ 	.word	0x00007de0


	//   ....[237]....
        /*100c*/ 	.word	0x00007df0


	//   ....[238]....
        /*1010*/ 	.word	0x00007e00


	//----- nvinfo : EIATTR_VRC_CTA_INIT_COUNT
	.align		4
.L_387:
        /*1014*/ 	.byte	0x02, 0x4a
	.zero		1
	.zero		1


	//----- nvinfo : EIATTR_EXIT_INSTR_OFFSETS
	.align		4
        /*1018*/ 	.byte	0x04, 0x1c
        /*101a*/ 	.short	(.L_389 - .L_388)


	//   ....[0]....
.L_388:
        /*101c*/ 	.word	0x00008b60


	//----- nvinfo : EIATTR_CRS_STACK_SIZE
	.align		4
.L_389:
        /*1020*/ 	.byte	0x04, 0x1e
        /*1022*/ 	.short	(.L_391 - .L_390)
.L_390:
        /*1024*/ 	.word	0x00000000


	//----- nvinfo : EIATTR_CBANK_PARAM_SIZE
	.align		4
.L_391:
        /*1028*/ 	.byte	0x03, 0x19
        /*102a*/ 	.short	0x0038


	//----- nvinfo : EIATTR_PARAM_CBANK
	.align		4
        /*102c*/ 	.byte	0x04, 0x0a
        /*102e*/ 	.short	(.L_393 - .L_392)
	.align		4
.L_392:
        /*1030*/ 	.word	index@(.nv.constant0._Z12_spmm_conv_6PKfPfiiPKiS3_S3_S0_)
        /*1034*/ 	.short	0x0380
        /*1036*/ 	.short	0x0038


	//----- nvinfo : EIATTR_SW_WAR
	.align		4
.L_393:
        /*1038*/ 	.byte	0x04, 0x36
        /*103a*/ 	.short	(.L_395 - .L_394)
.L_394:
        /*103c*/ 	.word	0x00000008
.L_395:


//--------------------- .nv.info._Z12_spmm_conv_5PKfPfiiPKiS3_S3_S0_ --------------------------
	.section	.nv.info._Z12_spmm_conv_5PKfPfiiPKiS3_S3_S0_,"",@"SHT_CUDA_INFO"
	.sectionflags	@""
	.align	4


	//----- nvinfo : EIATTR_CUDA_API_VERSION
	.align		4
        /*0000*/ 	.byte	0x04, 0x37
        /*0002*/ 	.short	(.L_397 - .L_396)
.L_396:
        /*0004*/ 	.word	0x00000082


	//----- nvinfo : EIATTR_KPARAM_INFO
	.align		4
.L_397:
        /*0008*/ 	.byte	0x04, 0x17
        /*000a*/ 	.short	(.L_399 - .L_398)
.L_398:
        /*000c*/ 	.word	0x00000000
        /*0010*/ 	.short	0x0007
        /*0012*/ 	.short	0x0030
        /*0014*/ 	.byte	0x00, 0xf5, 0x21, 0x00


	//----- nvinfo : EIATTR_KPARAM_INFO
	.align		4
.L_399:
        /*0018*/ 	.byte	0x04, 0x17
        /*001a*/ 	.short	(.L_401 - .L_400)
.L_400:
        /*001c*/ 	.word	0x00000000
        /*0020*/ 	.short	0x0006
        /*0022*/ 	.short	0x0028
        /*0024*/ 	.byte	0x00, 0xf5, 0x21, 0x00


	//----- nvinfo : EIATTR_KPARAM_INFO
	.align		4
.L_401:
        /*0028*/ 	.byte	0x04, 0x17
        /*002a*/ 	.short	(.L_403 - .L_402)
.L_402:
        /*002c*/ 	.word	0x00000000
        /*0030*/ 	.short	0x0005
        /*0032*/ 	.short	0x0020
        /*0034*/ 	.byte	0x00, 0xf5, 0x21, 0x00


	//----- nvinfo : EIATTR_KPARAM_INFO
	.align		4
.L_403:
        /*0038*/ 	.byte	0x04, 0x17
        /*003a*/ 	.short	(.L_405 - .L_404)
.L_404:
        /*003c*/ 	.word	0x00000000
        /*0040*/ 	.short	0x0004
        /*0042*/ 	.short	0x0018
        /*0044*/ 	.byte	0x00, 0xf5, 0x21, 0x00


	//----- nvinfo : EIATTR_KPARAM_INFO
	.align		4
.L_405:
        /*0048*/ 	.byte	0x04, 0x17
        /*004a*/ 	.short	(.L_407 - .L_406)
.L_406:
        /*004c*/ 	.word	0x00000000
        /*0050*/ 	.short	0x0003
        /*0052*/ 	.short	0x0014
        /*0054*/ 	.byte	0x00, 0xf0, 0x11, 0x00


	//----- nvinfo : EIATTR_KPARAM_INFO
	.align		4
.L_407:
        /*0058*/ 	.byte	0x04, 0x17
        /*005a*/ 	.short	(.L_409 - .L_408)
.L_408:
        /*005c*/ 	.word	0x00000000
        /*0060*/ 	.short	0x0002
        /*0062*/ 	.short	0x0010
        /*0064*/ 	.byte	0x00, 0xf0, 0x11, 0x00


	//----- nvinfo : EIATTR_KPARAM_INFO
	.align		4
.L_409:
        /*0068*/ 	.byte	0x04, 0x17
        /*006a*/ 	.short	(.L_411 - .L_410)
.L_410:
        /*006c*/ 	.word	0x00000000
        /*0070*/ 	.short	0x0001
        /*0072*/ 	.short	0x0008
        /*0074*/ 	.byte	0x00, 0xf5, 0x21, 0x00


	//----- nvinfo : EIATTR_KPARAM_INFO
	.align		4
.L_411:
        /*0078*/ 	.byte	0x04, 0x17
        /*007a*/ 	.short	(.L_413 - .L_412)
.L_412:
        /*007c*/ 	.word	0x00000000
        /*0080*/ 	.short	0x0000
        /*0082*/ 	.short	0x0000
        /*0084*/ 	.byte	0x00, 0xf5, 0x21, 0x00


	//----- nvinfo : EIATTR_SPARSE_MMA_MASK
	.align		4
.L_413:
        /*0088*/ 	.byte	0x03, 0x50
        /*008a*/ 	.short	0x0000


	//----- nvinfo : EIATTR_MAXREG_COUNT
	.align		4
        /*008c*/ 	.byte	0x03, 0x1b
        /*008e*/ 	.short	0x00ff


	//----- nvinfo : EIATTR_MERCURY_ISA_VERSION
	.align		4
        /*0090*/ 	.byte	0x03, 0x5f
        /*0092*/ 	.short	0x0101


	//----- nvinfo : EIATTR_COOP_GROUP_MASK_REGIDS
	.align		4
        /*0094*/ 	.byte	0x04, 0x29
        /*0096*/ 	.short	(.L_415 - .L_414)


	//   ....[0]....
.L_414:
        /*0098*/ 	.word	0xffffffff


	//   ....[1]....
        /*009c*/ 	.word	0xffffffff


	//   ....[2]....
        /*00a0*/ 	.word	0xffffffff


	//   ....[3]....
        /*00a4*/ 	.word	0xffffffff


	//   ....[4]....
        /*00a8*/ 	.word	0xffffffff


	//   ....[5]....
        /*00ac*/ 	.word	0xffffffff


	//   ....[6]....
        /*00b0*/ 	.word	0xffffffff


	//   ....[7]....
        /*00b4*/ 	.word	0xffffffff


	//   ....[8]....
        /*00b8*/ 	.word	0xffffffff


	//   ....[9]....
        /*00bc*/ 	.word	0xffffffff


	//   ....[10]....
        /*00c0*/ 	.word	0xffffffff


	//   ....[11]....
        /*00c4*/ 	.word	0xffffffff


	//   ....[12]....
        /*00c8*/ 	.word	0xffffffff


	//   ....[13]....
        /*00cc*/ 	.word	0xffffffff


	//   ....[14]....
        /*00d0*/ 	.word	0xffffffff


	//   ....[15]....
        /*00d4*/ 	.word	0xffffffff


	//   ....[16]....
        /*00d8*/ 	.word	0xffffffff


	//   ....[17]....
        /*00dc*/ 	.word	0xffffffff


	//   ....[18]....
        /*00e0*/ 	.word	0xffffffff


	//   ....[19]....
        /*00e4*/ 	.word	0xffffffff


	//   ....[20]....
        /*00e8*/ 	.word	0xffffffff


	//   ....[21]....
        /*00ec*/ 	.word	0xffffffff


	//   ....[22]....
        /*00f0*/ 	.word	0xffffffff


	//   ....[23]....
        /*00f4*/ 	.word	0xffffffff


	//   ....[24]....
        /*00f8*/ 	.word	0xffffffff


	//   ....[25]....
        /*00fc*/ 	.word	0xffffffff


	//   ....[26]....
        /*0100*/ 	.word	0xffffffff


	//   ....[27]....
        /*0104*/ 	.word	0xffffffff


	//   ....[28]....
        /*0108*/ 	.word	0xffffffff


	//   ....[29]....
        /*010c*/ 	.word	0xffffffff


	//   ....[30]....
        /*0110*/ 	.word	0xffffffff


	//   ....[31]....
        /*0114*/ 	.word	0xffffffff


	//   ....[32]....
        /*0118*/ 	.word	0xffffffff


	//   ....[33]....
        /*011c*/ 	.word	0xffffffff


	//   ....[34]....
        /*0120*/ 	.word	0xffffffff


	//   ....[35]....
        /*0124*/ 	.word	0xffffffff


	//   ....[36]....
        /*0128*/ 	.word	0xffffffff


	//   ....[37]....
        /*012c*/ 	.word	0xffffffff


	//   ....[38]....
        /*0130*/ 	.word	0xffffffff


	//   ....[39]....
        /*0134*/ 	.word	0xffffffff


	//   ....[40]....
        /*0138*/ 	.word	0xffffffff


	//   ....[41]....
        /*013c*/ 	.word	0xffffffff


	//   ....[42]....
        /*0140*/ 	.word	0xffffffff


	//   ....[43]....
        /*0144*/ 	.word	0xffffffff


	//   ....[44]....
        /*0148*/ 	.word	0xffffffff


	//   ....[45]....
        /*014c*/ 	.word	0xffffffff


	//   ....[46]....
        /*0150*/ 	.word	0xffffffff


	//   ....[47]....
        /*0154*/ 	.word	0xffffffff


	//   ....[48]....
        /*0158*/ 	.word	0xffffffff


	//   ....[49]....
        /*015c*/ 	.word	0xffffffff


	//   ....[50]....
        /*0160*/ 	.word	0xffffffff


	//   ....[51]....
        /*0164*/ 	.word	0xffffffff


	//   ....[52]....
        /*0168*/ 	.word	0xffffffff


	//   ....[53]....
        /*016c*/ 	.word	0xffffffff


	//   ....[54]....
        /*0170*/ 	.word	0xffffffff


	//   ....[55]....
        /*0174*/ 	.word	0xffffffff


	//   ....[56]....
        /*0178*/ 	.word	0xffffffff


	//   ....[57]....
        /*017c*/ 	.word	0xffffffff


	//   ....[58]....
        /*0180*/ 	.word	0xffffffff


	//   ....[59]....
        /*0184*/ 	.word	0xffffffff


	//   ....[60]....
        /*0188*/ 	.word	0xffffffff


	//   ....[61]....
        /*018c*/ 	.word	0xffffffff


	//   ....[62]....
        /*0190*/ 	.word	0xffffffff


	//   ....[63]....
        /*0194*/ 	.word	0xffffffff


	//   ....[64]....
        /*0198*/ 	.word	0xffffffff


	//   ....[65]....
        /*019c*/ 	.word	0xffffffff


	//   ....[66]....
        /*01a0*/ 	.word	0xffffffff


	//   ....[67]....
        /*01a4*/ 	.word	0xffffffff


	//   ....[68]....
        /*01a8*/ 	.word	0xffffffff


	//   ....[69]....
        /*01ac*/ 	.word	0xffffffff


	//   ....[70]....
        /*01b0*/ 	.word	0xffffffff


	//   ....[71]....
        /*01b4*/ 	.word	0xffffffff


	//   ....[72]....
        /*01b8*/ 	.word	0xffffffff


	//   ....[73]....
        /*01bc*/ 	.word	0xffffffff


	//   ....[74]....
        /*01c0*/ 	.word	0xffffffff


	//   ....[75]....
        /*01c4*/ 	.word	0xffffffff


	//   ....[76]....
        /*01c8*/ 	.word	0xffffffff


	//   ....[77]....
        /*01cc*/ 	.word	0xffffffff


	//   ....[78]....
        /*01d0*/ 	.word	0xffffffff


	//   ....[79]....
        /*01d4*/ 	.word	0xffffffff


	//   ....[80]....
        /*01d8*/ 	.word	0xffffffff


	//   ....[81]....
        /*01dc*/ 	.word	0xffffffff


	//   ....[82]....
        /*01e0*/ 	.word	0xffffffff


	//   ....[83]....
        /*01e4*/ 	.word	0xffffffff


	//   ....[84]....
        /*01e8*/ 	.word	0xffffffff


	//   ....[85]....
        /*01ec*/ 	.word	0xffffffff


	//   ....[86]....
        /*01f0*/ 	.word	0xffffffff


	//   ....[87]....
        /*01f4*/ 	.word	0xffffffff


	//   ....[88]....
        /*01f8*/ 	.word	0xffffffff


	//   ....[89]....
        /*01fc*/ 	.word	0xffffffff


	//   ....[90]....
        /*0200*/ 	.word	0xffffffff


	//   ....[91]....
        /*0204*/ 	.word	0xffffffff


	//   ....[92]....
        /*0208*/ 	.word	0xffffffff


	//   ....[93]....
        /*020c*/ 	.word	0xffffffff


	//   ....[94]....
        /*0210*/ 	.word	0xffffffff


	//   ....[95]....
        /*0214*/ 	.word	0xffffffff


	//   ....[96]....
        /*0218*/ 	.word	0xffffffff


	//   ....[97]....
        /*021c*/ 	.word	0xffffffff


	//   ....[98]....
        /*0220*/ 	.word	0xffffffff


	//   ....[99]....
        /*0224*/ 	.word	0xffffffff


	//   ....[100]....
        /*0228*/ 	.word	0xffffffff


	//   ....[101]....
        /*022c*/ 	.word	0xffffffff


	//   ....[102]....
        /*0230*/ 	.word	0xffffffff


	//   ....[103]....
        /*0234*/ 	.word	0xffffffff


	//   ....[104]....
        /*0238*/ 	.word	0xffffffff


	//   ....[105]....
        /*023c*/ 	.word	0xffffffff


	//   ....[106]....
        /*0240*/ 	.word	0xffffffff


	//   ....[107]....
        /*0244*/ 	.word	0xffffffff


	//   ....[108]....
        /*0248*/ 	.word	0xffffffff


	//   ....[109]....
        /*024c*/ 	.word	0xffffffff


	//   ....[110]....
        /*0250*/ 	.word	0xffffffff


	//   ....[111]....
        /*0254*/ 	.word	0xffffffff


	//   ....[112]....
        /*0258*/ 	.word	0xffffffff


	//   ....[113]....
        /*025c*/ 	.word	0xffffffff


	//   ....[114]....
        /*0260*/ 	.word	0xffffffff


	//   ....[115]....
        /*0264*/ 	.word	0xffffffff


	//   ....[116]....
        /*0268*/ 	.word	0xffffffff


	//   ....[117]....
        /*026c*/ 	.word	0xffffffff


	//   ....[118]....
        /*0270*/ 	.word	0xffffffff


	//   ....[119]....
        /*0274*/ 	.word	0xffffffff


	//   ....[120]....
        /*0278*/ 	.word	0xffffffff


	//   ....[121]....
        /*027c*/ 	.word	0xffffffff


	//   ....[122]....
        /*0280*/ 	.word	0xffffffff


	//   ....[123]....
        /*0284*/ 	.word	0xffffffff


	//   ....[124]....
        /*0288*/ 	.word	0xffffffff


	//   ....[125]....
        /*028c*/ 	.word	0xffffffff


	//   ....[126]....
        /*0290*/ 	.word	0xffffffff


	//   ....[127]....
        /*0294*/ 	.word	0xffffffff


	//   ....[128]....
        /*0298*/ 	.word	0xffffffff


	//   ....[129]....
        /*029c*/ 	.word	0xffffffff


	//   ....[130]....
        /*02a0*/ 	.word	0xffffffff


	//   ....[131]....
        /*02a4*/ 	.word	0xffffffff


	//   ....[132]....
        /*02a8*/ 	.word	0xffffffff


	//   ....[133]....
        /*02ac*/ 	.word	0xffffffff


	//   ....[134]....
        /*02b0*/ 	.word	0xffffffff


	//   ....[135]....
        /*02b4*/ 	.word	0xffffffff


	//   ....[136]....
        /*02b8*/ 	.word	0xffffffff


	//   ....[137]....
        /*02bc*/ 	.word	0xffffffff


	//   ....[138]....
        /*02c0*/ 	.word	0xffffffff


	//   ....[139]....
        /*02c4*/ 	.word	0xffffffff


	//   ....[140]....
        /*02c8*/ 	.word	0xffffffff


	//   ....[141]....
        /*02cc*/ 	.word	0xffffffff


	//   ....[142]....
        /*02d0*/ 	.word	0xffffffff


	//   ....[143]....
        /*02d4*/ 	.word	0xffffffff


	//   ....[144]....
        /*02d8*/ 	.word	0xffffffff


	//   ....[145]....
        /*02dc*/ 	.word	0xffffffff


	//   ....[146]....
        /*02e0*/ 	.word	0xffffffff


	//   ....[147]....
        /*02e4*/ 	.word	0xffffffff


	//   ....[148]....
        /*02e8*/ 	.word	0xffffffff


	//   ....[149]....
        /*02ec*/ 	.word	0xffffffff


	//   ....[150]....
        /*02f0*/ 	.word	0xffffffff


	//   ....[151]....
        /*02f4*/ 	.word	0xffffffff


	//   ....[152]....
        /*02f8*/ 	.word	0xffffffff


	//   ....[153]....
        /*02fc*/ 	.word	0xffffffff


	//   ....[154]....
        /*0300*/ 	.word	0xffffffff


	//   ....[155]....
        /*0304*/ 	.word	0xffffffff


	//   ....[156]....
        /*0308*/ 	.word	0xffffffff


	//   ....[157]....
        /*030c*/ 	.word	0xffffffff


	//   ....[158]....
        /*0310*/ 	.word	0xffffffff


	//   ....[159]....
        /*0314*/ 	.word	0xffffffff


	//   ....[160]....
        /*0318*/ 	.word	0xffffffff


	//   ....[161]....
        /*031c*/ 	.word	0xffffffff


	//   ....[162]....
        /*0320*/ 	.word	0xffffffff


	//   ....[163]....
        /*0324*/ 	.word	0xffffffff


	//   ....[164]....
        /*0328*/ 	.word	0xffffffff


	//   ....[165]....
        /*032c*/ 	.word	0xffffffff


	//   ....[166]....
        /*0330*/ 	.word	0xffffffff


	//   ....[167]....
        /*0334*/ 	.word	0xffffffff


	//   ....[168]....
        /*0338*/ 	.word	0xffffffff


	//   ....[169]....
        /*033c*/ 	.word	0xffffffff


	//   ....[170]....
        /*0340*/ 	.word	0xffffffff


	//   ....[171]....
        /*0344*/ 	.word	0xffffffff


	//   ....[172]....
        /*0348*/ 	.word	0xffffffff


	//   ....[173]....
        /*034c*/ 	.word	0xffffffff


	//   ....[174]....
        /*0350*/ 	.word	0xffffffff


	//   ....[175]....
        /*0354*/ 	.word	0xffffffff


	//   ....[176]....
        /*0358*/ 	.word	0xffffffff


	//   ....[177]....
        /*035c*/ 	.word	0xffffffff


	//   ....[178]....
        /*0360*/ 	.word	0xffffffff


	//   ....[179]....
        /*0364*/ 	.word	0xffffffff


	//   ....[180]....
        /*0368*/ 	.word	0xffffffff


	//   ....[181]....
        /*036c*/ 	.word	0xffffffff


	//   ....[182]....
        /*0370*/ 	.word	0xffffffff


	//   ....[183]....
        /*0374*/ 	.word	0xffffffff


	//   ....[184]....
        /*0378*/ 	.word	0xffffffff


	//   ....[185]....
        /*037c*/ 	.word	0xffffffff


	//   ....[186]....
        /*0380*/ 	.word	0xffffffff


	//   ....[187]....
        /*0384*/ 	.word	0xffffffff


	//   ....[188]....
        /*0388*/ 	.word	0xffffffff


	//   ....[189]....
        /*038c*/ 	.word	0xffffffff


	//   ....[190]....
        /*0390*/ 	.word	0xffffffff


	//   ....[191]....
        /*0394*/ 	.word	0xffffffff


	//   ....[192]....
        /*0398*/ 	.word	0xffffffff


	//   ....[193]....
        /*039c*/ 	.word	0xffffffff


	//   ....[194]....
        /*03a0*/ 	.word	0xffffffff


	//   ....[195]....
        /*03a4*/ 	.word	0x05000036


	//   ....[196]....
        /*03a8*/ 	.word	0x05000036


	//   ....[197]....
        /*03ac*/ 	.word	0x05000036


	//   ....[198]....
        /*03b0*/ 	.word	0x05000036


	//   ....[199]....
        /*03b4*/ 	.word	0x05000036


	//   ....[200]....
        /*03b8*/ 	.word	0x05000036


	//   ....[201]....
        /*03bc*/ 	.word	0x05000036


	//   ....[202]....
        /*03c0*/ 	.word	0x05000036


	//   ....[203]....
        /*03c4*/ 	.word	0x05000036


	//   ....[204]....
        /*03c8*/ 	.word	0x05000036


	//   ....[205]....
        /*03cc*/ 	.word	0x05000036


	//   ....[206]....
        /*03d0*/ 	.word	0x05000036


	//   ....[207]....
        /*03d4*/ 	.word	0x05000036


	//   ....[208]....
        /*03d8*/ 	.word	0x05000036


	//   ....[209]....
        /*03dc*/ 	.word	0x05000036


	//   ....[210]....
        /*03e0*/ 	.word	0x05000036


	//   ....[211]....
        /*03e4*/ 	.word	0x05000036


	//   ....[212]....
        /*03e8*/ 	.word	0x05000036


	//   ....[213]....
        /*03ec*/ 	.word	0x05000036


	//   ....[214]....
        /*03f0*/ 	.word	0x05000036


	//   ....[215]....
        /*03f4*/ 	.word	0x05000036


	//   ....[216]....
        /*03f8*/ 	.word	0x05000036


	//   ....[217]....
        /*03fc*/ 	.word	0x05000036


	//   ....[218]....
        /*0400*/ 	.word	0x05000036


	//   ....[219]....
        /*0404*/ 	.word	0x05000036


	//   ....[220]....
        /*0408*/ 	.word	0x05000036


	//   ....[221]....
        /*040c*/ 	.word	0x05000036


	//   ....[222]....
        /*0410*/ 	.word	0x05000036


	//   ....[223]....
        /*0414*/ 	.word	0x05000036


	//   ....[224]....
        /*0418*/ 	.word	0x05000036


	//   ....[225]....
        /*041c*/ 	.word	0x05000036


	//   ....[226]....
        /*0420*/ 	.word	0x05000036


	//   ....[227]....
        /*0424*/ 	.word	0x05000036


	//   ....[228]....
        /*0428*/ 	.word	0x05000036


	//   ....[229]....
        /*042c*/ 	.word	0x05000036


	//   ....[230]....
        /*0430*/ 	.word	0x05000036


	//   ....[231]....
        /*0434*/ 	.word	0x05000036


	//   ....[232]....
        /*0438*/ 	.word	0x05000036


	//   ....[233]....
        /*043c*/ 	.word	0x05000036


	//   ....[234]....
        /*0440*/ 	.word	0x05000036


	//   ....[235]....
        /*0444*/ 	.word	0x05000036


	//   ....[236]....
        /*0448*/ 	.word	0x05000036


	//   ....[237]....
        /*044c*/ 	.word	0x05000036


	//   ....[238]....
        /*0450*/ 	.word	0x05000036


	//   ....[239]....
        /*0454*/ 	.word	0x05000036


	//   ....[240]....
        /*0458*/ 	.word	0x05000036


	//   ....[241]....
        /*045c*/ 	.word	0x05000036


	//   ....[242]....
        /*0460*/ 	.word	0x05000036


	//   ....[243]....
        /*0464*/ 	.word	0x05000036


	//   ....[244]....
        /*0468*/ 	.word	0x05000036


	//   ....[245]....
        /*046c*/ 	.word	0x05000036


	//   ....[246]....
        /*0470*/ 	.word	0x05000036


	//   ....[247]....
        /*0474*/ 	.word	0x05000036


	//   ....[248]....
        /*0478*/ 	.word	0x05000036


	//   ....[249]....
        /*047c*/ 	.word	0x05000036


	//   ....[250]....
        /*0480*/ 	.word	0x05000036


	//   ....[251]....
        /*0484*/ 	.word	0x05000036


	//   ....[252]....
        /*0488*/ 	.word	0x05000036


	//   ....[253]....
        /*048c*/ 	.word	0x05000036


	//   ....[254]....
        /*0490*/ 	.word	0x05000036


	//   ....[255]....
        /*0494*/ 	.word	0x05000036


	//   ....[0]....
        /*0498*/ 	.word	0x05000036


	//   ....[1]....
        /*049c*/ 	.word	0x05000036


	//   ....[2]....
        /*04a0*/ 	.word	0x05000036


	//   ....[3]....
        /*04a4*/ 	.word	0x05000036


	//   ....[4]....
        /*04a8*/ 	.word	0x05000036


	//   ....[5]....
        /*04ac*/ 	.word	0x05000036


	//   ....[6]....
        /*04b0*/ 	.word	0x05000036


	//   ....[7]....
        /*04b4*/ 	.word	0x05000036


	//   ....[8]....
        /*04b8*/ 	.word	0x05000036


	//   ....[9]....
        /*04bc*/ 	.word	0x05000036


	//   ....[10]....
        /*04c0*/ 	.word	0x05000036


	//   ....[11]....
        /*04c4*/ 	.word	0x05000036


	//   ....[12]....
        /*04c8*/ 	.word	0x05000036


	//   ....[13]....
        /*04cc*/ 	.word	0x05000036


	//   ....[14]....
        /*04d0*/ 	.word	0x05000036


	//   ....[15]....
        /*04d4*/ 	.word	0x05000036


	//   ....[16]....
        /*04d8*/ 	.word	0x05000036


	//   ....[17]....
        /*04dc*/ 	.word	0x05000036


	//   ....[18]....
        /*04e0*/ 	.word	0x05000036


	//   ....[19]....
        /*04e4*/ 	.word	0x05000036


	//   ....[20]....
        /*04e8*/ 	.word	0x05000036


	//   ....[21]....
        /*04ec*/ 	.word	0x05000036


	//   ....[22]....
        /*04f0*/ 	.word	0x05000036


	//   ....[23]....
        /*04f4*/ 	.word	0x05000036


	//   ....[24]....
        /*04f8*/ 	.word	0x05000036


	//   ....[25]....
        /*04fc*/ 	.word	0x05000036


	//   ....[26]....
        /*0500*/ 	.word	0x05000036


	//   ....[27]....
        /*0504*/ 	.word	0x05000036


	//   ....[28]....
        /*0508*/ 	.word	0x05000036


	//   ....[29]....
        /*050c*/ 	.word	0x05000036


	//   ....[30]....
        /*0510*/ 	.word	0x05000036


	//   ....[31]....
        /*0514*/ 	.word	0x05000036


	//   ....[32]....
        /*0518*/ 	.word	0x05000036


	//   ....[33]....
        /*051c*/ 	.word	0x05000036


	//   ....[34]....
        /*0520*/ 	.word	0x05000036


	//   ....[35]....
        /*0524*/ 	.word	0x05000036


	//   ....[36]....
        /*0528*/ 	.word	0x05000036


	//   ....[37]....
        /*052c*/ 	.word	0x05000036


	//   ....[38]....
        /*0530*/ 	.word	0x05000036


	//   ....[39]....
        /*0534*/ 	.word	0x05000036


	//   ....[40]....
        /*0538*/ 	.word	0x05000036


	//   ....[41]....
        /*053c*/ 	.word	0x05000036


	//   ....[42]....
        /*0540*/ 	.word	0x05000036


	//   ....[43]....
        /*0544*/ 	.word	0x05000036


	//   ....[44]....
        /*0548*/ 	.word	0x05000036


	//   ....[45]....
        /*054c*/ 	.word	0x05000036


	//   ....[46]....
        /*0550*/ 	.word	0x05000036


	//   ....[47]....
        /*0554*/ 	.word	0x05000036


	//   ....[48]....
        /*0558*/ 	.word	0x05000036


	//   ....[49]....
        /*055c*/ 	.word	0x05000036


	//   ....[50]....
        /*0560*/ 	.word	0x05000036


	//   ....[51]....
        /*0564*/ 	.word	0x05000036


	//   ....[52]....
        /*0568*/ 	.word	0x05000036


	//   ....[53]....
        /*056c*/ 	.word	0x05000036


	//   ....[54]....
        /*0570*/ 	.word	0x05000036


	//   ....[55]....
        /*0574*/ 	.word	0x05000036


	//   ....[56]....
        /*0578*/ 	.word	0x05000036


	//   ....[57]....
        /*057c*/ 	.word	0x05000036


	//   ....[58]....
        /*0580*/ 	.word	0x05000036


	//   ....[59]....
        /*0584*/ 	.word	0x05000036


	//   ....[60]....
        /*0588*/ 	.word	0x05000036


	//   ....[61]....
        /*058c*/ 	.word	0x05000036


	//   ....[62]....
        /*0590*/ 	.word	0x05000036


	//   ....[63]....
        /*0594*/ 	.word	0x05000036


	//   ....[64]....
        /*0598*/ 	.word	0x05000036


	//   ....[65]....
        /*059c*/ 	.word	0x05000036


	//   ....[66]....
        /*05a0*/ 	.word	0x05000036


	//   ....[67]....
        /*05a4*/ 	.word	0x05000036


	//   ....[68]....
        /*05a8*/ 	.word	0x05000036


	//   ....[69]....
        /*05ac*/ 	.word	0x05000036


	//   ....[70]....
        /*05b0*/ 	.word	0x05000036


	//   ....[71]....
        /*05b4*/ 	.word	0x05000036


	//   ....[72]....
        /*05b8*/ 	.word	0x05000036


	//   ....[73]....
        /*05bc*/ 	.word	0x05000036


	//   ....[74]....
        /*05c0*/ 	.word	0x05000036


	//   ....[75]....
        /*05c4*/ 	.word	0x05000036


	//   ....[76]....
        /*05c8*/ 	.word	0x05000036


	//   ....[77]....
        /*05cc*/ 	.word	0x05000036


	//   ....[78]....
        /*05d0*/ 	.word	0x05000036


	//   ....[79]....
        /*05d4*/ 	.word	0x05000036


	//   ....[80]....
        /*05d8*/ 	.word	0x05000036


	//   ....[81]....
        /*05dc*/ 	.word	0x05000036


	//   ....[82]....
        /*05e0*/ 	.word	0x05000036


	//   ....[83]....
        /*05e4*/ 	.word	0x05000036


	//   ....[84]....
        /*05e8*/ 	.word	0x05000036


	//   ....[85]....
        /*05ec*/ 	.word	0x05000036


	//   ....[86]....
        /*05f0*/ 	.word	0x05000036


	//   ....[87]....
        /*05f4*/ 	.word	0x05000036


	//   ....[88]....
        /*05f8*/ 	.word	0x05000036


	//   ....[89]....
        /*05fc*/ 	.word	0x05000036


	//   ....[90]....
        /*0600*/ 	.word	0x05000036


	//   ....[91]....
        /*0604*/ 	.word	0x05000036


	//   ....[92]....
        /*0608*/ 	.word	0x05000036


	//   ....[93]....
        /*060c*/ 	.word	0x05000036


	//   ....[94]....
        /*0610*/ 	.word	0x05000036


	//   ....[95]....
        /*0614*/ 	.word	0x05000036


	//   ....[96]....
        /*0618*/ 	.word	0x05000036


	//   ....[97]....
        /*061c*/ 	.word	0x05000036


	//   ....[98]....
        /*0620*/ 	.word	0x05000036


	//   ....[99]....
        /*0624*/ 	.word	0x05000036


	//   ....[100]....
        /*0628*/ 	.word	0x05000036


	//   ....[101]....
        /*062c*/ 	.word	0x05000036


	//   ....[102]....
        /*0630*/ 	.word	0x05000036


	//   ....[103]....
        /*0634*/ 	.word	0x05000036


	//   ....[104]....
        /*0638*/ 	.word	0x05000036


	//   ....[105]....
        /*063c*/ 	.word	0x05000036


	//   ....[106]....
        /*0640*/ 	.word	0x05000036


	//   ....[107]....
        /*0644*/ 	.word	0x05000036


	//   ....[108]....
        /*0648*/ 	.word	0x05000036


	//   ....[109]....
        /*064c*/ 	.word	0x05000036


	//   ....[110]....
        /*0650*/ 	.word	0x05000036


	//   ....[111]....
        /*0654*/ 	.word	0x05000036


	//   ....[112]....
        /*0658*/ 	.word	0x05000036


	//   ....[113]....
        /*065c*/ 	.word	0x05000036


	//   ....[114]....
        /*0660*/ 	.word	0x05000036


	//   ....[115]....
        /*0664*/ 	.word	0x05000036


	//   ....[116]....
        /*0668*/ 	.word	0x05000036


	//   ....[117]....
        /*066c*/ 	.word	0x05000036


	//   ....[118]....
        /*0670*/ 	.word	0x05000036


	//   ....[119]....
        /*0674*/ 	.word	0x05000036


	//   ....[120]....
        /*0678*/ 	.word	0x05000036


	//   ....[121]....
        /*067c*/ 	.word	0x05000036


	//   ....[122]....
        /*0680*/ 	.word	0x05000036


	//   ....[123]....
        /*0684*/ 	.word	0x05000036


	//   ....[124]....
        /*0688*/ 	.word	0x05000036


	//   ....[125]....
        /*068c*/ 	.word	0x05000036


	//   ....[126]....
        /*0690*/ 	.word	0x05000036


	//   ....[127]....
        /*0694*/ 	.word	0x05000036


	//   ....[128]....
        /*0698*/ 	.word	0x05000036


	//   ....[129]....
        /*069c*/ 	.word	0x05000036


	//   ....[130]....
        /*06a0*/ 	.word	0x05000036


	//   ....[131]....
        /*06a4*/ 	.word	0x05000036


	//   ....[132]....
        /*06a8*/ 	.word	0x05000036


	//   ....[133]....
        /*06ac*/ 	.word	0x05000036


	//----- nvinfo : EIATTR_COOP_GROUP_INSTR_OFFSETS
	.align		4
.L_415:
        /*06b0*/ 	.byte	0x04, 0x28
        /*06b2*/ 	.short	(.L_417 - .L_416)


	//   ....[0]....
.L_416:
        /*06b4*/ 	.word	0x000007e0


	//   ....[1]....
        /*06b8*/ 	.word	0x00000830


	//   ....[2]....
        /*06bc*/ 	.word	0x00000840


	//   ....[3]....
        /*06c0*/ 	.word	0x00000860


	//   ....[4]....
        /*06c4*/ 	.word	0x000008c0


	//   ....[5]....
        /*06c8*/ 	.word	0x00000900


	//   ....[6]....
        /*06cc*/ 	.word	0x00000930


	//   ....[7]....
        /*06d0*/ 	.word	0x00000960


	//   ....[8]....
        /*06d4*/ 	.word	0x00000990


	//   ....[9]....
        /*06d8*/ 	.word	0x000009c0


	//   ....[10]....
        /*06dc*/ 	.word	0x000009f0


	//   ....[11]....
        /*06e0*/ 	.word	0x00000a20


	//   ....[12]....
        /*06e4*/ 	.word	0x00000a50


	//   ....[13]....
        /*06e8*/ 	.word	0x00000a80


	//   ....[14]....
        /*06ec*/ 	.word	0x00000ad0


	//   ....[15]....
        /*06f0*/ 	.word	0x00000ae0


	//   ....[16]....
        /*06f4*/ 	.word	0x00000af0


	//   ....[17]....
        /*06f8*/ 	.word	0x00000b30


	//   ....[18]....
        /*06fc*/ 	.word	0x00000b60


	//   ....[19]....
        /*0700*/ 	.word	0x00000b90


	//   ....[20]....
        /*0704*/ 	.word	0x00000bc0


	//   ....[21]....
        /*0708*/ 	.word	0x00000bf0


	//   ....[22]....
        /*070c*/ 	.word	0x00000c20


	//   ....[23]....
        /*0710*/ 	.word	0x00000c50


	//   ....[24]....
        /*0714*/ 	.word	0x00000c80


	//   ....[25]....
        /*0718*/ 	.word	0x00000cb0


	//   ....[26]....
        /*071c*/ 	.word	0x00000ce0


	//   ....[27]....
        /*0720*/ 	.word	0x00000d60


	//   ....[28]....
        /*0724*/ 	.word	0x00000d70


	//   ....[29]....
        /*0728*/ 	.word	0x00000d80


	//   ....[30]....
        /*072c*/ 	.word	0x00000db0


	//   ....[31]....
        /*0730*/ 	.word	0x00000de0


	//   ....[32]....
        /*0734*/ 	.word	0x00000e10


	//   ....[33]....
        /*0738*/ 	.word	0x00000e40


	//   ....[34]....
        /*073c*/ 	.word	0x00000e70


	//   ....[35]....
        /*0740*/ 	.word	0x00000ea0


	//   ....[36]....
        /*0744*/ 	.word	0x00000ed0


	//   ....[37]....
        /*0748*/ 	.word	0x00000f00


	//   ....[38]....
        /*074c*/ 	.word	0x00000f30


	//   ....[39]....
        /*0750*/ 	.word	0x00000f90


	//   ....[40]....
        /*0754*/ 	.word	0x00000fe0


	//   ....[41]....
        /*0758*/ 	.word	0x00000ff0


	//   ....[42]....
        /*075c*/ 	.word	0x00001010


	//   ....[43]....
        /*0760*/ 	.word	0x00001020


	//   ....[44]....
        /*0764*/ 	.word	0x00001030


	//   ....[45]....
        /*0768*/ 	.word	0x00001060


	//   ....[46]....
        /*076c*/ 	.word	0x00001090


	//   ....[47]....
        /*0770*/ 	.word	0x000010c0


	//   ....[48]....
        /*0774*/ 	.word	0x00001110


	//   ....[49]....
        /*0778*/ 	.word	0x00001120


	//   ....[50]....
        /*077c*/ 	.word	0x00001150


	//   ....[51]....
        /*0780*/ 	.word	0x00001180


	//   ....[52]....
        /*0784*/ 	.word	0x000011b0


	//   ....[53]....
        /*0788*/ 	.word	0x00001280


	//   ....[54]....
        /*078c*/ 	.word	0x00001290


	//   ....[55]....
        /*0790*/ 	.word	0x000012c0


	//   ....[56]....
        /*0794*/ 	.word	0x000012f0


	//   ....[57]....
        /*0798*/ 	.word	0x00001320


	//   ....[58]....
        /*079c*/ 	.word	0x00001350


	//   ....[59]....
        /*07a0*/ 	.word	0x00001380


	//   ....[60]....
        /*07a4*/ 	.word	0x000013b0


	//   ....[61]....
        /*07a8*/ 	.word	0x000013e0


	//   ....[62]....
        /*07ac*/ 	.word	0x00001410


	//   ....[63]....
        /*07b0*/ 	.word	0x00001440


	//   ....[64]....
        /*07b4*/ 	.word	0x00001470


	//   ....[65]....
        /*07b8*/ 	.word	0x00001490


	//   ....[66]....
        /*07bc*/ 	.word	0x00001510


	//   ....[67]....
        /*07c0*/ 	.word	0x00001520


	//   ....[68]....
        /*07c4*/ 	.word	0x00001550


	//   ....[69]....
        /*07c8*/ 	.word	0x00001580


	//   ....[70]....
        /*07cc*/ 	.word	0x000015b0


	//   ....[71]....
        /*07d0*/ 	.word	0x000015e0


	//   ....[72]....
        /*07d4*/ 	.word	0x00001610


	//   ....[73]....
        /*07d8*/ 	.word	0x00001640


	//   ....[74]....
        /*07dc*/ 	.word	0x00001670


	//   ....[75]....
        /*07e0*/ 	.word	0x000016a0


	//   ....[76]....
        /*07e4*/ 	.word	0x000016d0


	//   ....[77]....
        /*07e8*/ 	.word	0x00001700


	//   ....[78]....
        /*07ec*/ 	.word	0x00001720


	//   ....[79]....
        /*07f0*/ 	.word	0x000017b0


	//   ....[80]....
        /*07f4*/ 	.word	0x000017d0


	//   ....[81]....
        /*07f8*/ 	.word	0x00001810


	//   ....[82]....
        /*07fc*/ 	.word	0x00001840


	//   ....[83]....
        /*0800*/ 	.word	0x00001870


	//   ....[84]....
        /*0804*/ 	.word	0x000018a0


	//   ....[85]....
        /*0808*/ 	.word	0x000018d0


	//   ....[86]....
        /*080c*/ 	.word	0x00001900


	//   ....[87]....
        /*0810*/ 	.word	0x00001930


	//   ....[88]....
        /*0814*/ 	.word	0x00001960


	//   ....[89]....
        /*0818*/ 	.word	0x00001990


	//   ....[90]....
        /*081c*/ 	.word	0x000019c0


	//   ....[91]....
        /*0820*/ 	.word	0x00001a10


	//   ....[92]....
        /*0824*/ 	.word	0x00001a40


	//   ....[93]....
        /*0828*/ 	.word	0x00001a50


	//   ....[94]....
        /*082c*/ 	.word	0x00001a60


	//   ....[95]....
        /*0830*/ 	.word	0x00001a70


	//   ....[96]....
        /*0834*/ 	.word	0x00001a80


	//   ....[97]....
        /*0838*/ 	.word	0x00001a90


	//   ....[98]....
        /*083c*/ 	.word	0x00001ae0


	//   ....[99]....
        /*0840*/ 	.word	0x00001af0


	//   ....[100]....
        /*0844*/ 	.word	0x00001b20


	//   ....[101]....
        /*0848*/ 	.word	0x00001b50


	//   ....[102]....
        /*084c*/ 	.word	0x00001b80


	//   ....[103]....
        /*0850*/ 	.word	0x00001b90


	//   ....[104]....
        /*0854*/ 	.word	0x00002290


	//   ....[105]....
        /*0858*/ 	.word	0x000022b0


	//   ....[106]....
        /*085c*/ 	.word	0x000022c0


	//   ....[107]....
        /*0860*/ 	.word	0x00002320


	//   ....[108]....
        /*0864*/ 	.word	0x00002330


	//   ....[109]....
        /*0868*/ 	.word	0x000023b0


	//   ....[110]....
        /*086c*/ 	.word	0x000023c0


	//   ....[111]....
        /*0870*/ 	.word	0x00002480


	//   ....[112]....
        /*0874*/ 	.word	0x000024f0


	//   ....[113]....
        /*0878*/ 	.word	0x000026d0


	//   ....[114]....
        /*087c*/ 	.word	0x00002750


	//   ....[115]....
        /*0880*/ 	.word	0x000027b0


	//   ....[116]....
        /*0884*/ 	.word	0x000027c0


	//   ....[117]....
        /*0888*/ 	.word	0x000028e0


	//   ....[118]....
        /*088c*/ 	.word	0x000029a0


	//   ....[119]....
        /*0890*/ 	.word	0x000029f0


	//   ....[120]....
        /*0894*/ 	.word	0x00002ac0


	//   ....[121]....
        /*0898*/ 	.word	0x00002ae0


	//   ....[122]....
        /*089c*/ 	.word	0x00002b00


	//   ....[123]....
        /*08a0*/ 	.word	0x00002b10


	//   ....[124]....
        /*08a4*/ 	.word	0x00002b20


	//   ....[125]....
        /*08a8*/ 	.word	0x00002b30


	//   ....[126]....
        /*08ac*/ 	.word	0x00002b40


	//   ....[127]....
        /*08b0*/ 	.word	0x00002b50


	//   ....[128]....
        /*08b4*/ 	.word	0x00002b60


	//   ....[129]....
        /*08b8*/ 	.word	0x00002b70


	//   ....[130]....
        /*08bc*/ 	.word	0x00002ca0


	//   ....[131]....
        /*08c0*/ 	.word	0x00002cb0


	//   ....[132]....
        /*08c4*/ 	.word	0x00002cc0


	//   ....[133]....
        /*08c8*/ 	.word	0x00002cd0


	//   ....[134]....
        /*08cc*/ 	.word	0x00002ce0


	//   ....[135]....
        /*08d0*/ 	.word	0x00002cf0


	//   ....[136]....
        /*08d4*/ 	.word	0x00002d00


	//   ....[137]....
        /*08d8*/ 	.word	0x00002d10


	//   ....[138]....
        /*08dc*/ 	.word	0x00002e80


	//   ....[139]....
        /*08e0*/ 	.word	0x00002ea0


	//   ....[140]....
        /*08e4*/ 	.word	0x00002ec0


	//   ....[141]....
        /*08e8*/ 	.word	0x00002ed0


	//   ....[142]....
        /*08ec*/ 	.word	0x00002ee0


	//   ....[143]....
        /*08f0*/ 	.word	0x00002ef0


	//   ....[144]....
        /*08f4*/ 	.word	0x00002f00


	//   ....[145]....
        /*08f8*/ 	.word	0x00002f10


	//   ....[146]....
        /*08fc*/ 	.word	0x00002f20


	//   ....[147]....
        /*0900*/ 	.word	0x00002f30


	//   ....[148]....
        /*0904*/ 	.word	0x00002f40


	//   ....[149]....
        /*0908*/ 	.word	0x00002f60


	//   ....[150]....
        /*090c*/ 	.word	0x00002f80


	//   ....[151]....
        /*0910*/ 	.word	0x00003020


	//   ....[152]....
        /*0914*/ 	.word	0x000030c0


	//   ....[153]....
        /*0918*/ 	.word	0x000030e0


	//   ....[154]....
        /*091c*/ 	.word	0x00003110


	//   ....[155]....
        /*0920*/ 	.word	0x00003140


	//   ....[156]....
        /*0924*/ 	.word	0x000033d0


	//   ....[157]....
        /*0928*/ 	.word	0x00003410


	//   ....[158]....
        /*092c*/ 	.word	0x00003470


	//   ....[159]....
        /*0930*/ 	.word	0x00003480


	//   ....[160]....
        /*0934*/ 	.word	0x00003490


	//   ....[161]....
        /*0938*/ 	.word	0x000034a0


	//   ....[162]....
        /*093c*/ 	.word	0x000034b0


	//   ....[163]....
        /*0940*/ 	.word	0x000034c0


	//   ....[164]....
        /*0944*/ 	.word	0x000034d0


	//   ....[165]....
        /*0948*/ 	.word	0x000034e0


	//   ....[166]....
        /*094c*/ 	.word	0x000034f0


	//   ....[167]....
        /*0950*/ 	.word	0x00003500


	//   ....[168]....
        /*0954*/ 	.word	0x00003510


	//   ....[169]....
        /*0958*/ 	.word	0x00003520


	//   ....[170]....
        /*095c*/ 	.word	0x00003530


	//   ....[171]....
        /*0960*/ 	.word	0x00003540


	//   ....[172]....
        /*0964*/ 	.word	0x00003550


	//   ....[173]....
        /*0968*/ 	.word	0x00003560


	//   ....[174]....
        /*096c*/ 	.word	0x00003570


	//   ....[175]....
        /*0970*/ 	.word	0x000035e0


	//   ....[176]....
        /*0974*/ 	.word	0x00003670


	//   ....[177]....
        /*0978*/ 	.word	0x000036b0


	//   ....[178]....
        /*097c*/ 	.word	0x000036f0


	//   ....[179]....
        /*0980*/ 	.word	0x00003730


	//   ....[180]....
        /*0984*/ 	.word	0x00003770


	//   ....[181]....
        /*0988*/ 	.word	0x000037b0


	//   ....[182]....
        /*098c*/ 	.word	0x00003970


	//   ....[183]....
        /*0990*/ 	.word	0x000039c0


	//   ....[184]....
        /*0994*/ 	.word	0x000039d0


	//   ....[185]....
        /*0998*/ 	.word	0x000039e0


	//   ....[186]....
        /*099c*/ 	.word	0x000039f0


	//   ....[187]....
        /*09a0*/ 	.word	0x00003a00


	//   ....[188]....
        /*09a4*/ 	.word	0x00003a10


	//   ....[189]....
        /*09a8*/ 	.word	0x00003a20


	//   ....[190]....
        /*09ac*/ 	.word	0x00003a30


	//   ....[191]....
        /*09b0*/ 	.word	0x00003a40


	//   ....[192]....
        /*09b4*/ 	.word	0x00003a50


	//   ....[193]....
        /*09b8*/ 	.word	0x00003a60


	//   ....[194]....
        /*09bc*/ 	.word	0x00003a70


	//   ....[195]....
        /*09c0*/ 	.word	0x00004110


	//   ....[196]....
        /*09c4*/ 	.word	0x00004200


	//   ....[197]....
        /*09c8*/ 	.word	0x00004250


	//   ....[198]....
        /*09cc*/ 	.word	0x000042a0


	//   ....[199]....
        /*09d0*/ 	.word	0x000042f0


	//   ....[200]....
        /*09d4*/ 	.word	0x00004340


	//   ....[201]....
        /*09d8*/ 	.word	0x00004390


	//   ....[202]....
        /*09dc*/ 	.word	0x000043e0


	//   ....[203]....
        /*09e0*/ 	.word	0x00004440


	//   ....[204]....
        /*09e4*/ 	.word	0x000044a0


	//   ....[205]....
        /*09e8*/ 	.word	0x00004500


	//   ....[206]....
        /*09ec*/ 	.word	0x00004560


	//   ....[207]....
        /*09f0*/ 	.word	0x000045c0


	//   ....[208]....
        /*09f4*/ 	.word	0x00004620


	//   ....[209]....
        /*09f8*/ 	.word	0x00004680


	//   ....[210]....
        /*09fc*/ 	.word	0x000046e0


	//   ....[211]....
        /*0a00*/ 	.word	0x00004740


	//   ....[212]....
        /*0a04*/ 	.word	0x000047a0


	//   ....[213]....
        /*0a08*/ 	.word	0x00004800


	//   ....[214]....
        /*0a0c*/ 	.word	0x00004860


	//   ....[215]....
        /*0a10*/ 	.word	0x00004920


	//   ....[216]....
        /*0a14*/ 	.word	0x00004980


	//   ....[217]....
        /*0a18*/ 	.word	0x000049e0


	//   ....[218]....
        /*0a1c*/ 	.word	0x00004a40


	//   ....[219]....
        /*0a20*/ 	.word	0x00004aa0


	//   ....[220]....
        /*0a24*/ 	.word	0x00004b00


	//   ....[221]....
        /*0a28*/ 	.word	0x00004b60


	//   ....[222]....
        /*0a2c*/ 	.word	0x00004bc0


	//   ....[223]....
        /*0a30*/ 	.word	0x00004c20


	//   ....[224]....
        /*0a34*/ 	.word	0x00004c80


	//   ....[225]....
        /*0a38*/ 	.word	0x00004ce0


	//   ....[226]....
        /*0a3c*/ 	.word	0x00004d40


	//   ....[227]....
        /*0a40*/ 	.word	0x00004df0


	//   ....[228]....
        /*0a44*/ 	.word	0x00004e50


	//   ....[229]....
        /*0a48*/ 	.word	0x00004eb0


	//   ....[230]....
        /*0a4c*/ 	.word	0x00004f10


	//   ....[231]....
        /*0a50*/ 	.word	0x00004f70


	//   ....[232]....
        /*0a54*/ 	.word	0x00004fd0


	//   ....[233]....
        /*0a58*/ 	.word	0x00005030


	//   ....[234]....
        /*0a5c*/ 	.word	0x00005090


	//   ....[235]....
        /*0a60*/ 	.word	0x000050f0


	//   ....[236]....
        /*0a64*/ 	.word	0x00005150


	//   ....[237]....
        /*0a68*/ 	.word	0x000051b0


	//   ....[238]....
        /*0a6c*/ 	.word	0x00005210


	//   ....[239]....
        /*0a70*/ 	.word	0x000052c0


	//   ....[240]....
        /*0a74*/ 	.word	0x00005320


	//   ....[241]....
        /*0a78*/ 	.word	0x00005380


	//   ....[242]....
        /*0a7c*/ 	.word	0x000053d0


	//   ....[243]....
        /*0a80*/ 	.word	0x00005430


	//   ....[244]....
        /*0a84*/ 	.word	0x00005480


	//   ....[245]....
        /*0a88*/ 	.word	0x000054e0


	//   ....[246]....
        /*0a8c*/ 	.word	0x00005530


	//   ....[247]....
        /*0a90*/ 	.word	0x00005590


	//   ....[248]....
        /*0a94*/ 	.word	0x00005600


	//   ....[249]....
        /*0a98*/ 	.word	0x00005660


	//   ....[250]....
        /*0a9c*/ 	.word	0x000056d0


	//   ....[251]....
        /*0aa0*/ 	.word	0x000057d0


	//   ....[252]....
        /*0aa4*/ 	.word	0x00005830


	//   ....[253]....
        /*0aa8*/ 	.word	0x00005890


	//   ....[254]....
        /*0aac*/ 	.word	0x000058f0


	//   ....[255]....
        /*0ab0*/ 	.word	0x00005950


	//   ....[0]....
        /*0ab4*/ 	.word	0x000059b0


	//   ....[1]....
        /*0ab8*/ 	.word	0x00005a10


	//   ....[2]....
        /*0abc*/ 	.word	0x00005a70


	//   ....[3]....
        /*0ac0*/ 	.word	0x00005ad0


	//   ....[4]....
        /*0ac4*/ 	.word	0x00005b30


	//   ....[5]....
        /*0ac8*/ 	.word	0x00005b90


	//   ....[6]....
        /*0acc*/ 	.word	0x00005bf0


	//   ....[7]....
        /*0ad0*/ 	.word	0x00005ca0


	//   ....[8]....
        /*0ad4*/ 	.word	0x00005d00


	//   ....[9]....
        /*0ad8*/ 	.word	0x00005d60


	//   ....[10]....
        /*0adc*/ 	.word	0x00005dc0


	//   ....[11]....
        /*0ae0*/ 	.word	0x00005e20


	//   ....[12]....
        /*0ae4*/ 	.word	0x00005e80


	//   ....[13]....
        /*0ae8*/ 	.word	0x00005ee0


	//   ....[14]....
        /*0aec*/ 	.word	0x00005f40


	//   ....[15]....
        /*0af0*/ 	.word	0x00005fa0


	//   ....[16]....
        /*0af4*/ 	.word	0x00006000


	//   ....[17]....
        /*0af8*/ 	.word	0x00006060


	//   ....[18]....
        /*0afc*/ 	.word	0x000060c0


	//   ....[19]....
        /*0b00*/ 	.word	0x00006180


	//   ....[20]....
        /*0b04*/ 	.word	0x000061f0


	//   ....[21]....
        /*0b08*/ 	.word	0x00006250


	//   ....[22]....
        /*0b0c*/ 	.word	0x000062b0


	//   ....[23]....
        /*0b10*/ 	.word	0x00006310


	//   ....[24]....
        /*0b14*/ 	.word	0x00006370


	//   ....[25]....
        /*0b18*/ 	.word	0x000063d0


	//   ....[26]....
        /*0b1c*/ 	.word	0x00006430


	//   ....[27]....
        /*0b20*/ 	.word	0x00006490


	//   ....[28]....
        /*0b24*/ 	.word	0x000064f0


	//   ....[29]....
        /*0b28*/ 	.word	0x00006550


	//   ....[30]....
        /*0b2c*/ 	.word	0x000065d0


	//   ....[31]....
        /*0b30*/ 	.word	0x00006640


	//   ....[32]....
        /*0b34*/ 	.word	0x000066a0


	//   ....[33]....
        /*0b38*/ 	.word	0x000066f0


	//   ....[34]....
        /*0b3c*/ 	.word	0x00006740


	//   ....[35]....
        /*0b40*/ 	.word	0x000067a0


	//   ....[36]....
        /*0b44*/ 	.word	0x000067f0


	//   ....[37]....
        /*0b48*/ 	.word	0x00006860


	//   ....[38]....
        /*0b4c*/ 	.word	0x000068b0


	//   ....[39]....
        /*0b50*/ 	.word	0x00006910


	//   ....[40]....
        /*0b54*/ 	.word	0x00006980


	//   ....[41]....
        /*0b58*/ 	.word	0x000069f0


	//   ....[42]....
        /*0b5c*/ 	.word	0x00006a40


	//   ....[43]....
        /*0b60*/ 	.word	0x00006bc0


	//   ....[44]....
        /*0b64*/ 	.word	0x00006c60


	//   ....[45]....
        /*0b68*/ 	.word	0x00006cc0


	//   ....[46]....
        /*0b6c*/ 	.word	0x00006d10


	//   ....[47]....
        /*0b70*/ 	.word	0x00006d70


	//   ....[48]....
        /*0b74*/ 	.word	0x00006dc0


	//   ....[49]....
        /*0b78*/ 	.word	0x00006e90


	//   ....[50]....
        /*0b7c*/ 	.word	0x00007020


	//   ....[51]....
        /*0b80*/ 	.word	0x00007100


	//   ....[52]....
        /*0b84*/ 	.word	0x00007200


	//   ....[53]....
        /*0b88*/ 	.word	0x00007310


	//   ....[54]....
        /*0b8c*/ 	.word	0x00007440


	//   ....[55]....
        /*0b90*/ 	.word	0x00007540


	//   ....[56]....
        /*0b94*/ 	.word	0x00007640


	//   ....[57]....
        /*0b98*/ 	.word	0x00007750


	//   ....[58]....
        /*0b9c*/ 	.word	0x00007880


	//   ....[59]....
        /*0ba0*/ 	.word	0x000079b0


	//   ....[60]....
        /*0ba4*/ 	.word	0x00007a30


	//   ....[61]....
        /*0ba8*/ 	.word	0x00007ab0


	//   ....[62]....
        /*0bac*/ 	.word	0x00007b00


	//   ....[63]....
        /*0bb0*/ 	.word	0x00007b50


	//   ....[64]....
        /*0bb4*/ 	.word	0x00007ba0


	//   ....[65]....
        /*0bb8*/ 	.word	0x00007bf0


	//   ....[66]....
        /*0bbc*/ 	.word	0x00007c50


	//   ....[67]....
        /*0bc0*/ 	.word	0x00007ca0


	//   ....[68]....
        /*0bc4*/ 	.word	0x00007cf0


	//   ....[69]....
        /*0bc8*/ 	.word	0x00007d60


	//   ....[70]....
        /*0bcc*/ 	.word	0x00007dc0


	//   ....[71]....
        /*0bd0*/ 	.word	0x00007e30


	//   ....[72]....
        /*0bd4*/ 	.word	0x00007e80


	//   ....[73]....
        /*0bd8*/ 	.word	0x00007f30


	//   ....[74]....
        /*0bdc*/ 	.word	0x00007fa0


	//   ....[75]....
        /*0be0*/ 	.word	0x00008010


	//   ....[76]....
        /*0be4*/ 	.word	0x00008060


	//   ....[77]....
        /*0be8*/ 	.word	0x000080c0


	//   ....[78]....
        /*0bec*/ 	.word	0x00008110


	//   ....[79]....
        /*0bf0*/ 	.word	0x00008160


	//   ....[80]....
        /*0bf4*/ 	.word	0x000081b0


	//   ....[81]....
        /*0bf8*/ 	.word	0x00008260


	//   ....[82]....
        /*0bfc*/ 	.word	0x000082b0


	//   ....[83]....
        /*0c00*/ 	.word	0x00008310


	//   ....[84]....
        /*0c04*/ 	.word	0x00008370


	//   ....[85]....
        /*0c08*/ 	.word	0x000083d0


	//   ....[86]....
        /*0c0c*/ 	.word	0x00008420


	//   ....[87]....
        /*0c10*/ 	.word	0x00008470


	//   ....[88]....
        /*0c14*/ 	.word	0x000085b0


	//   ....[89]....
        /*0c18*/ 	.word	0x00008600


	//   ....[90]....
        /*0c1c*/ 	.word	0x00008650


	//   ....[91]....
        /*0c20*/ 	.word	0x000086a0


	//   ....[92]....
        /*0c24*/ 	.word	0x000086f0


	//   ....[93]....
        /*0c28*/ 	.word	0x00008750


	//   ....[94]....
        /*0c2c*/ 	.word	0x000087f0


	//   ....[95]....
        /*0c30*/ 	.word	0x00008a50


	//   ....[96]....
        /*0c34*/ 	.word	0x00008b20


	//   ....[97]....
        /*0c38*/ 	.word	0x00008b80


	//   ....[98]....
        /*0c3c*/ 	.word	0x00008bf0


	//   ....[99]....
        /*0c40*/ 	.word	0x00008c40


	//   ....[100]....
        /*0c44*/ 	.word	0x00008c90


	//   ....[101]....
        /*0c48*/ 	.word	0x00008ce0


	//   ....[102]....
        /*0c4c*/ 	.word	0x00008d30


	//   ....[103]....
        /*0c50*/ 	.word	0x00008d80


	//   ....[104]....
        /*0c54*/ 	.word	0x00008e20


	//   ....[105]....
        /*0c58*/ 	.word	0x00008ef0


	//   ....[106]....
        /*0c5c*/ 	.word	0x00008f60


	//   ....[107]....
        /*0c60*/ 	.word	0x00008fd0


	//   ....[108]....
        /*0c64*/ 	.word	0x00009040


	//   ....[109]....
        /*0c68*/ 	.word	0x000090c0


	//   ....[110]....
        /*0c6c*/ 	.word	0x00009130


	//   ....[111]....
        /*0c70*/ 	.word	0x000091a0


	//   ....[112]....
        /*0c74*/ 	.word	0x00009210


	//   ....[113]....
        /*0c78*/ 	.word	0x00009280


	//   ....[114]....
        /*0c7c*/ 	.word	0x000092f0


	//   ....[115]....
        /*0c80*/ 	.word	0x00009360


	//   ....[116]....
        /*0c84*/ 	.word	0x000093d0


	//   ....[117]....
        /*0c88*/ 	.word	0x00009440


	//   ....[118]....
        /*0c8c*/ 	.word	0x000094b0


	//   ....[119]....
        /*0c90*/ 	.word	0x00009520


	//   ....[120]....
        /*0c94*/ 	.word	0x000095b0


	//   ....[121]....
        /*0c98*/ 	.word	0x00009630


	//   ....[122]....
        /*0c9c*/ 	.word	0x000096e0


	//   ....[123]....
        /*0ca0*/ 	.word	0x00009730


	//   ....[124]....
        /*0ca4*/ 	.word	0x00009780


	//   ....[125]....
        /*0ca8*/ 	.word	0x000097d0


	//   ....[126]....
        /*0cac*/ 	.word	0x00009820


	//   ....[127]....
        /*0cb0*/ 	.word	0x00009870


	//   ....[128]....
        /*0cb4*/ 	.word	0x000098c0


	//   ....[129]....
        /*0cb8*/ 	.word	0x00009910


	//   ....[130]....
        /*0cbc*/ 	.word	0x00009960


	//   ....[131]....
        /*0cc0*/ 	.word	0x000099b0


	//   ....[132]....
        /*0cc4*/ 	.word	0x00009a00


	//   ....[133]....
        /*0cc8*/ 	.word	0x00009a50


	//----- nvinfo : EIATTR_VRC_CTA_INIT_COUNT
	.align		4
.L_417:
        /*0ccc*/ 	.byte	0x02, 0x4a
	.zero		1
	.zero		1


	//----- nvinfo : EIATTR_EXIT_INSTR_OFFSETS
	.align		4
        /*0cd0*/ 	.byte	0x04, 0x1c
        /*0cd2*/ 	.short	(.L_419 - .L_418)


	//   ....[0]....
.L_418:
        /*0cd4*/ 	.word	0x000040a0


	//----- nvinfo : EIATTR_CRS_STACK_SIZE
	.align		4
.L_419:
        /*0cd8*/ 	.byte	0x04, 0x1e
        /*0cda*/ 	.short	(.L_421 - .L_420)
.L_420:
        /*0cdc*/ 	.word	0x00000000


	//----- nvinfo : EIATTR_CBANK_PARAM_SIZE
	.align		4
.L_421:
        /*0ce0*/ 	.byte	0x03, 0x19
        /*0ce2*/ 	.short	0x0038


	//----- nvinfo : EIATTR_PARAM_CBANK
	.align		4
        /*0ce4*/ 	.byte	0x04, 0x0a
        /*0ce6*/ 	.short	(.L_423 - .L_422)
	.align		4
.L_422:
        /*0ce8*/ 	.word	index@(.nv.constant0._Z12_spmm_conv_5PKfPfiiPKiS3_S3_S0_)
        /*0cec*/ 	.short	0x0380
        /*0cee*/ 	.short	0x0038


	//----- nvinfo : EIATTR_SW_WAR
	.align		4
.L_423:
        /*0cf0*/ 	.byte	0x04, 0x36
        /*0cf2*/ 	.short	(.L_425 - .L_424)
.L_424:
        /*0cf4*/ 	.word	0x00000008
.L_425:


//--------------------- .nv.info._Z12_spmm_conv_4PKfPfiiPKiS3_S3_S0_ --------------------------
	.section	.nv.info._Z12_spmm_conv_4PKfPfiiPKiS3_S3_S0_,"",@"SHT_CUDA_INFO"
	.sectionflags	@""
	.align	4


	//----- nvinfo : EIATTR_CUDA_API_VERSION
	.align		4
        /*0000*/ 	.byte	0x04, 0x37
        /*0002*/ 	.short	(.L_427 - .L_426)
.L_426:
        /*0004*/ 	.word	0x00000082


	//----- nvinfo : EIATTR_KPARAM_INFO
	.align		4
.L_427:
        /*0008*/ 	.byte	0x04, 0x17
        /*000a*/ 	.short	(.L_429 - .L_428)
.L_428:
        /*000c*/ 	.word	0x00000000
        /*0010*/ 	.short	0x0007
        /*0012*/ 	.short	0x0030
        /*0014*/ 	.byte	0x00, 0xf5, 0x21, 0x00


	//----- nvinfo : EIATTR_KPARAM_INFO
	.align		4
.L_429:
        /*0018*/ 	.byte	0x04, 0x17
        /*001a*/ 	.short	(.L_431 - .L_430)
.L_430:
        /*001c*/ 	.word	0x00000000
        /*0020*/ 	.short	0x0006
        /*0022*/ 	.short	0x0028
        /*0024*/ 	.byte	0x00, 0xf5, 0x21, 0x00


	//----- nvinfo : EIATTR_KPARAM_INFO
	.align		4
.L_431:
        /*0028*/ 	.byte	0x04, 0x17
        /*002a*/ 	.short	(.L_433 - .L_432)
.L_432:
        /*002c*/ 	.word	0x00000000
        /*0030*/ 	.short	0x0005
        /*0032*/ 	.short	0x0020
        /*0034*/ 	.byte	0x00, 0xf5, 0x21, 0x00


	//----- nvinfo : EIATTR_KPARAM_INFO
	.align		4
.L_433:
        /*0038*/ 	.byte	0x04, 0x17
        /*003a*/ 	.short	(.L_435 - .L_434)
.L_434:
        /*003c*/ 	.word	0x00000000
        /*0040*/ 	.short	0x0004
        /*0042*/ 	.short	0x0018
        /*0044*/ 	.byte	0x00, 0xf5, 0x21, 0x00


	//----- nvinfo : EIATTR_KPARAM_INFO
	.align		4
.L_435:
        /*0048*/ 	.byte	0x04, 0x17
        /*004a*/ 	.short	(.L_437 - .L_436)
.L_436:
        /*004c*/ 	.word	0x00000000
        /*0050*/ 	.short	0x0003
        /*0052*/ 	.short	0x0014
        /*0054*/ 	.byte	0x00, 0xf0, 0x11, 0x00


	//----- nvinfo : EIATTR_KPARAM_INFO
	.align		4
.L_437:
        /*0058*/ 	.byte	0x04, 0x17
        /*005a*/ 	.short	(.L_439 - .L_438)
.L_438:
        /*005c*/ 	.word	0x00000000
        /*0060*/ 	.short	0x0002
        /*0062*/ 	.short	0x0010
        /*0064*/ 	.byte	0x00, 0xf0, 0x11, 0x00


	//----- nvinfo : EIATTR_KPARAM_INFO
	.align		4
.L_439:
        /*0068*/ 	.byte	0x04, 0x17
        /*006a*/ 	.short	(.L_441 - .L_440)
.L_440:
        /*006c*/ 	.word	0x00000000
        /*0070*/ 	.short	0x0001
        /*0072*/ 	.short	0x0008
        /*0074*/ 	.byte	0x00, 0xf5, 0x21, 0x00


	//----- nvinfo : EIATTR_KPARAM_INFO
	.align		4
.L_441:
        /*0078*/ 	.byte	0x04, 0x17
        /*007a*/ 	.short	(.L_443 - .L_442)
.L_442:
        /*007c*/ 	.word	0x00000000
        /*0080*/ 	.short	0x0000
        /*0082*/ 	.short	0x0000
        /*0084*/ 	.byte	0x00, 0xf5, 0x21, 0x00


	//----- nvinfo : EIATTR_SPARSE_MMA_MASK
	.align		4
.L_443:
        /*0088*/ 	.byte	0x03, 0x50
        /*008a*/ 	.short	0x0000


	//----- nvinfo : EIATTR_MAXREG_COUNT
	.align		4
        /*008c*/ 	.byte	0x03, 0x1b
        /*008e*/ 	.short	0x00ff


	//----- nvinfo : EIATTR_MERCURY_ISA_VERSION
	.align		4
        /*0090*/ 	.byte	0x03, 0x5f
        /*0092*/ 	.short	0x0101


	//----- nvinfo : EIATTR_COOP_GROUP_MASK_REGIDS
	.align		4
        /*0094*/ 	.byte	0x04, 0x29
        /*0096*/ 	.short	(.L_445 - .L_444)


	//   ....[0]....
.L_444:
        /*0098*/ 	.word	0xffffffff


	//   ....[1]....
        /*009c*/ 	.word	0xffffffff


	//   ....[2]....
        /*00a0*/ 	.word	0xffffffff


	//   ....[3]....
        /*00a4*/ 	.word	0xffffffff


	//   ....[4]....
        /*00a8*/ 	.word	0xffffffff


	//   ....[5]....
        /*00ac*/ 	.word	0xffffffff


	//   ....[6]....
        /*00b0*/ 	.word	0xffffffff


	//   ....[7]....
        /*00b4*/ 	.word	0xffffffff


	//   ....[8]....
        /*00b8*/ 	.word	0xffffffff


	//   ....[9]....
        /*00bc*/ 	.word	0xffffffff


	//   ....[10]....
        /*00c0*/ 	.word	0xffffffff


	//   ....[11]....
        /*00c4*/ 	.word	0xffffffff


	//   ....[12]....
        /*00c8*/ 	.word	0xffffffff


	//   ....[13]....
        /*00cc*/ 	.word	0xffffffff


	//   ....[14]....
        /*00d0*/ 	.word	0xffffffff


	//   ....[15]....
        /*00d4*/ 	.word	0xffffffff


	//   ....[16]....
        /*00d8*/ 	.word	0xffffffff


	//   ....[17]....
        /*00dc*/ 	.word	0xffffffff


	//   ....[18]....
        /*00e0*/ 	.word	0xffffffff


	//   ....[19]....
        /*00e4*/ 	.word	0xffffffff


	//   ....[20]....
        /*00e8*/ 	.word	0xffffffff


	//   ....[21]....
        /*00ec*/ 	.word	0xffffffff


	//   ....[22]....
        /*00f0*/ 	.word	0xffffffff


	//   ....[23]....
        /*00f4*/ 	.word	0xffffffff


	//   ....[24]....
        /*00f8*/ 	.word	0xffffffff


	//   ....[25]....
        /*00fc*/ 	.word	0xffffffff


	//   ....[26]....
        /*0100*/ 	.word	0xffffffff


	//   ....[27]....
        /*0104*/ 	.word	0xffffffff


	//   ....[28]....
        /*0108*/ 	.word	0xffffffff


	//   ....[29]....
        /*010c*/ 	.word	0xffffffff


	//   ....[30]....
        /*0110*/ 	.word	0xffffffff


	//   ....[31]....
        /*0114*/ 	.word	0xffffffff


	//   ....[32]....
        /*0118*/ 	.word	0xffffffff


	//   ....[33]....
        /*011c*/ 	.word	0xffffffff


	//   ....[34]....
        /*0120*/ 	.word	0xffffffff


	//   ....[35]....
        /*0124*/ 	.word	0xffffffff


	//   ....[36]....
        /*0128*/ 	.word	0xffffffff


	//   ....[37]....
        /*012c*/ 	.word	0xffffffff


	//   ....[38]....
        /*0130*/ 	.word	0xffffffff


	//   ....[39]....
        /*0134*/ 	.word	0xffffffff


	//   ....[40]....
        /*0138*/ 	.word	0xffffffff


	//   ....[41]....
        /*013c*/ 	.word	0xffffffff


	//   ....[42]....
        /*0140*/ 	.word	0xffffffff


	//   ....[43]....
        /*0144*/ 	.word	0xffffffff


	//   ....[44]....
        /*0148*/ 	.word	0xffffffff


	//   ....[45]....
        /*014c*/ 	.word	0xffffffff


	//   ....[46]....
        /*0150*/ 	.word	0xffffffff


	//   ....[47]....
        /*0154*/ 	.word	0xffffffff


	//   ....[48]....
        /*0158*/ 	.word	0xffffffff


	//   ....[49]....
        /*015c*/ 	.word	0xffffffff


	//   ....[50]....
        /*0160*/ 	.word	0xffffffff


	//   ....[51]....
        /*0164*/ 	.word	0xffffffff


	//   ....[52]....
        /*0168*/ 	.word	0xffffffff


	//   ....[53]....
        /*016c*/ 	.word	0xffffffff


	//   ....[54]....
        /*0170*/ 	.word	0xffffffff


	//   ....[55]....
        /*0174*/ 	.word	0xffffffff


	//   ....[56]....
        /*0178*/ 	.word	0xffffffff


	//   ....[57]....
        /*017c*/ 	.word	0xffffffff


	//   ....[58]....
        /*0180*/ 	.word	0xffffffff


	//   ....[59]....
        /*0184*/ 	.word	0xffffffff


	//   ....[60]....
        /*0188*/ 	.word	0xffffffff


	//   ....[61]....
        /*018c*/ 	.word	0xffffffff


	//   ....[62]....
        /*0190*/ 	.word	0xffffffff


	//   ....[63]....
        /*0194*/ 	.word	0xffffffff


	//   ....[64]....
        /*0198*/ 	.word	0xffffffff


	//   ....[65]....
        /*019c*/ 	.word	0xffffffff


	//   ....[66]....
        /*01a0*/ 	.word	0xffffffff


	//   ....[67]....
        /*01a4*/ 	.word	0xffffffff


	//   ....[68]....
        /*01a8*/ 	.word	0xffffffff


	//   ....[69]....
        /*01ac*/ 	.word	0xffffffff


	//   ....[70]....
        /*01b0*/ 	.word	0xffffffff


	//   ....[71]....
        /*01b4*/ 	.word	0xffffffff


	//   ....[72]....
        /*01b8*/ 	.word	0xffffffff


	//   ....[73]....
        /*01bc*/ 	.word	0xffffffff


	//   ....[74]....
        /*01c0*/ 	.word	0xffffffff


	//   ....[75]....
        /*01c4*/ 	.word	0xffffffff


	//   ....[76]....
        /*01c8*/ 	.word	0xffffffff


	//   ....[77]....
        /*01cc*/ 	.word	0xffffffff


	//   ....[78]....
        /*01d0*/ 	.word	0xffffffff


	//   ....[79]....
        /*01d4*/ 	.word	0xffffffff


	//   ....[80]....
        /*01d8*/ 	.word	0xffffffff


	//   ....[81]....
        /*01dc*/ 	.word	0xffffffff


	//   ....[82]....
        /*01e0*/ 	.word	0xffffffff


	//   ....[83]....
        /*01e4*/ 	.word	0xffffffff


	//   ....[84]....
        /*01e8*/ 	.word	0xffffffff


	//   ....[85]....
        /*01ec*/ 	.word	0xffffffff


	//   ....[86]....
        /*01f0*/ 	.word	0xffffffff


	//   ....[87]....
        /*01f4*/ 	.word	0xffffffff


	//   ....[88]....
        /*01f8*/ 	.word	0xffffffff


	//   ....[89]....
        /*01fc*/ 	.word	0xffffffff


	//   ....[90]....
        /*0200*/ 	.word	0xffffffff


	//   ....[91]....
        /*0204*/ 	.word	0xffffffff


	//   ....[92]....
        /*0208*/ 	.word	0xffffffff


	//   ....[93]....
        /*020c*/ 	.word	0xffffffff


	//   ....[94]....
        /*0210*/ 	.word	0xffffffff


	//   ....[95]....
        /*0214*/ 	.word	0xffffffff


	//   ....[96]....
        /*0218*/ 	.word	0xffffffff


	//   ....[97]....
        /*021c*/ 	.word	0xffffffff


	//   ....[98]....
        /*0220*/ 	.word	0xffffffff


	//   ....[99]....
        /*0224*/ 	.word	0xffffffff


	//   ....[100]....
        /*0228*/ 	.word	0xffffffff


	//   ....[101]....
        /*022c*/ 	.word	0xffffffff


	//   ....[102]....
        /*0230*/ 	.word	0xffffffff


	//   ....[103]....
        /*0234*/ 	.word	0xffffffff


	//   ....[104]....
        /*0238*/ 	.word	0xffffffff


	//   ....[105]....
        /*023c*/ 	.word	0xffffffff


	//   ....[106]....
        /*0240*/ 	.word	0xffffffff


	//   ....[107]....
        /*0244*/ 	.word	0xffffffff


	//   ....[108]....
        /*0248*/ 	.word	0xffffffff


	//   ....[109]....
        /*024c*/ 	.word	0xffffffff


	//   ....[110]....
        /*0250*/ 	.word	0xffffffff


	//   ....[111]....
        /*0254*/ 	.word	0xffffffff


	//   ....[112]....
        /*0258*/ 	.word	0xffffffff


	//   ....[113]....
        /*025c*/ 	.word	0xffffffff


	//   ....[114]....
        /*0260*/ 	.word	0xffffffff


	//   ....[115]....
        /*0264*/ 	.word	0xffffffff


	//   ....[116]....
        /*0268*/ 	.word	0xffffffff


	//   ....[117]....
        /*026c*/ 	.word	0xffffffff


	//   ....[118]....
        /*0270*/ 	.word	0xffffffff


	//   ....[119]....
        /*0274*/ 	.word	0xffffffff


	//   ....[120]....
        /*0278*/ 	.word	0xffffffff


	//   ....[121]....
        /*027c*/ 	.word	0xffffffff


	//   ....[122]....
        /*0280*/ 	.word	0xffffffff


	//   ....[123]....
        /*0284*/ 	.word	0xffffffff


	//   ....[124]....
        /*0288*/ 	.word	0xffffffff


	//   ....[125]....
        /*028c*/ 	.word	0xffffffff


	//   ....[126]....
        /*0290*/ 	.word	0xffffffff


	//   ....[127]....
        /*0294*/ 	.word	0xffffffff


	//   ....[128]....
        /*0298*/ 	.word	0xffffffff


	//   ....[129]....
        /*029c*/ 	.word	0xffffffff


	//   ....[130]....
        /*02a0*/ 	.word	0xffffffff


	//   ....[131]....
        /*02a4*/ 	.word	0xffffffff


	//   ....[132]....
        /*02a8*/ 	.word	0xffffffff


	//   ....[133]....
        /*02ac*/ 	.word	0xffffffff


	//   ....[134]....
        /*02b0*/ 	.word	0xffffffff


	//   ....[135]....
        /*02b4*/ 	.word	0xffffffff


	//   ....[136]....
        /*02b8*/ 	.word	0xffffffff


	//   ....[137]....
        /*02bc*/ 	.word	0xffffffff


	//   ....[138]....
        /*02c0*/ 	.word	0xffffffff


	//   ....[139]....
        /*02c4*/ 	.word	0xffffffff


	//   ....[140]....
        /*02c8*/ 	.word	0xffffffff


	//   ....[141]....
        /*02cc*/ 	.word	0xffffffff


	//   ....[142]....
        /*02d0*/ 	.word	0xffffffff


	//   ....[143]....
        /*02d4*/ 	.word	0xffffffff


	//   ....[144]....
        /*02d8*/ 	.word	0xffffffff


	//   ....[145]....
        /*02dc*/ 	.word	0xffffffff


	//   ....[146]....
        /*02e0*/ 	.word	0xffffffff


	//   ....[147]....
        /*02e4*/ 	.word	0xffffffff


	//   ....[148]....
        /*02e8*/ 	.word	0xffffffff


	//   ....[149]....
        /*02ec*/ 	.word	0xffffffff


	//   ....[150]....
        /*02f0*/ 	.word	0xffffffff


	//   ....[151]....
        /*02f4*/ 	.word	0xffffffff


	//   ....[152]....
        /*02f8*/ 	.word	0xffffffff


	//   ....[153]....
        /*02fc*/ 	.word	0xffffffff


	//   ....[154]....
        /*0300*/ 	.word	0xffffffff


	//   ....[155]....
        /*0304*/ 	.word	0xffffffff


	//   ....[156]....
        /*0308*/ 	.word	0xffffffff


	//   ....[157]....
        /*030c*/ 	.word	0xffffffff


	//   ....[158]....
        /*0310*/ 	.word	0xffffffff


	//   ....[159]....
        /*0314*/ 	.word	0xffffffff


	//   ....[160]....
        /*0318*/ 	.word	0xffffffff


	//   ....[161]....
        /*031c*/ 	.word	0xffffffff


	//   ....[162]....
        /*0320*/ 	.word	0xffffffff


	//   ....[163]....
        /*0324*/ 	.word	0xffffffff


	//   ....[164]....
        /*0328*/ 	.word	0xffffffff


	//   ....[165]....
        /*032c*/ 	.word	0xffffffff


	//   ....[166]....
        /*0330*/ 	.word	0xffffffff


	//   ....[167]....
        /*0334*/ 	.word	0xffffffff


	//   ....[168]....
        /*0338*/ 	.word	0xffffffff


	//   ....[169]....
        /*033c*/ 	.word	0xffffffff


	//   ....[170]....
        /*0340*/ 	.word	0xffffffff


	//   ....[171]....
        /*0344*/ 	.word	0xffffffff


	//   ....[172]....
        /*0348*/ 	.word	0xffffffff


	//   ....[173]....
        /*034c*/ 	.word	0xffffffff


	//   ....[174]....
        /*0350*/ 	.word	0xffffffff


	//   ....[175]....
        /*0354*/ 	.word	0xffffffff


	//   ....[176]....
        /*0358*/ 	.word	0xffffffff


	//   ....[177]....
        /*035c*/ 	.word	0xffffffff


	//   ....[178]....
        /*0360*/ 	.word	0xffffffff


	//   ....[179]....
        /*0364*/ 	.word	0xffffffff


	//   ....[180]....
        /*0368*/ 	.word	0xffffffff


	//   ....[181]....
        /*036c*/ 	.word	0xffffffff


	//   ....[182]....
        /*0370*/ 	.word	0xffffffff


	//   ....[183]....
        /*0374*/ 	.word	0xffffffff


	//   ....[184]....
        /*0378*/ 	.word	0xffffffff


	//   ....[185]....
        /*037c*/ 	.word	0xffffffff


	//   ....[186]....
        /*0380*/ 	.word	0xffffffff


	//   ....[187]....
        /*0384*/ 	.word	0xffffffff


	//   ....[188]....
        /*0388*/ 	.word	0xffffffff


	//   ....[189]....
        /*038c*/ 	.word	0xffffffff


	//   ....[190]....
        /*0390*/ 	.word	0xffffffff


	//   ....[191]....
        /*0394*/ 	.word	0xffffffff


	//   ....[192]....
        /*0398*/ 	.word	0xffffffff


	//   ....[193]....
        /*039c*/ 	.word	0xffffffff


	//   ....[194]....
        /*03a0*/ 	.word	0xffffffff


	//   ....[195]....
        /*03a4*/ 	.word	0xffffffff


	//   ....[196]....
        /*03a8*/ 	.word	0xffffffff


	//   ....[197]....
        /*03ac*/ 	.word	0xffffffff


	//   ....[198]....
        /*03b0*/ 	.word	0xffffffff


	//   ....[199]....
        /*03b4*/ 	.word	0xffffffff


	//   ....[200]....
        /*03b8*/ 	.word	0xffffffff


	//   ....[201]....
        /*03bc*/ 	.word	0xffffffff


	//   ....[202]....
        /*03c0*/ 	.word	0xffffffff


	//   ....[203]....
        /*03c4*/ 	.word	0xffffffff


	//   ....[204]....
        /*03c8*/ 	.word	0xffffffff


	//   ....[205]....
        /*03cc*/ 	.word	0xffffffff


	//   ....[206]....
        /*03d0*/ 	.word	0xffffffff


	//   ....[207]....
        /*03d4*/ 	.word	0xffffffff


	//   ....[208]....
        /*03d8*/ 	.word	0xffffffff


	//   ....[209]....
        /*03dc*/ 	.word	0xffffffff


	//   ....[210]....
        /*03e0*/ 	.word	0xffffffff


	//   ....[211]....
        /*03e4*/ 	.word	0xffffffff


	//   ....[212]....
        /*03e8*/ 	.word	0xffffffff


	//   ....[213]....
        /*03ec*/ 	.word	0xffffffff


	//   ....[214]....
        /*03f0*/ 	.word	0xffffffff


	//   ....[215]....
        /*03f4*/ 	.word	0xffffffff


	//   ....[216]....
        /*03f8*/ 	.word	0xffffffff


	//   ....[217]....
        /*03fc*/ 	.word	0xffffffff


	//   ....[218]....
        /*0400*/ 	.word	0xffffffff


	//   ....[219]....
        /*0404*/ 	.word	0xffffffff


	//   ....[220]....
        /*0408*/ 	.word	0xffffffff


	//   ....[221]....
        /*040c*/ 	.word	0xffffffff


	//   ....[222]....
        /*0410*/ 	.word	0xffffffff


	//   ....[223]....
        /*0414*/ 	.word	0xffffffff


	//   ....[224]....
        /*0418*/ 	.word	0xffffffff


	//   ....[225]....
        /*041c*/ 	.word	0xffffffff


	//   ....[226]....
        /*0420*/ 	.word	0xffffffff


	//   ....[227]....
        /*0424*/ 	.word	0xffffffff


	//   ....[228]....
        /*0428*/ 	.word	0xffffffff


	//   ....[229]....
        /*042c*/ 	.word	0xffffffff


	//   ....[230]....
        /*0430*/ 	.word	0xffffffff


	//   ....[231]....
        /*0434*/ 	.word	0xffffffff


	//   ....[232]....
        /*0438*/ 	.word	0xffffffff


	//   ....[233]....
        /*043c*/ 	.word	0xffffffff


	//   ....[234]....
        /*0440*/ 	.word	0xffffffff


	//   ....[235]....
        /*0444*/ 	.word	0xffffffff


	//   ....[236]....
        /*0448*/ 	.word	0xffffffff


	//   ....[237]....
        /*044c*/ 	.word	0xffffffff


	//   ....[238]....
        /*0450*/ 	.word	0xffffffff


	//   ....[239]....
        /*0454*/ 	.word	0xffffffff


	//   ....[240]....
        /*0458*/ 	.word	0xffffffff


	//   ....[241]....
        /*045c*/ 	.word	0xffffffff


	//   ....[242]....
        /*0460*/ 	.word	0xffffffff


	//   ....[243]....
        /*0464*/ 	.word	0xffffffff


	//   ....[244]....
        /*0468*/ 	.word	0xffffffff


	//   ....[245]....
        /*046c*/ 	.word	0xffffffff


	//   ....[246]....
        /*0470*/ 	.word	0xffffffff


	//   ....[247]....
        /*0474*/ 	.word	0xffffffff


	//   ....[248]....
        /*0478*/ 	.word	0xffffffff


	//   ....[249]....
        /*047c*/ 	.word	0xffffffff


	//   ....[250]....
        /*0480*/ 	.word	0xffffffff


	//   ....[251]....
        /*0484*/ 	.word	0xffffffff


	//   ....[252]....
        /*0488*/ 	.word	0xffffffff


	//   ....[253]....
        /*048c*/ 	.word	0xffffffff


	//   ....[254]....
        /*0490*/ 	.word	0xffffffff


	//   ....[255]....
        /*0494*/ 	.word	0xffffffff


	//   ....[0]....
        /*0498*/ 	.word	0xffffffff


	//   ....[1]....
        /*049c*/ 	.word	0xffffffff


	//   ....[2]....
        /*04a0*/ 	.word	0xffffffff


	//   ....[3]....
        /*04a4*/ 	.word	0xffffffff


	//   ....[4]....
        /*04a8*/ 	.word	0xffffffff


	//   ....[5]....
        /*04ac*/ 	.word	0xffffffff


	//   ....[6]....
        /*04b0*/ 	.word	0xffffffff


	//   ....[7]....
        /*04b4*/ 	.word	0xffffffff


	//   ....[8]....
        /*04b8*/ 	.word	0xffffffff


	//   ....[9]....
        /*04bc*/ 	.word	0xffffffff


	//   ....[10]....
        /*04c0*/ 	.word	0xffffffff


	//   ....[11]....
        /*04c4*/ 	.word	0xffffffff


	//   ....[12]....
        /*04c8*/ 	.word	0xffffffff


	//   ....[13]....
        /*04cc*/ 	.word	0xffffffff


	//   ....[14]....
        /*04d0*/ 	.word	0xffffffff


	//   ....[15]....
        /*04d4*/ 	.word	0xffffffff


	//   ....[16]....
        /*04d8*/ 	.word	0xffffffff


	//   ....[17]....
        /*04dc*/ 	.word	0xffffffff


	//   ....[18]....
        /*04e0*/ 	.word	0xffffffff


	//   ....[19]....
        /*04e4*/ 	.word	0xffffffff


	//   ....[20]....
        /*04e8*/ 	.word	0xffffffff


	//   ....[21]....
        /*04ec*/ 	.word	0xffffffff


	//   ....[22]....
        /*04f0*/ 	.word	0xffffffff


	//   ....[23]....
        /*04f4*/ 	.word	0xffffffff


	//   ....[24]....
        /*04f8*/ 	.word	0xffffffff


	//   ....[25]....
        /*04fc*/ 	.word	0xffffffff


	//   ....[26]....
        /*0500*/ 	.word	0xffffffff


	//   ....[27]....
        /*0504*/ 	.word	0xffffffff


	//   ....[28]....
        /*0508*/ 	.word	0xffffffff


	//   ....[29]....
        /*050c*/ 	.word	0xffffffff


	//   ....[30]....
        /*0510*/ 	.word	0xffffffff


	//   ....[31]....
        /*0514*/ 	.word	0xffffffff


	//   ....[32]....
        /*0518*/ 	.word	0xffffffff


	//   ....[33]....
        /*051c*/ 	.word	0xffffffff


	//   ....[34]....
        /*0520*/ 	.word	0xffffffff


	//   ....[35]....
        /*0524*/ 	.word	0xffffffff


	//   ....[36]....
        /*0528*/ 	.word	0xffffffff


	//   ....[37]....
        /*052c*/ 	.word	0xffffffff


	//   ....[38]....
        /*0530*/ 	.word	0xffffffff


	//   ....[39]....
        /*0534*/ 	.word	0xffffffff


	//   ....[40]....
        /*0538*/ 	.word	0xffffffff


	//   ....[41]....
        /*053c*/ 	.word	0xffffffff


	//   ....[42]....
        /*0540*/ 	.word	0xffffffff


	//   ....[43]....
        /*0544*/ 	.word	0xffffffff


	//   ....[44]....
        /*0548*/ 	.word	0xffffffff


	//   ....[45]....
        /*054c*/ 	.word	0xffffffff


	//   ....[46]....
        /*0550*/ 	.word	0xffffffff


	//   ....[47]....
        /*0554*/ 	.word	0xffffffff


	//   ....[48]....
        /*0558*/ 	.word	0xffffffff


	//   ....[49]....
        /*055c*/ 	.word	0xffffffff


	//   ....[50]....
        /*0560*/ 	.word	0xffffffff


	//   ....[51]....
        /*0564*/ 	.word	0xffffffff


	//   ....[52]....
        /*0568*/ 	.word	0xffffffff


	//   ....[53]....
        /*056c*/ 	.word	0xffffffff


	//   ....[54]....
        /*0570*/ 	.word	0xffffffff


	//   ....[55]....
        /*0574*/ 	.word	0xffffffff


	//   ....[56]....
        /*0578*/ 	.word	0xffffffff


	//   ....[57]....
        /*057c*/ 	.word	0xffffffff


	//   ....[58]....
        /*0580*/ 	.word	0xffffffff


	//   ....[59]....
        /*0584*/ 	.word	0xffffffff


	//   ....[60]....
        /*0588*/ 	.word	0xffffffff


	//   ....[61]....
        /*058c*/ 	.word	0xffffffff


	//   ....[62]....
        /*0590*/ 	.word	0xffffffff


	//   ....[63]....
        /*0594*/ 	.word	0xffffffff


	//   ....[64]....
        /*0598*/ 	.word	0xffffffff


	//   ....[65]....
        /*059c*/ 	.word	0xffffffff


	//   ....[66]....
        /*05a0*/ 	.word	0xffffffff


	//   ....[67]....
        /*05a4*/ 	.word	0xffffffff


	//   ....[68]....
        /*05a8*/ 	.word	0xffffffff


	//   ....[69]....
        /*05ac*/ 	.word	0xffffffff


	//   ....[70]....
        /*05b0*/ 	.word	0xffffffff


	//   ....[71]....
        /*05b4*/ 	.word	0xffffffff


	//   ....[72]....
        /*05b8*/ 	.word	0xffffffff


	//   ....[73]....
        /*05bc*/ 	.word	0xffffffff


	//   ....[74]....
        /*05c0*/ 	.word	0xffffffff


	//   ....[75]....
        /*05c4*/ 	.word	0xffffffff


	//   ....[76]....
        /*05c8*/ 	.word	0xffffffff


	//   ....[77]....
        /*05cc*/ 	.word	0xffffffff


	//   ....[78]....
        /*05d0*/ 	.word	0xffffffff


	//   ....[79]....
        /*05d4*/ 	.word	0xffffffff


	//   ....[80]....
        /*05d8*/ 	.word	0xffffffff


	//   ....[81]....
        /*05dc*/ 	.word	0xffffffff


	//   ....[82]....
        /*05e0*/ 	.word	0xffffffff


	//   ....[83]....
        /*05e4*/ 	.word	0xffffffff


	//   ....[84]....
        /*05e8*/ 	.word	0xffffffff


	//   ....[85]....
        /*05ec*/ 	.word	0xffffffff


	//   ....[86]....
        /*05f0*/ 	.word	0xffffffff


	//   ....[87]....
        /*05f4*/ 	.word	0xffffffff


	//   ....[88]....
        /*05f8*/ 	.word	0xffffffff


	//   ....[89]....
        /*05fc*/ 	.word	0xffffffff


	//   ....[90]....
        /*0600*/ 	.word	0xffffffff


	//   ....[91]....
        /*0604*/ 	.word	0xffffffff


	//   ....[92]....
        /*0608*/ 	.word	0xffffffff


	//   ....[93]....
        /*060c*/ 	.word	0xffffffff


	//   ....[94]....
        /*0610*/ 	.word	0xffffffff


	//   ....[95]....
        /*0614*/ 	.word	0xffffffff


	//   ....[96]....
        /*0618*/ 	.word	0xffffffff


	//   ....[97]....
        /*061c*/ 	.word	0xffffffff


	//   ....[98]....
        /*0620*/ 	.word	0xffffffff


	//   ....[99]....
        /*0624*/ 	.word	0xffffffff


	//   ....[100]....
        /*0628*/ 	.word	0xffffffff


	//   ....[101]....
        /*062c*/ 	.word	0xffffffff


	//   ....[102]....
        /*0630*/ 	.word	0xffffffff


	//   ....[103]....
        /*0634*/ 	.word	0xffffffff


	//   ....[104]....
        /*0638*/ 	.word	0xffffffff


	//   ....[105]....
        /*063c*/ 	.word	0xffffffff


	//   ....[106]....
        /*0640*/ 	.word	0xffffffff


	//   ....[107]....
        /*0644*/ 	.word	0xffffffff


	//   ....[108]....
        /*0648*/ 	.word	0xffffffff


	//   ....[109]....
        /*064c*/ 	.word	0xffffffff


	//   ....[110]....
        /*0650*/ 	.word	0xffffffff


	//   ....[111]....
        /*0654*/ 	.word	0xffffffff


	//   ....[112]....
        /*0658*/ 	.word	0xffffffff


	//   ....[113]....
        /*065c*/ 	.word	0xffffffff


	//   ....[114]....
        /*0660*/ 	.word	0xffffffff


	//   ....[115]....
        /*0664*/ 	.word	0xffffffff


	//   ....[116]....
        /*0668*/ 	.word	0xffffffff


	//   ....[117]....
        /*066c*/ 	.word	0xffffffff


	//   ....[118]....
        /*0670*/ 	.word	0xffffffff


	//   ....[119]....
        /*0674*/ 	.word	0xffffffff


	//   ....[120]....
        /*0678*/ 	.word	0xffffffff


	//   ....[121]....
        /*067c*/ 	.word	0xffffffff


	//   ....[122]....
        /*0680*/ 	.word	0xffffffff


	//   ....[123]....
        /*0684*/ 	.word	0xffffffff


	//   ....[124]....
        /*0688*/ 	.word	0xffffffff


	//   ....[125]....
        /*068c*/ 	.word	0xffffffff


	//   ....[126]....
        /*0690*/ 	.word	0xffffffff


	//   ....[127]....
        /*0694*/ 	.word	0xffffffff


	//   ....[128]....
        /*0698*/ 	.word	0xffffffff


	//   ....[129]....
        /*069c*/ 	.word	0xffffffff


	//   ....[130]....
        /*06a0*/ 	.word	0xffffffff


	//   ....[131]....
        /*06a4*/ 	.word	0xffffffff


	//   ....[132]....
        /*06a8*/ 	.word	0xffffffff


	//   ....[133]....
        /*06ac*/ 	.word	0xffffffff


	//   ....[134]....
        /*06b0*/ 	.word	0xffffffff


	//   ....[135]....
        /*06b4*/ 	.word	0xffffffff


	//   ....[136]....
        /*06b8*/ 	.word	0xffffffff


	//   ....[137]....
        /*06bc*/ 	.word	0xffffffff


	//   ....[138]....
        /*06c0*/ 	.word	0xffffffff


	//   ....[139]....
        /*06c4*/ 	.word	0xffffffff


	//   ....[140]....
        /*06c8*/ 	.word	0xffffffff


	//   ....[141]....
        /*06cc*/ 	.word	0xffffffff


	//   ....[142]....
        /*06d0*/ 	.word	0xffffffff


	//   ....[143]....
        /*06d4*/ 	.word	0xffffffff


	//   ....[144]....
        /*06d8*/ 	.word	0xffffffff


	//   ....[145]....
        /*06dc*/ 	.word	0xffffffff


	//   ....[146]....
        /*06e0*/ 	.word	0xffffffff


	//   ....[147]....
        /*06e4*/ 	.word	0xffffffff


	//   ....[148]....
        /*06e8*/ 	.word	0xffffffff


	//   ....[149]....
        /*06ec*/ 	.word	0xffffffff


	//   ....[150]....
        /*06f0*/ 	.word	0xffffffff


	//   ....[151]....
        /*06f4*/ 	.word	0xffffffff


	//   ....[152]....
        /*06f8*/ 	.word	0xffffffff


	//   ....[153]....
        /*06fc*/ 	.word	0xffffffff


	//   ....[154]....
        /*0700*/ 	.word	0xffffffff


	//   ....[155]....
        /*0704*/ 	.word	0xffffffff


	//   ....[156]....
        /*0708*/ 	.word	0xffffffff


	//   ....[157]....
        /*070c*/ 	.word	0xffffffff


	//   ....[158]....
        /*0710*/ 	.word	0xffffffff


	//   ....[159]....
        /*0714*/ 	.word	0xffffffff


	//   ....[160]....
        /*0718*/ 	.word	0xffffffff


	//   ....[161]....
        /*071c*/ 	.word	0xffffffff


	//   ....[162]....
        /*0720*/ 	.word	0xffffffff


	//   ....[163]....
        /*0724*/ 	.word	0xffffffff


	//   ....[164]....
        /*0728*/ 	.word	0xffffffff


	//   ....[165]....
        /*072c*/ 	.word	0xffffffff


	//   ....[166]....
        /*0730*/ 	.word	0xffffffff


	//   ....[167]....
        /*0734*/ 	.word	0xffffffff


	//   ....[168]....
        /*0738*/ 	.word	0xffffffff


	//   ....[169]....
        /*073c*/ 	.word	0xffffffff


	//   ....[170]....
        /*0740*/ 	.word	0xffffffff


	//   ....[171]....
        /*0744*/ 	.word	0xffffffff


	//   ....[172]....
        /*0748*/ 	.word	0xffffffff


	//   ....[173]....
        /*074c*/ 	.word	0xffffffff


	//   ....[174]....
        /*0750*/ 	.word	0xffffffff


	//   ....[175]....
        /*0754*/ 	.word	0xffffffff


	//   ....[176]....
        /*0758*/ 	.word	0xffffffff


	//   ....[177]....
        /*075c*/ 	.word	0xffffffff


	//   ....[178]....
        /*0760*/ 	.word	0xffffffff


	//   ....[179]....
        /*0764*/ 	.word	0xffffffff


	//   ....[180]....
        /*0768*/ 	.word	0xffffffff


	//   ....[181]....
        /*076c*/ 	.word	0xffffffff


	//   ....[182]....
        /*0770*/ 	.word	0xffffffff


	//   ....[183]....
        /*0774*/ 	.word	0xffffffff


	//   ....[184]....
        /*0778*/ 	.word	0xffffffff


	//   ....[185]....
        /*077c*/ 	.word	0xffffffff


	//   ....[186]....
        /*0780*/ 	.word	0xffffffff


	//   ....[187]....
        /*0784*/ 	.word	0xffffffff


	//   ....[188]....
        /*0788*/ 	.word	0xffffffff


	//   ....[189]....
        /*078c*/ 	.word	0xffffffff


	//   ....[190]....
        /*0790*/ 	.word	0xffffffff


	//   ....[191]....
        /*0794*/ 	.word	0xffffffff


	//   ....[192]....
        /*0798*/ 	.word	0xffffffff


	//   ....[193]....
        /*079c*/ 	.word	0xffffffff


	//   ....[194]....
        /*07a0*/ 	.word	0xffffffff


	//   ....[195]....
        /*07a4*/ 	.word	0xffffffff


	//   ....[196]....
        /*07a8*/ 	.word	0xffffffff


	//   ....[197]....
        /*07ac*/ 	.word	0xffffffff


	//   ....[198]....
        /*07b0*/ 	.word	0xffffffff


	//   ....[199]....
        /*07b4*/ 	.word	0xffffffff


	//   ....[200]....
        /*07b8*/ 	.word	0xffffffff


	//   ....[201]....
        /*07bc*/ 	.word	0xffffffff


	//   ....[202]....
        /*07c0*/ 	.word	0xffffffff


	//   ....[203]....
        /*07c4*/ 	.word	0xffffffff


	//   ....[204]....
        /*07c8*/ 	.word	0xffffffff


	//   ....[205]....
        /*07cc*/ 	.word	0xffffffff


	//   ....[206]....
        /*07d0*/ 	.word	0xffffffff


	//   ....[207]....
        /*07d4*/ 	.word	0xffffffff


	//   ....[208]....
        /*07d8*/ 	.word	0xffffffff


	//   ....[209]....
        /*07dc*/ 	.word	0xffffffff


	//   ....[210]....
        /*07e0*/ 	.word	0xffffffff


	//   ....[211]....
        /*07e4*/ 	.word	0xffffffff


	//   ....[212]....
        /*07e8*/ 	.word	0xffffffff


	//   ....[213]....
        /*07ec*/ 	.word	0xffffffff


	//   ....[214]....
        /*07f0*/ 	.word	0xffffffff


	//   ....[215]....
        /*07f4*/ 	.word	0xffffffff


	//   ....[216]....
        /*07f8*/ 	.word	0xffffffff


	//   ....[217]....
        /*07fc*/ 	.word	0xffffffff


	//   ....[218]....
        /*0800*/ 	.word	0xffffffff


	//   ....[219]....
        /*0804*/ 	.word	0xffffffff


	//   ....[220]....
        /*0808*/ 	.word	0xffffffff


	//   ....[221]....
        /*080c*/ 	.word	0xffffffff


	//   ....[222]....
        /*0810*/ 	.word	0xffffffff


	//   ....[223]....
        /*0814*/ 	.word	0xffffffff


	//   ....[224]....
        /*0818*/ 	.word	0xffffffff


	//   ....[225]....
        /*081c*/ 	.word	0xffffffff


	//   ....[226]....
        /*0820*/ 	.word	0xffffffff


	//   ....[227]....
        /*0824*/ 	.word	0xffffffff


	//   ....[228]....
        /*0828*/ 	.word	0xffffffff


	//   ....[229]....
        /*082c*/ 	.word	0xffffffff


	//   ....[230]....
        /*0830*/ 	.word	0xffffffff


	//   ....[231]....
        /*0834*/ 	.word	0xffffffff


	//   ....[232]....
        /*0838*/ 	.word	0xffffffff


	//   ....[233]....
        /*083c*/ 	.word	0xffffffff


	//   ....[234]....
        /*0840*/ 	.word	0xffffffff


	//   ....[235]....
        /*0844*/ 	.word	0xffffffff


	//   ....[236]....
        /*0848*/ 	.word	0xffffffff


	//   ....[237]....
        /*084c*/ 	.word	0xffffffff


	//   ....[238]....
        /*0850*/ 	.word	0xffffffff


	//   ....[239]....
        /*0854*/ 	.word	0x0500005b


	//   ....[240]....
        /*0858*/ 	.word	0x0500005b


	//   ....[241]....
        /*085c*/ 	.word	0x0500005b


	//   ....[242]....
        /*0860*/ 	.word	0x0500005b


	//   ....[243]....
        /*0864*/ 	.word	0x0500005b


	//   ....[244]....
        /*0868*/ 	.word	0x0500005b


	//   ....[245]....
        /*086c*/ 	.word	0x0500005b


	//   ....[246]....
        /*0870*/ 	.word	0x0500005b


	//   ....[247]....
        /*0874*/ 	.word	0x0500005b


	//   ....[248]....
        /*0878*/ 	.word	0x0500005b


	//   ....[249]....
        /*087c*/ 	.word	0x0500005b


	//   ....[250]....
        /*0880*/ 	.word	0x0500005b


	//   ....[251]....
        /*0884*/ 	.word	0x0500005b


	//   ....[252]....
        /*0888*/ 	.word	0x0500005b


	//   ....[253]....
        /*088c*/ 	.word	0x0500005b


	//   ....[254]....
        /*0890*/ 	.word	0x0500005b


	//   ....[255]....
        /*0894*/ 	.word	0x0500005b


	//   ....[0]....
        /*0898*/ 	.word	0x0500005b


	//   ....[1]....
        /*089c*/ 	.word	0x0500005b


	//   ....[2]....
        /*08a0*/ 	.word	0x0500005b


	//   ....[3]....
        /*08a4*/ 	.word	0x0500005b


	//   ....[4]....
        /*08a8*/ 	.word	0x0500005b


	//   ....[5]....
        /*08ac*/ 	.word	0x0500005b


	//   ....[6]....
        /*08b0*/ 	.word	0x0500005b


	//   ....[7]....
        /*08b4*/ 	.word	0x0500005b


	//   ....[8]....
        /*08b8*/ 	.word	0x0500005b


	//   ....[9]....
        /*08bc*/ 	.word	0x0500005b


	//   ....[10]....
        /*08c0*/ 	.word	0x0500005b


	//   ....[11]....
        /*08c4*/ 	.word	0x0500005b


	//   ....[12]....
        /*08c8*/ 	.word	0x0500005b


	//   ....[13]....
        /*08cc*/ 	.word	0x0500005b


	//   ....[14]....
        /*08d0*/ 	.word	0x0500005b


	//   ....[15]....
        /*08d4*/ 	.word	0x0500005b


	//   ....[16]....
        /*08d8*/ 	.word	0x0500005b


	//   ....[17]....
        /*08dc*/ 	.word	0x0500005b


	//   ....[18]....
        /*08e0*/ 	.word	0x0500005b


	//   ....[19]....
        /*08e4*/ 	.word	0x0500005b


	//   ....[20]....
        /*08e8*/ 	.word	0x0500005b


	//   ....[21]....
        /*08ec*/ 	.word	0x0500005b


	//   ....[22]....
        /*08f0*/ 	.word	0x0500005b


	//   ....[23]....
        /*08f4*/ 	.word	0x0500005b


	//   ....[24]....
        /*08f8*/ 	.word	0x0500005b


	//   ....[25]....
        /*08fc*/ 	.word	0x0500005b


	//   ....[26]....
        /*0900*/ 	.word	0x0500005b


	//   ....[27]....
        /*0904*/ 	.word	0x0500005b


	//   ....[28]....
        /*0908*/ 	.word	0x0500005b


	//   ....[29]....
        /*090c*/ 	.word	0x0500005b


	//   ....[30]....
        /*0910*/ 	.word	0x0500005b


	//   ....[31]....
        /*0914*/ 	.word	0x0500005b


	//   ....[32]....
        /*0918*/ 	.word	0x0500005b


	//   ....[33]....
        /*091c*/ 	.word	0x0500005b


	//   ....[34]....
        /*0920*/ 	.word	0x0500005b


	//   ....[35]....
        /*0924*/ 	.word	0x0500005b


	//   ....[36]....
        /*0928*/ 	.word	0x0500005b


	//   ....[37]....
        /*092c*/ 	.word	0x0500005b


	//   ....[38]....
        /*0930*/ 	.word	0x0500005b


	//   ....[39]....
        /*0934*/ 	.word	0x0500005b


	//   ....[40]....
        /*0938*/ 	.word	0x0500005b


	//   ....[41]....
        /*093c*/ 	.word	0x0500005b


	//   ....[42]....
        /*0940*/ 	.word	0x0500005b


	//   ....[43]....
        /*0944*/ 	.word	0x0500005b


	//   ....[44]....
        /*0948*/ 	.word	0x0500005b


	//   ....[45]....
        /*094c*/ 	.word	0x0500005b


	//   ....[46]....
        /*0950*/ 	.word	0x0500005b


	//   ....[47]....
        /*0954*/ 	.word	0x0500005b


	//   ....[48]....
        /*0958*/ 	.word	0x0500005b


	//   ....[49]....
        /*095c*/ 	.word	0x0500005b


	//   ....[50]....
        /*0960*/ 	.word	0x0500005b


	//   ....[51]....
        /*0964*/ 	.word	0x0500005b


	//   ....[52]....
        /*0968*/ 	.word	0x0500005b


	//   ....[53]....
        /*096c*/ 	.word	0x0500005b


	//   ....[54]....
        /*0970*/ 	.word	0x0500005b


	//   ....[55]....
        /*0974*/ 	.word	0x0500005b


	//   ....[56]....
        /*0978*/ 	.word	0x0500005b


	//   ....[57]....
        /*097c*/ 	.word	0x0500005b


	//   ....[58]....
        /*0980*/ 	.word	0x0500005b


	//   ....[59]....
        /*0984*/ 	.word	0x0500005b


	//   ....[60]....
        /*0988*/ 	.word	0x0500005b


	//   ....[61]....
        /*098c*/ 	.word	0x0500005b


	//   ....[62]....
        /*0990*/ 	.word	0x0500005b


	//   ....[63]....
        /*0994*/ 	.word	0x0500005b


	//   ....[64]....
        /*0998*/ 	.word	0x0500005b


	//   ....[65]....
        /*099c*/ 	.word	0x0500005b


	//   ....[66]....
        /*09a0*/ 	.word	0x0500005b


	//   ....[67]....
        /*09a4*/ 	.word	0x0500005b


	//   ....[68]....
        /*09a8*/ 	.word	0x0500005b


	//   ....[69]....
        /*09ac*/ 	.word	0x0500005b


	//   ....[70]....
        /*09b0*/ 	.word	0x0500005b


	//   ....[71]....
        /*09b4*/ 	.word	0x0500005b


	//   ....[72]....
        /*09b8*/ 	.word	0x0500005b


	//   ....[73]....
        /*09bc*/ 	.word	0x0500005b


	//   ....[74]....
        /*09c0*/ 	.word	0x0500005b


	//   ....[75]....
        /*09c4*/ 	.word	0x0500005b


	//   ....[76]....
        /*09c8*/ 	.word	0x0500005b


	//   ....[77]....
        /*09cc*/ 	.word	0x0500005b


	//   ....[78]....
        /*09d0*/ 	.word	0x0500005b


	//   ....[79]....
        /*09d4*/ 	.word	0x0500005b


	//   ....[80]....
        /*09d8*/ 	.word	0x0500005b


	//   ....[81]....
        /*09dc*/ 	.word	0x0500005b


	//   ....[82]....
        /*09e0*/ 	.word	0x0500005b


	//   ....[83]....
        /*09e4*/ 	.word	0x0500005b


	//   ....[84]....
        /*09e8*/ 	.word	0x0500005b


	//   ....[85]....
        /*09ec*/ 	.word	0x0500005b


	//   ....[86]....
        /*09f0*/ 	.word	0x0500005b


	//   ....[87]....
        /*09f4*/ 	.word	0x0500005b


	//   ....[88]....
        /*09f8*/ 	.word	0x0500005b


	//   ....[89]....
        /*09fc*/ 	.word	0x0500005b


	//   ....[90]....
        /*0a00*/ 	.word	0x0500005b


	//   ....[91]....
        /*0a04*/ 	.word	0x0500005b


	//   ....[92]....
        /*0a08*/ 	.word	0x0500005b


	//   ....[93]....
        /*0a0c*/ 	.word	0x0500005b


	//   ....[94]....
        /*0a10*/ 	.word	0x0500005b


	//   ....[95]....
        /*0a14*/ 	.word	0x0500005b


	//   ....[96]....
        /*0a18*/ 	.word	0x0500005b


	//   ....[97]....
        /*0a1c*/ 	.word	0x0500005b


	//   ....[98]....
        /*0a20*/ 	.word	0x0500005b


	//   ....[99]....
        /*0a24*/ 	.word	0x0500005b


	//   ....[100]....
        /*0a28*/ 	.word	0x0500005b


	//   ....[101]....
        /*0a2c*/ 	.word	0x0500005b


	//   ....[102]....
        /*0a30*/ 	.word	0x0500005b


	//   ....[103]....
        /*0a34*/ 	.word	0x0500005b


	//   ....[104]....
        /*0a38*/ 	.word	0x0500005b


	//   ....[105]....
        /*0a3c*/ 	.word	0x0500005b


	//   ....[106]....
        /*0a40*/ 	.word	0x0500005b


	//   ....[107]....
        /*0a44*/ 	.word	0x0500005b


	//   ....[108]....
        /*0a48*/ 	.word	0x0500005b


	//   ....[109]....
        /*0a4c*/ 	.word	0x0500005b


	//   ....[110]....
        /*0a50*/ 	.word	0x0500005b


	//   ....[111]....
        /*0a54*/ 	.word	0x0500005b


	//   ....[112]....
        /*0a58*/ 	.word	0x0500005b


	//   ....[113]....
        /*0a5c*/ 	.word	0x0500005b


	//   ....[114]....
        /*0a60*/ 	.word	0x0500005b


	//   ....[115]....
        /*0a64*/ 	.word	0x0500005b


	//   ....[116]....
        /*0a68*/ 	.word	0x0500005b


	//   ....[117]....
        /*0a6c*/ 	.word	0x0500005b


	//   ....[118]....
        /*0a70*/ 	.word	0x0500005b


	//   ....[119]....
        /*0a74*/ 	.word	0x0500005b


	//   ....[120]....
        /*0a78*/ 	.word	0x0500005b


	//   ....[121]....
        /*0a7c*/ 	.word	0x0500005b


	//   ....[122]....
        /*0a80*/ 	.word	0x0500005b


	//   ....[123]....
        /*0a84*/ 	.word	0x0500005b


	//   ....[124]....
        /*0a88*/ 	.word	0x0500005b


	//   ....[125]....
        /*0a8c*/ 	.word	0x0500005b


	//   ....[126]....
        /*0a90*/ 	.word	0x0500005b


	//   ....[127]....
        /*0a94*/ 	.word	0x0500005b


	//   ....[128]....
        /*0a98*/ 	.word	0x0500005b


	//   ....[129]....
        /*0a9c*/ 	.word	0x0500005b


	//   ....[130]....
        /*0aa0*/ 	.word	0x0500005b


	//   ....[131]....
        /*0aa4*/ 	.word	0x0500005b


	//   ....[132]....
        /*0aa8*/ 	.word	0x0500005b


	//   ....[133]....
        /*0aac*/ 	.word	0x0500005b


	//   ....[134]....
        /*0ab0*/ 	.word	0x0500005b


	//   ....[135]....
        /*0ab4*/ 	.word	0x0500005b


	//   ....[136]....
        /*0ab8*/ 	.word	0x0500005b


	//   ....[137]....
        /*0abc*/ 	.word	0x0500005b


	//   ....[138]....
        /*0ac0*/ 	.word	0x0500005b


	//   ....[139]....
        /*0ac4*/ 	.word	0x0500005b


	//   ....[140]....
        /*0ac8*/ 	.word	0x0500005b


	//   ....[141]....
        /*0acc*/ 	.word	0x0500005b


	//   ....[142]....
        /*0ad0*/ 	.word	0x0500005b


	//   ....[143]....
        /*0ad4*/ 	.word	0x0500005b


	//   ....[144]....
        /*0ad8*/ 	.word	0x0500005b


	//   ....[145]....
        /*0adc*/ 	.word	0x0500005b


	//   ....[146]....
        /*0ae0*/ 	.word	0x0500005b


	//   ....[147]....
        /*0ae4*/ 	.word	0x0500005b


	//   ....[148]....
        /*0ae8*/ 	.word	0x0500005b


	//   ....[149]....
        /*0aec*/ 	.word	0x0500005b


	//   ....[150]....
        /*0af0*/ 	.word	0x0500005b


	//   ....[151]....
        /*0af4*/ 	.word	0x0500005b


	//   ....[152]....
        /*0af8*/ 	.word	0x0500005b


	//   ....[153]....
        /*0afc*/ 	.word	0x0500005b


	//   ....[154]....
        /*0b00*/ 	.word	0x0500005b


	//   ....[155]....
        /*0b04*/ 	.word	0x0500005b


	//   ....[156]....
        /*0b08*/ 	.word	0x0500005b


	//   ....[157]....
        /*0b0c*/ 	.word	0x0500005b


	//   ....[158]....
        /*0b10*/ 	.word	0x0500005b


	//   ....[159]....
        /*0b14*/ 	.word	0x0500005b


	//   ....[160]....
        /*0b18*/ 	.word	0x0500005b


	//   ....[161]....
        /*0b1c*/ 	.word	0x0500005b


	//   ....[162]....
        /*0b20*/ 	.word	0x0500005b


	//   ....[163]....
        /*0b24*/ 	.word	0x0500005b


	//   ....[164]....
        /*0b28*/ 	.word	0x0500005b


	//   ....[165]....
        /*0b2c*/ 	.word	0x0500005b


	//   ....[166]....
        /*0b30*/ 	.word	0x0500005b


	//   ....[167]....
        /*0b34*/ 	.word	0x0500005b


	//   ....[168]....
        /*0b38*/ 	.word	0x0500005b


	//   ....[169]....
        /*0b3c*/ 	.word	0x0500005b


	//   ....[170]....
        /*0b40*/ 	.word	0x0500005b


	//   ....[171]....
        /*0b44*/ 	.word	0x0500005b


	//   ....[172]....
        /*0b48*/ 	.word	0x0500005b


	//   ....[173]....
        /*0b4c*/ 	.word	0x0500005b


	//   ....[174]....
        /*0b50*/ 	.word	0x0500005b


	//   ....[175]....
        /*0b54*/ 	.word	0x0500005b


	//   ....[176]....
        /*0b58*/ 	.word	0x0500005b


	//   ....[177]....
        /*0b5c*/ 	.word	0x0500005b


	//   ....[178]....
        /*0b60*/ 	.word	0x0500005b


	//   ....[179]....
        /*0b64*/ 	.word	0x0500005b


	//   ....[180]....
        /*0b68*/ 	.word	0x0500005b


	//   ....[181]....
        /*0b6c*/ 	.word	0x0500005b


	//   ....[182]....
        /*0b70*/ 	.word	0x0500005b


	//   ....[183]....
        /*0b74*/ 	.word	0x0500005b


	//   ....[184]....
        /*0b78*/ 	.word	0x0500005b


	//   ....[185]....
        /*0b7c*/ 	.word	0x0500005b


	//   ....[186]....
        /*0b80*/ 	.word	0x0500005b


	//   ....[187]....
        /*0b84*/ 	.word	0x0500005b


	//   ....[188]....
        /*0b88*/ 	.word	0x0500005b


	//   ....[189]....
        /*0b8c*/ 	.word	0x0500005b


	//   ....[190]....
        /*0b90*/ 	.word	0x0500005b


	//   ....[191]....
        /*0b94*/ 	.word	0x0500005b


	//   ....[192]....
        /*0b98*/ 	.word	0x0500005b


	//   ....[193]....
        /*0b9c*/ 	.word	0x0500005b


	//   ....[194]....
        /*0ba0*/ 	.word	0x0500005b


	//   ....[195]....
        /*0ba4*/ 	.word	0x0500005b


	//   ....[196]....
        /*0ba8*/ 	.word	0x0500005b


	//   ....[197]....
        /*0bac*/ 	.word	0x0500005b


	//   ....[198]....
        /*0bb0*/ 	.word	0x0500005b


	//   ....[199]....
        /*0bb4*/ 	.word	0x0500005b


	//   ....[200]....
        /*0bb8*/ 	.word	0x0500005b


	//   ....[201]....
        /*0bbc*/ 	.word	0x0500005b


	//   ....[202]....
        /*0bc0*/ 	.word	0x0500005b


	//   ....[203]....
        /*0bc4*/ 	.word	0x0500005b


	//   ....[204]....
        /*0bc8*/ 	.word	0x0500005b


	//   ....[205]....
        /*0bcc*/ 	.word	0x0500005b


	//   ....[206]....
        /*0bd0*/ 	.word	0x0500005b


	//   ....[207]....
        /*0bd4*/ 	.word	0x0500005b


	//   ....[208]....
        /*0bd8*/ 	.word	0x0500005b


	//   ....[209]....
        /*0bdc*/ 	.word	0x0500005b


	//   ....[210]....
        /*0be0*/ 	.word	0x0500005b


	//   ....[211]....
        /*0be4*/ 	.word	0x0500005b


	//   ....[212]....
        /*0be8*/ 	.word	0x0500005b


	//   ....[213]....
        /*0bec*/ 	.word	0x0500005b


	//   ....[214]....
        /*0bf0*/ 	.word	0x0500005b


	//   ....[215]....
        /*0bf4*/ 	.word	0x0500005b


	//   ....[216]....
        /*0bf8*/ 	.word	0x0500005b


	//   ....[217]....
        /*0bfc*/ 	.word	0x0500005b


	//   ....[218]....
        /*0c00*/ 	.word	0x0500005b


	//   ....[219]....
        /*0c04*/ 	.word	0x0500005b


	//   ....[220]....
        /*0c08*/ 	.word	0x0500005b


	//   ....[221]....
        /*0c0c*/ 	.word	0x0500005b


	//   ....[222]....
        /*0c10*/ 	.word	0x0500005b


	//   ....[223]....
        /*0c14*/ 	.word	0x0500005b


	//   ....[224]....
        /*0c18*/ 	.word	0x0500005b


	//   ....[225]....
        /*0c1c*/ 	.word	0x0500005b


	//   ....[226]....
        /*0c20*/ 	.word	0x0500005b


	//   ....[227]....
        /*0c24*/ 	.word	0x0500005b


	//   ....[228]....
        /*0c28*/ 	.word	0x0500005b


	//   ....[229]....
        /*0c2c*/ 	.word	0x0500005b


	//   ....[230]....
        /*0c30*/ 	.word	0x0500005b


	//   ....[231]....
        /*0c34*/ 	.word	0x0500005b


	//   ....[232]....
        /*0c38*/ 	.word	0x0500005b


	//   ....[233]....
        /*0c3c*/ 	.word	0x0500005b


	//   ....[234]....
        /*0c40*/ 	.word	0x0500005b


	//   ....[235]....
        /*0c44*/ 	.word	0x0500005b


	//   ....[236]....
        /*0c48*/ 	.word	0x0500005b


	//   ....[237]....
        /*0c4c*/ 	.word	0x0500005b


	//   ....[238]....
        /*0c50*/ 	.word	0x0500005b


	//   ....[239]....
        /*0c54*/ 	.word	0x0500005b


	//   ....[240]....
        /*0c58*/ 	.word	0x0500005b


	//   ....[241]....
        /*0c5c*/ 	.word	0x0500005b


	//   ....[242]....
        /*0c60*/ 	.word	0x0500005b


	//   ....[243]....
        /*0c64*/ 	.word	0x0500005b


	//   ....[244]....
        /*0c68*/ 	.word	0x0500005b


	//   ....[245]....
        /*0c6c*/ 	.word	0x0500005b


	//   ....[246]....
        /*0c70*/ 	.word	0x0500005b


	//   ....[247]....
        /*0c74*/ 	.word	0x0500005b


	//   ....[248]....
        /*0c78*/ 	.word	0x0500005b


	//   ....[249]....
        /*0c7c*/ 	.word	0x0500005b


	//   ....[250]....
        /*0c80*/ 	.word	0x0500005b


	//   ....[251]....
        /*0c84*/ 	.word	0x0500005b


	//   ....[252]....
        /*0c88*/ 	.word	0x0500005b


	//   ....[253]....
        /*0c8c*/ 	.word	0x0500005b


	//   ....[254]....
        /*0c90*/ 	.word	0x0500005b


	//   ....[255]....
        /*0c94*/ 	.word	0x0500005b


	//   ....[0]....
        /*0c98*/ 	.word	0x0500005b


	//   ....[1]....
        /*0c9c*/ 	.word	0x0500005b


	//   ....[2]....
        /*0ca0*/ 	.word	0x0500005b


	//   ....[3]....
        /*0ca4*/ 	.word	0x0500005b


	//   ....[4]....
        /*0ca8*/ 	.word	0x0500005b


	//   ....[5]....
        /*0cac*/ 	.word	0x0500005b


	//   ....[6]....
        /*0cb0*/ 	.word	0x0500005b


	//   ....[7]....
        /*0cb4*/ 	.word	0x0500005b


	//   ....[8]....
        /*0cb8*/ 	.word	0x0500005b


	//   ....[9]....
        /*0cbc*/ 	.word	0x0500005b


	//   ....[10]....
        /*0cc0*/ 	.word	0x0500005b


	//   ....[11]....
        /*0cc4*/ 	.word	0x0500005b


	//   ....[12]....
        /*0cc8*/ 	.word	0x0500005b


	//   ....[13]....
        /*0ccc*/ 	.word	0x0500005b


	//   ....[14]....
        /*0cd0*/ 	.word	0x0500005b


	//   ....[15]....
        /*0cd4*/ 	.word	0x0500005b


	//   ....[16]....
        /*0cd8*/ 	.word	0x0500005b


	//   ....[17]....
        /*0cdc*/ 	.word	0x0500005b


	//   ....[18]....
        /*0ce0*/ 	.word	0x0500005b


	//   ....[19]....
        /*0ce4*/ 	.word	0x0500005b


	//   ....[20]....
        /*0ce8*/ 	.word	0x0500005b


	//   ....[21]....
        /*0cec*/ 	.word	0x0500005b


	//   ....[22]....
        /*0cf0*/ 	.word	0x0500005b


	//   ....[23]....
        /*0cf4*/ 	.word	0x0500005b


	//   ....[24]....
        /*0cf8*/ 	.word	0x0500005b


	//   ....[25]....
        /*0cfc*/ 	.word	0x0500005b


	//   ....[26]....
        /*0d00*/ 	.word	0x0500005b


	//   ....[27]....
        /*0d04*/ 	.word	0x0500005b


	//   ....[28]....
        /*0d08*/ 	.word	0x0500005b


	//   ....[29]....
        /*0d0c*/ 	.word	0x0500005b


	//   ....[30]....
        /*0d10*/ 	.word	0x0500005b


	//   ....[31]....
        /*0d14*/ 	.word	0x0500005b


	//   ....[32]....
        /*0d18*/ 	.word	0x0500005b


	//   ....[33]....
        /*0d1c*/ 	.word	0x0500005b


	//   ....[34]....
        /*0d20*/ 	.word	0x0500005b


	//   ....[35]....
        /*0d24*/ 	.word	0x0500005b


	//   ....[36]....
        /*0d28*/ 	.word	0x0500005b


	//   ....[37]....
        /*0d2c*/ 	.word	0x0500005b


	//   ....[38]....
        /*0d30*/ 	.word	0x0500005b


	//   ....[39]....
        /*0d34*/ 	.word	0x0500005b


	//   ....[40]....
        /*0d38*/ 	.word	0x0500005b


	//   ....[41]....
        /*0d3c*/ 	.word	0x0500005b


	//   ....[42]....
        /*0d40*/ 	.word	0x0500005b


	//   ....[43]....
        /*0d44*/ 	.word	0x0500005b


	//   ....[44]....
        /*0d48*/ 	.word	0x0500005b


	//   ....[45]....
        /*0d4c*/ 	.word	0x0500005b


	//   ....[46]....
        /*0d50*/ 	.word	0x0500005b


	//   ....[47]....
        /*0d54*/ 	.word	0x0500005b


	//   ....[48]....
        /*0d58*/ 	.word	0x0500005b


	//   ....[49]....
        /*0d5c*/ 	.word	0x0500005b


	//   ....[50]....
        /*0d60*/ 	.word	0x0500005b


	//   ....[51]....
        /*0d64*/ 	.word	0x0500005b


	//   ....[52]....
        /*0d68*/ 	.word	0x0500005b


	//   ....[53]....
        /*0d6c*/ 	.word	0x0500005b


	//   ....[54]....
        /*0d70*/ 	.word	0x0500005b


	//   ....[55]....
        /*0d74*/ 	.word	0x0500005b


	//   ....[56]....
        /*0d78*/ 	.word	0x0500005b


	//   ....[57]....
        /*0d7c*/ 	.word	0x0500005b


	//   ....[58]....
        /*0d80*/ 	.word	0x0500005b


	//   ....[59]....
        /*0d84*/ 	.word	0x0500005b


	//   ....[60]....
        /*0d88*/ 	.word	0x0500005b


	//   ....[61]....
        /*0d8c*/ 	.word	0x0500005b


	//   ....[62]....
        /*0d90*/ 	.word	0x0500005b


	//   ....[63]....
        /*0d94*/ 	.word	0x0500005b


	//   ....[64]....
        /*0d98*/ 	.word	0x0500005b


	//   ....[65]....
        /*0d9c*/ 	.word	0x0500005b


	//   ....[66]....
        /*0da0*/ 	.word	0x0500005b


	//   ....[67]....
        /*0da4*/ 	.word	0x0500005b


	//   ....[68]....
        /*0da8*/ 	.word	0x0500005b


	//   ....[69]....
        /*0dac*/ 	.word	0x0500005b


	//   ....[70]....
        /*0db0*/ 	.word	0x0500005b


	//   ....[71]....
        /*0db4*/ 	.word	0x0500005b


	//   ....[72]....
        /*0db8*/ 	.word	0x0500005b


	//   ....[73]....
        /*0dbc*/ 	.word	0x0500005b


	//   ....[74]....
        /*0dc0*/ 	.word	0x0500005b


	//   ....[75]....
        /*0dc4*/ 	.word	0x0500005b


	//   ....[76]....
        /*0dc8*/ 	.word	0x0500005b


	//   ....[77]....
        /*0dcc*/ 	.word	0x0500005b


	//   ....[78]....
        /*0dd0*/ 	.word	0x0500005b


	//   ....[79]....
        /*0dd4*/ 	.word	0x0500005b


	//   ....[80]....
        /*0dd8*/ 	.word	0x0500005b


	//   ....[81]....
        /*0ddc*/ 	.word	0x0500005b


	//   ....[82]....
        /*0de0*/ 	.word	0x0500005b


	//   ....[83]....
        /*0de4*/ 	.word	0x0500005b


	//   ....[84]....
        /*0de8*/ 	.word	0x0500005b


	//   ....[85]....
        /*0dec*/ 	.word	0x0500005b


	//   ....[86]....
        /*0df0*/ 	.word	0x0500005b


	//   ....[87]....
        /*0df4*/ 	.word	0x0500005b


	//   ....[88]....
        /*0df8*/ 	.word	0x0500005b


	//   ....[89]....
        /*0dfc*/ 	.word	0x0500005b


	//   ....[90]....
        /*0e00*/ 	.word	0x0500005b


	//   ....[91]....
        /*0e04*/ 	.word	0x0500005b


	//   ....[92]....
        /*0e08*/ 	.word	0x0500005b


	//   ....[93]....
        /*0e0c*/ 	.word	0x0500005b


	//   ....[94]....
        /*0e10*/ 	.word	0x0500005b


	//   ....[95]....
        /*0e14*/ 	.word	0x0500005b


	//   ....[96]....
        /*0e18*/ 	.word	0x0500005b


	//   ....[97]....
        /*0e1c*/ 	.word	0x0500005b


	//   ....[98]....
        /*0e20*/ 	.word	0x0500005b


	//   ....[99]....
        /*0e24*/ 	.word	0x0500005b


	//   ....[100]....
        /*0e28*/ 	.word	0x0500005b


	//   ....[101]....
        /*0e2c*/ 	.word	0x0500005b


	//   ....[102]....
        /*0e30*/ 	.word	0x0500005b


	//   ....[103]....
        /*0e34*/ 	.word	0x0500005b


	//   ....[104]....
        /*0e38*/ 	.word	0x0500005b


	//   ....[105]....
        /*0e3c*/ 	.word	0x0500005b


	//   ....[106]....
        /*0e40*/ 	.word	0x0500005b


	//   ....[107]....
        /*0e44*/ 	.word	0x0500005b


	//   ....[108]....
        /*0e48*/ 	.word	0x0500005b


	//   ....[109]....
        /*0e4c*/ 	.word	0x0500005b


	//   ....[110]....
        /*0e50*/ 	.word	0x0500005b


	//   ....[111]....
        /*0e54*/ 	.word	0x0500005b


	//   ....[112]....
        /*0e58*/ 	.word	0x0500005b


	//   ....[113]....
        /*0e5c*/ 	.word	0x0500005b


	//   ....[114]....
        /*0e60*/ 	.word	0x0500005b


	//   ....[115]....
        /*0e64*/ 	.word	0x0500005b


	//   ....[116]....
        /*0e68*/ 	.word	0x0500005b


	//   ....[117]....
        /*0e6c*/ 	.word	0x0500005b


	//   ....[118]....
        /*0e70*/ 	.word	0x0500005b


	//   ....[119]....
        /*0e74*/ 	.word	0x0500005b


	//   ....[120]....
        /*0e78*/ 	.word	0x0500005b


	//   ....[121]....
        /*0e7c*/ 	.word	0x0500005b


	//   ....[122]....
        /*0e80*/ 	.word	0x0500005b


	//   ....[123]....
        /*0e84*/ 	.word	0x0500005b


	//   ....[124]....
        /*0e88*/ 	.word	0x0500005b


	//   ....[125]....
        /*0e8c*/ 	.word	0x0500005b


	//   ....[126]....
        /*0e90*/ 	.word	0x0500005b


	//   ....[127]....
        /*0e94*/ 	.word	0x0500005b


	//   ....[128]....
        /*0e98*/ 	.word	0x0500005b


	//   ....[129]....
        /*0e9c*/ 	.word	0x0500005b


	//   ....[130]....
        /*0ea0*/ 	.word	0x0500005b


	//   ....[131]....
        /*0ea4*/ 	.word	0x0500005b


	//   ....[132]....
        /*0ea8*/ 	.word	0x0500005b


	//   ....[133]....
        /*0eac*/ 	.word	0x0500005b


	//   ....[134]....
        /*0eb0*/ 	.word	0x0500005b


	//   ....[135]....
        /*0eb4*/ 	.word	0x0500005b


	//   ....[136]....
        /*0eb8*/ 	.word	0x0500005b


	//   ....[137]....
        /*0ebc*/ 	.word	0x0500005b


	//   ....[138]....
        /*0ec0*/ 	.word	0x0500005b


	//   ....[139]....
        /*0ec4*/ 	.word	0x0500005b


	//   ....[140]....
        /*0ec8*/ 	.word	0x0500005b


	//   ....[141]....
        /*0ecc*/ 	.word	0x0500005b


	//   ....[142]....
        /*0ed0*/ 	.word	0x0500005b


	//   ....[143]....
        /*0ed4*/ 	.word	0x0500005b


	//   ....[144]....
        /*0ed8*/ 	.word	0x0500005b


	//   ....[145]....
        /*0edc*/ 	.word	0x0500005b


	//   ....[146]....
        /*0ee0*/ 	.word	0x0500005b


	//   ....[147]....
        /*0ee4*/ 	.word	0x0500005b


	//   ....[148]....
        /*0ee8*/ 	.word	0x0500005b


	//   ....[149]....
        /*0eec*/ 	.word	0x0500005b


	//   ....[150]....
        /*0ef0*/ 	.word	0x0500005b


	//   ....[151]....
        /*0ef4*/ 	.word	0x0500005b


	//   ....[152]....
        /*0ef8*/ 	.word	0x0500005b


	//   ....[153]....
        /*0efc*/ 	.word	0x0500005b


	//   ....[154]....
        /*0f00*/ 	.word	0x0500005b


	//   ....[155]....
        /*0f04*/ 	.word	0x0500005b


	//   ....[156]....
        /*0f08*/ 	.word	0x0500005b


	//   ....[157]....
        /*0f0c*/ 	.word	0x0500005b


	//   ....[158]....
        /*0f10*/ 	.word	0x0500005b


	//   ....[159]....
        /*0f14*/ 	.word	0x0500005b


	//   ....[160]....
        /*0f18*/ 	.word	0x0500005b


	//   ....[161]....
        /*0f1c*/ 	.word	0x0500005b


	//   ....[162]....
        /*0f20*/ 	.word	0x0500005b


	//   ....[163]....
        /*0f24*/ 	.word	0x0500005b


	//   ....[164]....
        /*0f28*/ 	.word	0x0500005b


	//   ....[165]....
        /*0f2c*/ 	.word	0x0500005b


	//   ....[166]....
        /*0f30*/ 	.word	0x0500005b


	//   ....[167]....
        /*0f34*/ 	.word	0x0500005b


	//   ....[168]....
        /*0f38*/ 	.word	0x0500005b


	//   ....[169]....
        /*0f3c*/ 	.word	0x0500005b


	//   ....[170]....
        /*0f40*/ 	.word	0x0500005b


	//   ....[171]....
        /*0f44*/ 	.word	0x0500005b


	//   ....[172]....
        /*0f48*/ 	.word	0x0500005b


	//   ....[173]....
        /*0f4c*/ 	.word	0x0500005b


	//   ....[174]....
        /*0f50*/ 	.word	0x0500005b


	//   ....[175]....
        /*0f54*/ 	.word	0x0500005b


	//   ....[176]....
        /*0f58*/ 	.word	0x0500005b


	//   ....[177]....
        /*0f5c*/ 	.word	0x0500005b


	//   ....[178]....
        /*0f60*/ 	.word	0x0500005b


	//   ....[179]....
        /*0f64*/ 	.word	0x0500005b


	//   ....[180]....
        /*0f68*/ 	.word	0x0500005b


	//   ....[181]....
        /*0f6c*/ 	.word	0x0500005b


	//   ....[182]....
        /*0f70*/ 	.word	0x0500005b


	//   ....[183]....
        /*0f74*/ 	.word	0x0500005b


	//   ....[184]....
        /*0f78*/ 	.word	0x0500005b


	//   ....[185]....
        /*0f7c*/ 	.word	0x0500005b


	//   ....[186]....
        /*0f80*/ 	.word	0x0500005b


	//   ....[187]....
        /*0f84*/ 	.word	0x0500005b


	//   ....[188]....
        /*0f88*/ 	.word	0x0500005b


	//   ....[189]....
        /*0f8c*/ 	.word	0x0500005b


	//   ....[190]....
        /*0f90*/ 	.word	0x0500005b


	//   ....[191]....
        /*0f94*/ 	.word	0x0500005b


	//   ....[192]....
        /*0f98*/ 	.word	0x0500005b


	//   ....[193]....
        /*0f9c*/ 	.word	0x0500005b


	//   ....[194]....
        /*0fa0*/ 	.word	0x0500005b


	//   ....[195]....
        /*0fa4*/ 	.word	0x0500005b


	//   ....[196]....
        /*0fa8*/ 	.word	0x0500005b


	//   ....[197]....
        /*0fac*/ 	.word	0x0500005b


	//   ....[198]....
        /*0fb0*/ 	.word	0x0500005b


	//   ....[199]....
        /*0fb4*/ 	.word	0x0500005b


	//   ....[200]....
        /*0fb8*/ 	.word	0x0500005b


	//   ....[201]....
        /*0fbc*/ 	.word	0x0500005b


	//   ....[202]....
        /*0fc0*/ 	.word	0x0500005b


	//   ....[203]....
        /*0fc4*/ 	.word	0x0500005b


	//   ....[204]....
        /*0fc8*/ 	.word	0x0500005b


	//   ....[205]....
        /*0fcc*/ 	.word	0x0500005b


	//   ....[206]....
        /*0fd0*/ 	.word	0x0500005b


	//   ....[207]....
        /*0fd4*/ 	.word	0x0500005b


	//   ....[208]....
        /*0fd8*/ 	.word	0x0500005b


	//   ....[209]....
        /*0fdc*/ 	.word	0x0500005b


	//   ....[210]....
        /*0fe0*/ 	.word	0x0500005b


	//   ....[211]....
        /*0fe4*/ 	.word	0x0500005b


	//   ....[212]....
        /*0fe8*/ 	.word	0x0500005b


	//   ....[213]....
        /*0fec*/ 	.word	0x0500005b


	//   ....[214]....
        /*0ff0*/ 	.word	0x0500005b


	//   ....[215]....
        /*0ff4*/ 	.word	0x0500005b


	//   ....[216]....
        /*0ff8*/ 	.word	0x0500005b


	//   ....[217]....
        /*0ffc*/ 	.word	0x0500005b


	//   ....[218]....
        /*1000*/ 	.word	0x0500005b


	//   ....[219]....
        /*1004*/ 	.word	0x0500005b


	//   ....[220]....
        /*1008*/ 	.word	0x0500005b


	//   ....[221]....
        /*100c*/ 	.word	0x0500005b


	//----- nvinfo : EIATTR_COOP_GROUP_INSTR_OFFSETS
	.align		4
.L_445:
        /*1010*/ 	.byte	0x04, 0x28
        /*1012*/ 	.short	(.L_447 - .L_446)


	//   ....[0]....
.L_446:
        /*1014*/ 	.word	0x00000c80


	//   ....[1]....
        /*1018*/ 	.word	0x00000ce0


	//   ....[2]....
        /*101c*/ 	.word	0x00000d30


	//   ....[3]....
        /*1020*/ 	.word	0x00000d40


	//   ....[4]....
        /*1024*/ 	.word	0x00000d50


	//   ....[5]....
        /*1028*/ 	.word	0x00000d60


	//   ....[6]....
        /*102c*/ 	.word	0x00000d70


	//   ....[7]....
        /*1030*/ 	.word	0x00000d80


	//   ....[8]....
        /*1034*/ 	.word	0x00000d90


	//   ....[9]....
        /*1038*/ 	.word	0x00000da0


	//   ....[10]....
        /*103c*/ 	.word	0x00000db0


	//   ....[11]....
        /*1040*/ 	.word	0x00000dc0


	//   ....[12]....
        /*1044*/ 	.word	0x00000dd0


	//   ....[13]....
        /*1048*/ 	.word	0x00000e00


	//   ....[14]....
        /*104c*/ 	.word	0x00000e70


	//   ....[15]....
        /*1050*/ 	.word	0x00000eb0


	//   ....[16]....
        /*1054*/ 	.word	0x00000ef0


	//   ....[17]....
        /*1058*/ 	.word	0x00000f30


	//   ....[18]....
        /*105c*/ 	.word	0x00000f50


	//   ....[19]....
        /*1060*/ 	.word	0x00000f80


	//   ....[20]....
        /*1064*/ 	.word	0x00000fb0


	//   ....[21]....
        /*1068*/ 	.word	0x00000fe0


	//   ....[22]....
        /*106c*/ 	.word	0x00001010


	//   ....[23]....
        /*1070*/ 	.word	0x00001050


	//   ....[24]....
        /*1074*/ 	.word	0x00001090


	//   ....[25]....
        /*1078*/ 	.word	0x000010c0


	//   ....[26]....
        /*107c*/ 	.word	0x000010d0


	//   ....[27]....
        /*1080*/ 	.word	0x00001100


	//   ....[28]....
        /*1084*/ 	.word	0x00001150


	//   ....[29]....
        /*1088*/ 	.word	0x00001180


	//   ....[30]....
        /*108c*/ 	.word	0x000011b0


	//   ....[31]....
        /*1090*/ 	.word	0x000011e0


	//   ....[32]....
        /*1094*/ 	.word	0x00001210


	//   ....[33]....
        /*1098*/ 	.word	0x00001240


	//   ....[34]....
        /*109c*/ 	.word	0x00001250


	//   ....[35]....
        /*10a0*/ 	.word	0x00001280


	//   ....[36]....
        /*10a4*/ 	.word	0x000012d0


	//   ....[37]....
        /*10a8*/ 	.word	0x00001300


	//   ....[38]....
        /*10ac*/ 	.word	0x00001330


	//   ....[39]....
        /*10b0*/ 	.word	0x00001360


	//   ....[40]....
        /*10b4*/ 	.word	0x00001390


	//   ....[41]....
        /*10b8*/ 	.word	0x000013c0


	//   ....[42]....
        /*10bc*/ 	.word	0x000013d0


	//   ....[43]....
        /*10c0*/ 	.word	0x00001400


	//   ....[44]....
        /*10c4*/ 	.word	0x00001430


	//   ....[45]....
        /*10c8*/ 	.word	0x00001480


	//   ....[46]....
        /*10cc*/ 	.word	0x000014b0


	//   ....[47]....
        /*10d0*/ 	.word	0x000014e0


	//   ....[48]....
        /*10d4*/ 	.word	0x00001510


	//   ....[49]....
        /*10d8*/ 	.word	0x00001540


	//   ....[50]....
        /*10dc*/ 	.word	0x00001570


	//   ....[51]....
        /*10e0*/ 	.word	0x00001580


	//   ....[52]....
        /*10e4*/ 	.word	0x000015b0


	//   ....[53]....
        /*10e8*/ 	.word	0x000015e0


	//   ....[54]....
        /*10ec*/ 	.word	0x00001610


	//   ....[55]....
        /*10f0*/ 	.word	0x00001640


	//   ....[56]....
        /*10f4*/ 	.word	0x00001670


	//   ....[57]....
        /*10f8*/ 	.word	0x000016c0


	//   ....[58]....
        /*10fc*/ 	.word	0x000016f0


	//   ....[59]....
        /*1100*/ 	.word	0x00001720


	//   ....[60]....
        /*1104*/ 	.word	0x00001750


	//   ....[61]....
        /*1108*/ 	.word	0x00001780


	//   ....[62]....
        /*110c*/ 	.word	0x000017b0


	//   ....[63]....
        /*1110*/ 	.word	0x000017c0


	//   ....[64]....
        /*1114*/ 	.word	0x000017f0


	//   ....[65]....
        /*1118*/ 	.word	0x00001810


	//   ....[66]....
        /*111c*/ 	.word	0x00001820


	//   ....[67]....
        /*1120*/ 	.word	0x00001950


	//   ....[68]....
        /*1124*/ 	.word	0x00001980


	//   ....[69]....
        /*1128*/ 	.word	0x00001990


	//   ....[70]....
        /*112c*/ 	.word	0x000019a0


	//   ....[71]....
        /*1130*/ 	.word	0x000019b0


	//   ....[72]....
        /*1134*/ 	.word	0x000019c0


	//   ....[73]....
        /*1138*/ 	.word	0x000019d0


	//   ....[74]....
        /*113c*/ 	.word	0x000019e0


	//   ....[75]....
        /*1140*/ 	.word	0x000019f0


	//   ....[76]....
        /*1144*/ 	.word	0x00001a00


	//   ....[77]....
        /*1148*/ 	.word	0x00001a20


	//   ....[78]....
        /*114c*/ 	.word	0x00001a30


	//   ....[79]....
        /*1150*/ 	.word	0x00001a40


	//   ....[80]....
        /*1154*/ 	.word	0x00001a50


	//   ....[81]....
        /*1158*/ 	.word	0x00001b80


	//   ....[82]....
        /*115c*/ 	.word	0x00001b90


	//   ....[83]....
        /*1160*/ 	.word	0x00001ba0


	//   ....[84]....
        /*1164*/ 	.word	0x00001bb0


	//   ....[85]....
        /*1168*/ 	.word	0x00001bc0


	//   ....[86]....
        /*116c*/ 	.word	0x00001bd0


	//   ....[87]....
        /*1170*/ 	.word	0x00001be0


	//   ....[88]....
        /*1174*/ 	.word	0x00001bf0


	//   ....[89]....
        /*1178*/ 	.word	0x00001c00


	//   ....[90]....
        /*117c*/ 	.word	0x00001cf0


	//   ....[91]....
        /*1180*/ 	.word	0x00001d20


	//   ....[92]....
        /*1184*/ 	.word	0x00001d50


	//   ....[93]....
        /*1188*/ 	.word	0x00001d80


	//   ....[94]....
        /*118c*/ 	.word	0x00001d90


	//   ....[95]....
        /*1190*/ 	.word	0x00001da0


	//   ....[96]....
        /*1194*/ 	.word	0x00001db0


	//   ....[97]....
        /*1198*/ 	.word	0x00001dc0


	//   ....[98]....
        /*119c*/ 	.word	0x00001dd0


	//   ....[99]....
        /*11a0*/ 	.word	0x00001de0


	//   ....[100]....
        /*11a4*/ 	.word	0x00001f00


	//   ....[101]....
        /*11a8*/ 	.word	0x00001f90


	//   ....[102]....
        /*11ac*/ 	.word	0x00001fa0


	//   ....[103]....
        /*11b0*/ 	.word	0x00001fb0


	//   ....[104]....
        /*11b4*/ 	.word	0x00001fc0


	//   ....[105]....
        /*11b8*/ 	.word	0x00001fd0


	//   ....[106]....
        /*11bc*/ 	.word	0x00001fe0


	//   ....[107]....
        /*11c0*/ 	.word	0x00001ff0


	//   ....[108]....
        /*11c4*/ 	.word	0x00002000


	//   ....[109]....
        /*11c8*/ 	.word	0x00002040


	//   ....[110]....
        /*11cc*/ 	.word	0x00002070


	//   ....[111]....
        /*11d0*/ 	.word	0x00002080


	//   ....[112]....
        /*11d4*/ 	.word	0x00002090


	//   ....[113]....
        /*11d8*/ 	.word	0x000020a0


	//   ....[114]....
        /*11dc*/ 	.word	0x000020b0


	//   ....[115]....
        /*11e0*/ 	.word	0x00002150


	//   ....[116]....
        /*11e4*/ 	.word	0x000021f0


	//   ....[117]....
        /*11e8*/ 	.word	0x00002200


	//   ....[118]....
        /*11ec*/ 	.word	0x00002210


	//   ....[119]....
        /*11f0*/ 	.word	0x00002220


	//   ....[120]....
        /*11f4*/ 	.word	0x00002230


	//   ....[121]....
        /*11f8*/ 	.word	0x00002240


	//   ....[122]....
        /*11fc*/ 	.word	0x00002250


	//   ....[123]....
        /*1200*/ 	.word	0x00002260


	//   ....[124]....
        /*1204*/ 	.word	0x00002290


	//   ....[125]....
        /*1208*/ 	.word	0x00002340


	//   ....[126]....
        /*120c*/ 	.word	0x00002370


	//   ....[127]....
        /*1210*/ 	.word	0x000023a0


	//   ....[128]....
        /*1214*/ 	.word	0x000023d0


	//   ....[129]....
        /*1218*/ 	.word	0x000023e0


	//   ....[130]....
        /*121c*/ 	.word	0x000023f0


	//   ....[131]....
        /*1220*/ 	.word	0x00002400


	//   ....[132]....
        /*1224*/ 	.word	0x00002410


	//   ....[133]....
        /*1228*/ 	.word	0x000025b0


	//   ....[134]....
        /*122c*/ 	.word	0x000025e0


	//   ....[135]....
        /*1230*/ 	.word	0x000025f0


	//   ....[136]....
        /*1234*/ 	.word	0x00002600


	//   ....[137]....
        /*1238*/ 	.word	0x00002610


	//   ....[138]....
        /*123c*/ 	.word	0x00002620


	//   ....[139]....
        /*1240*/ 	.word	0x00002630


	//   ....[140]....
        /*1244*/ 	.word	0x00002640


	//   ....[141]....
        /*1248*/ 	.word	0x00002650


	//   ....[142]....
        /*124c*/ 	.word	0x00002670


	//   ....[143]....
        /*1250*/ 	.word	0x00002690


	//   ....[144]....
        /*1254*/ 	.word	0x000026d0


	//   ....[145]....
        /*1258*/ 	.word	0x000026e0


	//   ....[146]....
        /*125c*/ 	.word	0x000026f0


	//   ....[147]....
        /*1260*/ 	.word	0x00002700


	//   ....[148]....
        /*1264*/ 	.word	0x00002770


	//   ....[149]....
        /*1268*/ 	.word	0x00002840


	//   ....[150]....
        /*126c*/ 	.word	0x00002850


	//   ....[151]....
        /*1270*/ 	.word	0x00002860


	//   ....[152]....
        /*1274*/ 	.word	0x00002870


	//   ....[153]....
        /*1278*/ 	.word	0x00002880


	//   ....[154]....
        /*127c*/ 	.word	0x00002890


	//   ....[155]....
        /*1280*/ 	.word	0x000028a0


	//   ....[156]....
        /*1284*/ 	.word	0x000028b0


	//   ....[157]....
        /*1288*/ 	.word	0x000028e0


	//   ....[158]....
        /*128c*/ 	.word	0x00002990


	//   ....[159]....
        /*1290*/ 	.word	0x000029c0


	//   ....[160]....
        /*1294*/ 	.word	0x000029f0


	//   ....[161]....
        /*1298*/ 	.word	0x00002a20


	//   ....[162]....
        /*129c*/ 	.word	0x00002a30


	//   ....[163]....
        /*12a0*/ 	.word	0x00002a40


	//   ....[164]....
        /*12a4*/ 	.word	0x00002a50


	//   ....[165]....
        /*12a8*/ 	.word	0x00002a60


	//   ....[166]....
        /*12ac*/ 	.word	0x00002c10


	//   ....[167]....
        /*12b0*/ 	.word	0x00002c20


	//   ....[168]....
        /*12b4*/ 	.word	0x00002c30


	//   ....[169]....
        /*12b8*/ 	.word	0x00002c40


	//   ....[170]....
        /*12bc*/ 	.word	0x00002c50


	//   ....[171]....
        /*12c0*/ 	.word	0x00002c60


	//   ....[172]....
        /*12c4*/ 	.word	0x00002c70


	//   ....[173]....
        /*12c8*/ 	.word	0x00002c80


	//   ....[174]....
        /*12cc*/ 	.word	0x00002ca0


	//   ....[175]....
        /*12d0*/ 	.word	0x00002ce0


	//   ....[176]....
        /*12d4*/ 	.word	0x00002d10


	//   ....[177]....
        /*12d8*/ 	.word	0x00002d20


	//   ....[178]....
        /*12dc*/ 	.word	0x00002d30


	//   ....[179]....
        /*12e0*/ 	.word	0x00002d40


	//   ....[180]....
        /*12e4*/ 	.word	0x00002d50


	//   ....[181]....
        /*12e8*/ 	.word	0x00002d60


	//   ....[182]....
        /*12ec*/ 	.word	0x00002e70


	//   ....[183]....
        /*12f0*/ 	.word	0x00002e80


	//   ....[184]....
        /*12f4*/ 	.word	0x00002e90


	//   ....[185]....
        /*12f8*/ 	.word	0x00002ea0


	//   ....[186]....
        /*12fc*/ 	.word	0x00002eb0


	//   ....[187]....
        /*1300*/ 	.word	0x00002ec0


	//   ....[188]....
        /*1304*/ 	.word	0x00002ed0


	//   ....[189]....
        /*1308*/ 	.word	0x00002ee0


	//   ....[190]....
        /*130c*/ 	.word	0x00002f90


	//   ....[191]....
        /*1310*/ 	.word	0x00002fc0


	//   ....[192]....
        /*1314*/ 	.word	0x00002ff0


	//   ....[193]....
        /*1318*/ 	.word	0x00003020


	//   ....[194]....
        /*131c*/ 	.word	0x00003050


	//   ....[195]....
        /*1320*/ 	.word	0x00003060


	//   ....[196]....
        /*1324*/ 	.word	0x00003070


	//   ....[197]....
        /*1328*/ 	.word	0x00003080


	//   ....[198]....
        /*132c*/ 	.word	0x00003090


	//   ....[199]....
        /*1330*/ 	.word	0x000031e0


	//   ....[200]....
        /*1334*/ 	.word	0x00003240


	//   ....[201]....
        /*1338*/ 	.word	0x00003250


	//   ....[202]....
        /*133c*/ 	.word	0x00003260


	//   ....[203]....
        /*1340*/ 	.word	0x00003270


	//   ....[204]....
        /*1344*/ 	.word	0x00003280


	//   ....[205]....
        /*1348*/ 	.word	0x00003290


	//   ....[206]....
        /*134c*/ 	.word	0x000032a0


	//   ....[207]....
        /*1350*/ 	.word	0x000032b0


	//   ....[208]....
        /*1354*/ 	.word	0x000032c0


	//   ....[209]....
        /*1358*/ 	.word	0x000032e0


	//   ....[210]....
        /*135c*/ 	.word	0x000032f0


	//   ....[211]....
        /*1360*/ 	.word	0x00003310


	//   ....[212]....
        /*1364*/ 	.word	0x00003340


	//   ....[213]....
        /*1368*/ 	.word	0x00003370


	//   ....[214]....
        /*136c*/ 	.word	0x00003380


	//   ....[215]....
        /*1370*/ 	.word	0x00003390


	//   ....[216]....
        /*1374*/ 	.word	0x000033a0


	//   ....[217]....
        /*1378*/ 	.word	0x000033b0


	//   ....[218]....
        /*137c*/ 	.word	0x000033c0


	//   ....[219]....
        /*1380*/ 	.word	0x000033d0


	//   ....[220]....
        /*1384*/ 	.word	0x000033e0


	//   ....[221]....
        /*1388*/ 	.word	0x00003440


	//   ....[222]....
        /*138c*/ 	.word	0x000034d0


	//   ....[223]....
        /*1390*/ 	.word	0x000034e0


	//   ....[224]....
        /*1394*/ 	.word	0x000034f0


	//   ....[225]....
        /*1398*/ 	.word	0x00003500


	//   ....[226]....
        /*139c*/ 	.word	0x00003530


	//   ....[227]....
        /*13a0*/ 	.word	0x00003540


	//   ....[228]....
        /*13a4*/ 	.word	0x00003550


	//   ....[229]....
        /*13a8*/ 	.word	0x00003560


	//   ....[230]....
        /*13ac*/ 	.word	0x00003570


	//   ....[231]....
        /*13b0*/ 	.word	0x00003580


	//   ....[232]....
        /*13b4*/ 	.word	0x000037b0


	//   ....[233]....
        /*13b8*/ 	.word	0x000037e0


	//   ....[234]....
        /*13bc*/ 	.word	0x000037f0


	//   ....[235]....
        /*13c0*/ 	.word	0x00003800


	//   ....[236]....
        /*13c4*/ 	.word	0x00003930


	//   ....[237]....
        /*13c8*/ 	.word	0x00003950


	//   ....[238]....
        /*13cc*/ 	.word	0x00003960


	//   ....[239]....
        /*13d0*/ 	.word	0x00003970


	//   ....[240]....
        /*13d4*/ 	.word	0x00003980


	//   ....[241]....
        /*13d8*/ 	.word	0x00003990


	//   ....[242]....
        /*13dc*/ 	.word	0x000039a0


	//   ....[243]....
        /*13e0*/ 	.word	0x000039d0


	//   ....[244]....
        /*13e4*/ 	.word	0x00003a20


	//   ....[245]....
        /*13e8*/ 	.word	0x00003a40


	//   ....[246]....
        /*13ec*/ 	.word	0x00003a70


	//   ....[247]....
        /*13f0*/ 	.word	0x00003b50


	//   ....[248]....
        /*13f4*/ 	.word	0x00003b60


	//   ....[249]....
        /*13f8*/ 	.word	0x00003b70


	//   ....[250]....
        /*13fc*/ 	.word	0x00003b80


	//   ....[251]....
        /*1400*/ 	.word	0x00003ba0


	//   ....[252]....
        /*1404*/ 	.word	0x00003bc0


	//   ....[253]....
        /*1408*/ 	.word	0x00003c10


	//   ....[254]....
        /*140c*/ 	.word	0x00003c40


	//   ....[255]....
        /*1410*/ 	.word	0x00003c70


	//   ....[0]....
        /*1414*/ 	.word	0x00003ca0


	//   ....[1]....
        /*1418*/ 	.word	0x00003cd0


	//   ....[2]....
        /*141c*/ 	.word	0x00003ce0


	//   ....[3]....
        /*1420*/ 	.word	0x00003d00


	//   ....[4]....
        /*1424*/ 	.word	0x00003d20


	//   ....[5]....
        /*1428*/ 	.word	0x00003d30


	//   ....[6]....
        /*142c*/ 	.word	0x00003d40


	//   ....[7]....
        /*1430*/ 	.word	0x00003d50


	//   ....[8]....
        /*1434*/ 	.word	0x00004820


	//   ....[9]....
        /*1438*/ 	.word	0x00004840


	//   ....[10]....
        /*143c*/ 	.word	0x00004890


	//   ....[11]....
        /*1440*/ 	.word	0x000048a0


	//   ....[12]....
        /*1444*/ 	.word	0x00004910


	//   ....[13]....
        /*1448*/ 	.word	0x000049c0


	//   ....[14]....
        /*144c*/ 	.word	0x00004a70


	//   ....[15]....
        /*1450*/ 	.word	0x00004aa0


	//   ....[16]....
        /*1454*/ 	.word	0x00004bd0


	//   ....[17]....
        /*1458*/ 	.word	0x00004c80


	//   ....[18]....
        /*145c*/ 	.word	0x00004ca0


	//   ....[19]....
        /*1460*/ 	.word	0x00004d90


	//   ....[20]....
        /*1464*/ 	.word	0x00004e20


	//   ....[21]....
        /*1468*/ 	.word	0x00004ed0


	//   ....[22]....
        /*146c*/ 	.word	0x00004f50


	//   ....[23]....
        /*1470*/ 	.word	0x00005080


	//   ....[24]....
        /*1474*/ 	.word	0x000050b0


	//   ....[25]....
        /*1478*/ 	.word	0x00005190


	//   ....[26]....
        /*147c*/ 	.word	0x000052c0


	//   ....[27]....
        /*1480*/ 	.word	0x000052d0


	//   ....[28]....
        /*1484*/ 	.word	0x00005360


	//   ....[29]....
        /*1488*/ 	.word	0x00005470


	//   ....[30]....
        /*148c*/ 	.word	0x000054e0


	//   ....[31]....
        /*1490*/ 	.word	0x00005600


	//   ....[32]....
        /*1494*/ 	.word	0x00005670


	//   ....[33]....
        /*1498*/ 	.word	0x000056e0


	//   ....[34]....
        /*149c*/ 	.word	0x000057d0


	//   ....[35]....
        /*14a0*/ 	.word	0x00005900


	//   ....[36]....
        /*14a4*/ 	.word	0x000059c0


	//   ....[37]....
        /*14a8*/ 	.word	0x00005a30


	//   ....[38]....
        /*14ac*/ 	.word	0x00005a90


	//   ....[39]....
        /*14b0*/ 	.word	0x00005b20


	//   ....[40]....
        /*14b4*/ 	.word	0x00005ce0


	//   ....[41]....
        /*14b8*/ 	.word	0x00005d40


	//   ....[42]....
        /*14bc*/ 	.word	0x00005e30


	//   ....[43]....
        /*14c0*/ 	.word	0x00005e50


	//   ....[44]....
        /*14c4*/ 	.word	0x00005e60


	//   ....[45]....
        /*14c8*/ 	.word	0x00005e70


	//   ....[46]....
        /*14cc*/ 	.word	0x00005e80


	//   ....[47]....
        /*14d0*/ 	.word	0x00005e90


	//   ....[48]....
        /*14d4*/ 	.word	0x00005ec0


	//   ....[49]....
        /*14d8*/ 	.word	0x00005ee0


	//   ....[50]....
        /*14dc*/ 	.word	0x00005ef0


	//   ....[51]....
        /*14e0*/ 	.word	0x00005f00


	//   ....[52]....
        /*14e4*/ 	.word	0x00005f40


	//   ....[53]....
        /*14e8*/ 	.word	0x00005f50


	//   ....[54]....
        /*14ec*/ 	.word	0x00005f60


	//   ....[55]....
        /*14f0*/ 	.word	0x00005f70


	//   ....[56]....
        /*14f4*/ 	.word	0x00005fd0


	//   ....[57]....
        /*14f8*/ 	.word	0x000060a0


	//   ....[58]....
        /*14fc*/ 	.word	0x000060b0


	//   ....[59]....
        /*1500*/ 	.word	0x000060e0


	//   ....[60]....
        /*1504*/ 	.word	0x000060f0


	//   ....[61]....
        /*1508*/ 	.word	0x00006100


	//   ....[62]....
        /*150c*/ 	.word	0x00006110


	//   ....[63]....
        /*1510*/ 	.word	0x00006120


	//   ....[64]....
        /*1514*/ 	.word	0x00006250


	//   ....[65]....
        /*1518*/ 	.word	0x00006280


	//   ....[66]....
        /*151c*/ 	.word	0x000062b0


	//   ....[67]....
        /*1520*/ 	.word	0x000062c0


	//   ....[68]....
        /*1524*/ 	.word	0x000062d0


	//   ....[69]....
        /*1528*/ 	.word	0x000062e0


	//   ....[70]....
        /*152c*/ 	.word	0x000062f0


	//   ....[71]....
        /*1530*/ 	.word	0x00006300


	//   ....[72]....
        /*1534*/ 	.word	0x00006310


	//   ....[73]....
        /*1538*/ 	.word	0x00006320


	//   ....[74]....
        /*153c*/ 	.word	0x00006330


	//   ....[75]....
        /*1540*/ 	.word	0x000064a0


	//   ....[76]....
        /*1544*/ 	.word	0x000064f0


	//   ....[77]....
        /*1548*/ 	.word	0x00006530


	//   ....[78]....
        /*154c*/ 	.word	0x00006540


	//   ....[79]....
        /*1550*/ 	.word	0x00006550


	//   ....[80]....
        /*1554*/ 	.word	0x00006570


	//   ....[81]....
        /*1558*/ 	.word	0x000065a0


	//   ....[82]....
        /*155c*/ 	.word	0x000065d0


	//   ....[83]....
        /*1560*/ 	.word	0x00006600


	//   ....[84]....
        /*1564*/ 	.word	0x00006610


	//   ....[85]....
        /*1568*/ 	.word	0x00006620


	//   ....[86]....
        /*156c*/ 	.word	0x00006630


	//   ....[87]....
        /*1570*/ 	.word	0x00006640


	//   ....[88]....
        /*1574*/ 	.word	0x00006660


	//   ....[89]....
        /*1578*/ 	.word	0x00006670


	//   ....[90]....
        /*157c*/ 	.word	0x00006680


	//   ....[91]....
        /*1580*/ 	.word	0x00006690


	//   ....[92]....
        /*1584*/ 	.word	0x000066a0


	//   ....[93]....
        /*1588*/ 	.word	0x000066b0


	//   ....[94]....
        /*158c*/ 	.word	0x000066c0


	//   ....[95]....
        /*1590*/ 	.word	0x000066d0


	//   ....[96]....
        /*1594*/ 	.word	0x00006710


	//   ....[97]....
        /*1598*/ 	.word	0x00006790


	//   ....[98]....
        /*159c*/ 	.word	0x00006860


	//   ....[99]....
        /*15a0*/ 	.word	0x00006870


	//   ....[100]....
        /*15a4*/ 	.word	0x00006880


	//   ....[101]....
        /*15a8*/ 	.word	0x000068b0


	//   ....[102]....
        /*15ac*/ 	.word	0x000068c0


	//   ....[103]....
        /*15b0*/ 	.word	0x000068d0


	//   ....[104]....
        /*15b4*/ 	.word	0x000068e0


	//   ....[105]....
        /*15b8*/ 	.word	0x000068f0


	//   ....[106]....
        /*15bc*/ 	.word	0x00006900


	//   ....[107]....
        /*15c0*/ 	.word	0x00006910


	//   ....[108]....
        /*15c4*/ 	.word	0x00006a70


	//   ....[109]....
        /*15c8*/ 	.word	0x00006aa0


	//   ....[110]....
        /*15cc*/ 	.word	0x00006ab0


	//   ....[111]....
        /*15d0*/ 	.word	0x00006b20


	//   ....[112]....
        /*15d4*/ 	.word	0x00006ba0


	//   ....[113]....
        /*15d8*/ 	.word	0x00006be0


	//   ....[114]....
        /*15dc*/ 	.word	0x00006c40


	//   ....[115]....
        /*15e0*/ 	.word	0x00006c60


	//   ....[116]....
        /*15e4*/ 	.word	0x00006c70


	//   ....[117]....
        /*15e8*/ 	.word	0x00006ca0


	//   ....[118]....
        /*15ec*/ 	.word	0x00006cc0


	//   ....[119]....
        /*15f0*/ 	.word	0x00006ce0


	//   ....[120]....
        /*15f4*/ 	.word	0x00006d10


	//   ....[121]....
        /*15f8*/ 	.word	0x00006d20


	//   ....[122]....
        /*15fc*/ 	.word	0x00006d40


	//   ....[123]....
        /*1600*/ 	.word	0x00006d60


	//   ....[124]....
        /*1604*/ 	.word	0x00006dd0


	//   ....[125]....
        /*1608*/ 	.word	0x00006e00


	//   ....[126]....
        /*160c*/ 	.word	0x00006e50


	//   ....[127]....
        /*1610*/ 	.word	0x00006eb0


	//   ....[128]....
        /*1614*/ 	.word	0x00006ed0


	//   ....[129]....
        /*1618*/ 	.word	0x00006ee0


	//   ....[130]....
        /*161c*/ 	.word	0x00006f10


	//   ....[131]....
        /*1620*/ 	.word	0x00006f70


	//   ....[132]....
        /*1624*/ 	.word	0x00006fa0


	//   ....[133]....
        /*1628*/ 	.word	0x00006fd0


	//   ....[134]....
        /*162c*/ 	.word	0x00006fe0


	//   ....[135]....
        /*1630*/ 	.word	0x00006ff0


	//   ....[136]....
        /*1634*/ 	.word	0x00007000


	//   ....[137]....
        /*1638*/ 	.word	0x00007020


	//   ....[138]....
        /*163c*/ 	.word	0x00007040


	//   ....[139]....
        /*1640*/ 	.word	0x00007050


	//   ....[140]....
        /*1644*/ 	.word	0x00007260


	//   ....[141]....
        /*1648*/ 	.word	0x000072c0


	//   ....[142]....
        /*164c*/ 	.word	0x000072d0


	//   ....[143]....
        /*1650*/ 	.word	0x000072e0


	//   ....[144]....
        /*1654*/ 	.word	0x000072f0


	//   ....[145]....
        /*1658*/ 	.word	0x00007300


	//   ....[146]....
        /*165c*/ 	.word	0x00007310


	//   ....[147]....
        /*1660*/ 	.word	0x00007320


	//   ....[148]....
        /*1664*/ 	.word	0x00007330


	//   ....[149]....
        /*1668*/ 	.word	0x00007340


	//   ....[150]....
        /*166c*/ 	.word	0x00007350


	//   ....[151]....
        /*1670*/ 	.word	0x00007360


	//   ....[152]....
        /*1674*/ 	.word	0x00007370


	//   ....[153]....
        /*1678*/ 	.word	0x00007380


	//   ....[154]....
        /*167c*/ 	.word	0x00007390


	//   ....[155]....
        /*1680*/ 	.word	0x000073a0


	//   ....[156]....
        /*1684*/ 	.word	0x000073b0


	//   ....[157]....
        /*1688*/ 	.word	0x000073c0


	//   ....[158]....
        /*168c*/ 	.word	0x000073d0


	//   ....[159]....
        /*1690*/ 	.word	0x000073f0


	//   ....[160]....
        /*1694*/ 	.word	0x00007400


	//   ....[161]....
        /*1698*/ 	.word	0x00007410


	//   ....[162]....
        /*169c*/ 	.word	0x00007420


	//   ....[163]....
        /*16a0*/ 	.word	0x00007430


	//   ....[164]....
        /*16a4*/ 	.word	0x00007440


	//   ....[165]....
        /*16a8*/ 	.word	0x000074c0


	//   ....[166]....
        /*16ac*/ 	.word	0x00007500


	//   ....[167]....
        /*16b0*/ 	.word	0x00007540


	//   ....[168]....
        /*16b4*/ 	.word	0x00007580


	//   ....[169]....
        /*16b8*/ 	.word	0x000075c0


	//   ....[170]....
        /*16bc*/ 	.word	0x00007600


	//   ....[171]....
        /*16c0*/ 	.word	0x00007670


	//   ....[172]....
        /*16c4*/ 	.word	0x000076f0


	//   ....[173]....
        /*16c8*/ 	.word	0x00007790


	//   ....[174]....
        /*16cc*/ 	.word	0x00007840


	//   ....[175]....
        /*16d0*/ 	.word	0x00007850


	//   ....[176]....
        /*16d4*/ 	.word	0x00007860


	//   ....[177]....
        /*16d8*/ 	.word	0x00007880


	//   ....[178]....
        /*16dc*/ 	.word	0x000078a0


	//   ....[179]....
        /*16e0*/ 	.word	0x000078e0


	//   ....[180]....
        /*16e4*/ 	.word	0x00007960


	//   ....[181]....
        /*16e8*/ 	.word	0x00007990


	//   ....[182]....
        /*16ec*/ 	.word	0x000079e0


	//   ....[183]....
        /*16f0*/ 	.word	0x00007a00


	//   ....[184]....
        /*16f4*/ 	.word	0x00007a10


	//   ....[185]....
        /*16f8*/ 	.word	0x00007a20


	//   ....[186]....
        /*16fc*/ 	.word	0x00007a80


	//   ....[187]....
        /*1700*/ 	.word	0x00007ab0


	//   ....[188]....
        /*1704*/ 	.word	0x00007ac0


	//   ....[189]....
        /*1708*/ 	.word	0x00007b20


	//   ....[190]....
        /*170c*/ 	.word	0x00007b60


	//   ....[191]....
        /*1710*/ 	.word	0x00007ba0


	//   ....[192]....
        /*1714*/ 	.word	0x00007bc0


	//   ....[193]....
        /*1718*/ 	.word	0x00007bd0


	//   ....[194]....
        /*171c*/ 	.word	0x00007be0


	//   ....[195]....
        /*1720*/ 	.word	0x00007bf0


	//   ....[196]....
        /*1724*/ 	.word	0x00007c20


	//   ....[197]....
        /*1728*/ 	.word	0x00007c70


	//   ....[198]....
        /*172c*/ 	.word	0x00007ca0


	//   ....[199]....
        /*1730*/ 	.word	0x00007cd0


	//   ....[200]....
        /*1734*/ 	.word	0x00007d00


	//   ....[201]....
        /*1738*/ 	.word	0x00007d30


	//   ....[202]....
        /*173c*/ 	.word	0x00007d50


	//   ....[203]....
        /*1740*/ 	.word	0x00007d60


	//   ....[204]....
        /*1744*/ 	.word	0x00007d70


	//   ....[205]....
        /*1748*/ 	.word	0x00007da0


	//   ....[206]....
        /*174c*/ 	.word	0x00008300


	//   ....[207]....
        /*1750*/ 	.word	0x00008350


	//   ....[208]....
        /*1754*/ 	.word	0x00008360


	//   ....[209]....
        /*1758*/ 	.word	0x00008370


	//   ....[210]....
        /*175c*/ 	.word	0x00008380


	//   ....[211]....
        /*1760*/ 	.word	0x00008390


	//   ....[212]....
        /*1764*/ 	.word	0x000083a0


	//   ....[213]....
        /*1768*/ 	.word	0x000083b0


	//   ....[214]....
        /*176c*/ 	.word	0x000083c0


	//   ....[215]....
        /*1770*/ 	.word	0x000083d0


	//   ....[216]....
        /*1774*/ 	.word	0x000083e0


	//   ....[217]....
        /*1778*/ 	.word	0x000083f0


	//   ....[218]....
        /*177c*/ 	.word	0x00008400


	//   ....[219]....
        /*1780*/ 	.word	0x00008410


	//   ....[220]....
        /*1784*/ 	.word	0x00008420


	//   ....[221]....
        /*1788*/ 	.word	0x00008430


	//   ....[222]....
        /*178c*/ 	.word	0x00008440


	//   ....[223]....
        /*1790*/ 	.word	0x00008450


	//   ....[224]....
        /*1794*/ 	.word	0x00008460


	//   ....[225]....
        /*1798*/ 	.word	0x00008470


	//   ....[226]....
        /*179c*/ 	.word	0x00008480


	//   ....[227]....
        /*17a0*/ 	.word	0x00008490


	//   ....[228]....
        /*17a4*/ 	.word	0x000084a0


	//   ....[229]....
        /*17a8*/ 	.word	0x000084b0


	//   ....[230]....
        /*17ac*/ 	.word	0x000084c0


	//   ....[231]....
        /*17b0*/ 	.word	0x000084d0


	//   ....[232]....
        /*17b4*/ 	.word	0x000084e0


	//   ....[233]....
        /*17b8*/ 	.word	0x000084f0


	//   ....[234]....
        /*17bc*/ 	.word	0x00008500


	//   ....[235]....
        /*17c0*/ 	.word	0x00008510


	//   ....[236]....
        /*17c4*/ 	.word	0x00008520


	//   ....[237]....
        /*17c8*/ 	.word	0x00008530


	//   ....[238]....
        /*17cc*/ 	.word	0x00008540


	//   ....[239]....
        /*17d0*/ 	.word	0x00009410


	//   ....[240]....
        /*17d4*/ 	.word	0x00009530


	//   ....[241]....
        /*17d8*/ 	.word	0x00009590


	//   ....[242]....
        /*17dc*/ 	.word	0x000095e0


	//   ....[243]....
        /*17e0*/ 	.word	0x00009630


	//   ....[244]....
        /*17e4*/ 	.word	0x00009680


	//   ....[245]....
        /*17e8*/ 	.word	0x000096d0


	//   ....[246]....
        /*17ec*/ 	.word	0x00009720


	//   ....[247]....
        /*17f0*/ 	.word	0x00009780


	//   ....[248]....
        /*17f4*/ 	.word	0x000097d0


	//   ....[249]....
        /*17f8*/ 	.word	0x00009820


	//   ....[250]....
        /*17fc*/ 	.word	0x00009870


	//   ....[251]....
        /*1800*/ 	.word	0x000098c0


	//   ....[252]....
        /*1804*/ 	.word	0x00009990


	//   ....[253]....
        /*1808*/ 	.word	0x00009a10


	//   ....[254]....
        /*180c*/ 	.word	0x00009a60


	//   ....[255]....
        /*1810*/ 	.word	0x00009ad0


	//   ....[0]....
        /*1814*/ 	.word	0x00009b50


	//   ....[1]....
        /*1818*/ 	.word	0x00009ba0


	//   ....[2]....
        /*181c*/ 	.word	0x00009c10


	//   ....[3]....
        /*1820*/ 	.word	0x00009c80


	//   ....[4]....
        /*1824*/ 	.word	0x00009cf0


	//   ....[5]....
        /*1828*/ 	.word	0x00009d60


	//   ....[6]....
        /*182c*/ 	.word	0x00009dd0


	//   ....[7]....
        /*1830*/ 	.word	0x00009e40


	//   ....[8]....
        /*1834*/ 	.word	0x00009ec0


	//   ....[9]....
        /*1838*/ 	.word	0x00009f10


	//   ....[10]....
        /*183c*/ 	.word	0x00009f80


	//   ....[11]....
        /*1840*/ 	.word	0x00009ff0


	//   ....[12]....
        /*1844*/ 	.word	0x0000a060


	//   ....[13]....
        /*1848*/ 	.word	0x0000a0d0


	//   ....[14]....
        /*184c*/ 	.word	0x0000a140


	//   ....[15]....
        /*1850*/ 	.word	0x0000a1b0


	//   ....[16]....
        /*1854*/ 	.word	0x0000a230


	//   ....[17]....
        /*1858*/ 	.word	0x0000a280


	//   ....[18]....
        /*185c*/ 	.word	0x0000a320


	//   ....[19]....
        /*1860*/ 	.word	0x0000a390


	//   ....[20]....
        /*1864*/ 	.word	0x0000a400


	//   ....[21]....
        /*1868*/ 	.word	0x0000a470


	//   ....[22]....
        /*186c*/ 	.word	0x0000a4e0


	//   ....[23]....
        /*1870*/ 	.word	0x0000a560


	//   ....[24]....
        /*1874*/ 	.word	0x0000a5e0


	//   ....[25]....
        /*1878*/ 	.word	0x0000a630


	//   ....[26]....
        /*187c*/ 	.word	0x0000a680


	//   ....[27]....
        /*1880*/ 	.word	0x0000a6d0


	//   ....[28]....
        /*1884*/ 	.word	0x0000a720


	//   ....[29]....
        /*1888*/ 	.word	0x0000a770


	//   ....[30]....
        /*188c*/ 	.word	0x0000a7c0


	//   ....[31]....
        /*1890*/ 	.word	0x0000a810


	//   ....[32]....
        /*1894*/ 	.word	0x0000a860


	//   ....[33]....
        /*1898*/ 	.word	0x0000a8c0


	//   ....[34]....
        /*189c*/ 	.word	0x0000a930


	//   ....[35]....
        /*18a0*/ 	.word	0x0000a9a0


	//   ....[36]....
        /*18a4*/ 	.word	0x0000aa10


	//   ....[37]....
        /*18a8*/ 	.word	0x0000aa80


	//   ....[38]....
        /*18ac*/ 	.word	0x0000aaf0


	//   ....[39]....
        /*18b0*/ 	.word	0x0000ab60


	//   ....[40]....
        /*18b4*/ 	.word	0x0000abd0


	//   ....[41]....
        /*18b8*/ 	.word	0x0000ac40


	//   ....[42]....
        /*18bc*/ 	.word	0x0000ac90


	//   ....[43]....
        /*18c0*/ 	.word	0x0000ace0


	//   ....[44]....
        /*18c4*/ 	.word	0x0000ad40


	//   ....[45]....
        /*18c8*/ 	.word	0x0000adb0


	//   ....[46]....
        /*18cc*/ 	.word	0x0000ae90


	//   ....[47]....
        /*18d0*/ 	.word	0x0000af00


	//   ....[48]....
        /*18d4*/ 	.word	0x0000af70


	//   ....[49]....
        /*18d8*/ 	.word	0x0000afe0


	//   ....[50]....
        /*18dc*/ 	.word	0x0000b050


	//   ....[51]....
        /*18e0*/ 	.word	0x0000b0c0


	//   ....[52]....
        /*18e4*/ 	.word	0x0000b130


	//   ....[53]....
        /*18e8*/ 	.word	0x0000b1a0


	//   ....[54]....
        /*18ec*/ 	.word	0x0000b210


	//   ....[55]....
        /*18f0*/ 	.word	0x0000b270


	//   ....[56]....
        /*18f4*/ 	.word	0x0000b2e0


	//   ....[57]....
        /*18f8*/ 	.word	0x0000b340


	//   ....[58]....
        /*18fc*/ 	.word	0x0000b3b0


	//   ....[59]....
        /*1900*/ 	.word	0x0000b420


	//   ....[60]....
        /*1904*/ 	.word	0x0000b490


	//   ....[61]....
        /*1908*/ 	.word	0x0000b500


	//   ....[62]....
        /*190c*/ 	.word	0x0000b590


	//   ....[63]....
        /*1910*/ 	.word	0x0000b600


	//   ....[64]....
        /*1914*/ 	.word	0x0000b670


	//   ....[65]....
        /*1918*/ 	.word	0x0000b6d0


	//   ....[66]....
        /*191c*/ 	.word	0x0000b740


	//   ....[67]....
        /*1920*/ 	.word	0x0000b7b0


	//   ....[68]....
        /*1924*/ 	.word	0x0000b820


	//   ....[69]....
        /*1928*/ 	.word	0x0000b890


	//   ....[70]....
        /*192c*/ 	.word	0x0000b900


	//   ....[71]....
        /*1930*/ 	.word	0x0000b970


	//   ....[72]....
        /*1934*/ 	.word	0x0000b9e0


	//   ....[73]....
        /*1938*/ 	.word	0x0000ba50


	//   ....[74]....
        /*193c*/ 	.word	0x0000baa0


	//   ....[75]....
        /*1940*/ 	.word	0x0000baf0


	//   ....[76]....
        /*1944*/ 	.word	0x0000bb50


	//   ....[77]....
        /*1948*/ 	.word	0x0000bbc0


	//   ....[78]....
        /*194c*/ 	.word	0x0000bc30


	//   ....[79]....
        /*1950*/ 	.word	0x0000bca0


	//   ....[80]....
        /*1954*/ 	.word	0x0000bd10


	//   ....[81]....
        /*1958*/ 	.word	0x0000bd80


	//   ....[82]....
        /*195c*/ 	.word	0x0000bdf0


	//   ....[83]....
        /*1960*/ 	.word	0x0000be60


	//   ....[84]....
        /*1964*/ 	.word	0x0000bed0


	//   ....[85]....
        /*1968*/ 	.word	0x0000bf40


	//   ....[86]....
        /*196c*/ 	.word	0x0000bf90


	//   ....[87]....
        /*1970*/ 	.word	0x0000c0e0


	//   ....[88]....
        /*1974*/ 	.word	0x0000c140


	//   ....[89]....
        /*1978*/ 	.word	0x0000c210


	//   ....[90]....
        /*197c*/ 	.word	0x0000c260


	//   ....[91]....
        /*1980*/ 	.word	0x0000c2b0


	//   ....[92]....
        /*1984*/ 	.word	0x0000c300


	//   ....[93]....
        /*1988*/ 	.word	0x0000c350


	//   ....[94]....
        /*198c*/ 	.word	0x0000c3a0


	//   ....[95]....
        /*1990*/ 	.word	0x0000c3f0


	//   ....[96]....
        /*1994*/ 	.word	0x0000c440


	//   ....[97]....
        /*1998*/ 	.word	0x0000c4a0


	//   ....[98]....
        /*199c*/ 	.word	0x0000c510


	//   ....[99]....
        /*19a0*/ 	.word	0x0000c580


	//   ....[100]....
        /*19a4*/ 	.word	0x0000c5f0


	//   ....[101]....
        /*19a8*/ 	.word	0x0000c660


	//   ....[102]....
        /*19ac*/ 	.word	0x0000c6d0


	//   ....[103]....
        /*19b0*/ 	.word	0x0000c740


	//   ....[104]....
        /*19b4*/ 	.word	0x0000c7b0


	//   ....[105]....
        /*19b8*/ 	.word	0x0000c820


	//   ....[106]....
        /*19bc*/ 	.word	0x0000c880


	//   ....[107]....
        /*19c0*/ 	.word	0x0000c8e0


	//   ....[108]....
        /*19c4*/ 	.word	0x0000c940


	//   ....[109]....
        /*19c8*/ 	.word	0x0000c9b0


	//   ....[110]....
        /*19cc*/ 	.word	0x0000ca20


	//   ....[111]....
        /*19d0*/ 	.word	0x0000ca90


	//   ....[112]....
        /*19d4*/ 	.word	0x0000cb00


	//   ....[113]....
        /*19d8*/ 	.word	0x0000cb70


	//   ....[114]....
        /*19dc*/ 	.word	0x0000cbe0


	//   ....[115]....
        /*19e0*/ 	.word	0x0000cc50


	//   ....[116]....
        /*19e4*/ 	.word	0x0000ccc0


	//   ....[117]....
        /*19e8*/ 	.word	0x0000cd30


	//   ....[118]....
        /*19ec*/ 	.word	0x0000cd80


	//   ....[119]....
        /*19f0*/ 	.word	0x0000cf00


	//   ....[120]....
        /*19f4*/ 	.word	0x0000cf60


	//   ....[121]....
        /*19f8*/ 	.word	0x0000d020


	//   ....[122]....
        /*19fc*/ 	.word	0x0000d070


	//   ....[123]....
        /*1a00*/ 	.word	0x0000d0c0


	//   ....[124]....
        /*1a04*/ 	.word	0x0000d110


	//   ....[125]....
        /*1a08*/ 	.word	0x0000d160


	//   ....[126]....
        /*1a0c*/ 	.word	0x0000d1b0


	//   ....[127]....
        /*1a10*/ 	.word	0x0000d200


	//   ....[128]....
        /*1a14*/ 	.word	0x0000d250


	//   ....[129]....
        /*1a18*/ 	.word	0x0000d2b0


	//   ....[130]....
        /*1a1c*/ 	.word	0x0000d320


	//   ....[131]....
        /*1a20*/ 	.word	0x0000d390


	//   ....[132]....
        /*1a24*/ 	.word	0x0000d400


	//   ....[133]....
        /*1a28*/ 	.word	0x0000d470


	//   ....[134]....
        /*1a2c*/ 	.word	0x0000d4e0


	//   ....[135]....
        /*1a30*/ 	.word	0x0000d550


	//   ....[136]....
        /*1a34*/ 	.word	0x0000d5c0


	//   ....[137]....
        /*1a38*/ 	.word	0x0000d630


	//   ....[138]....
        /*1a3c*/ 	.word	0x0000d690


	//   ....[139]....
        /*1a40*/ 	.word	0x0000d6f0


	//   ....[140]....
        /*1a44*/ 	.word	0x0000d750


	//   ....[141]....
        /*1a48*/ 	.word	0x0000d7c0


	//   ....[142]....
        /*1a4c*/ 	.word	0x0000d810


	//   ....[143]....
        /*1a50*/ 	.word	0x0000d880


	//   ....[144]....
        /*1a54*/ 	.word	0x0000d8f0


	//   ....[145]....
        /*1a58*/ 	.word	0x0000d960


	//   ....[146]....
        /*1a5c*/ 	.word	0x0000d9d0


	//   ....[147]....
        /*1a60*/ 	.word	0x0000da40


	//   ....[148]....
        /*1a64*/ 	.word	0x0000dab0


	//   ....[149]....
        /*1a68*/ 	.word	0x0000db20


	//   ....[150]....
        /*1a6c*/ 	.word	0x0000db90


	//   ....[151]....
        /*1a70*/ 	.word	0x0000dd10


	//   ....[152]....
        /*1a74*/ 	.word	0x0000dd70


	//   ....[153]....
        /*1a78*/ 	.word	0x0000de30


	//   ....[154]....
        /*1a7c*/ 	.word	0x0000de80


	//   ....[155]....
        /*1a80*/ 	.word	0x0000ded0


	//   ....[156]....
        /*1a84*/ 	.word	0x0000df20


	//   ....[157]....
        /*1a88*/ 	.word	0x0000df70


	//   ....[158]....
        /*1a8c*/ 	.word	0x0000dfc0


	//   ....[159]....
        /*1a90*/ 	.word	0x0000e010


	//   ....[160]....
        /*1a94*/ 	.word	0x0000e060


	//   ....[161]....
        /*1a98*/ 	.word	0x0000e0c0


	//   ....[162]....
        /*1a9c*/ 	.word	0x0000e130


	//   ....[163]....
        /*1aa0*/ 	.word	0x0000e1a0


	//   ....[164]....
        /*1aa4*/ 	.word	0x0000e210


	//   ....[165]....
        /*1aa8*/ 	.word	0x0000e280


	//   ....[166]....
        /*1aac*/ 	.word	0x0000e2f0


	//   ....[167]....
        /*1ab0*/ 	.word	0x0000e360


	//   ....[168]....
        /*1ab4*/ 	.word	0x0000e3d0


	//   ....[169]....
        /*1ab8*/ 	.word	0x0000e440


	//   ....[170]....
        /*1abc*/ 	.word	0x0000e4a0


	//   ....[171]....
        /*1ac0*/ 	.word	0x0000e500


	//   ....[172]....
        /*1ac4*/ 	.word	0x0000e560


	//   ....[173]....
        /*1ac8*/ 	.word	0x0000e5d0


	//   ....[174]....
        /*1acc*/ 	.word	0x0000e640


	//   ....[175]....
        /*1ad0*/ 	.word	0x0000e6b0


	//   ....[176]....
        /*1ad4*/ 	.word	0x0000e700


	//   ....[177]....
        /*1ad8*/ 	.word	0x0000e770


	//   ....[178]....
        /*1adc*/ 	.word	0x0000e7e0


	//   ....[179]....
        /*1ae0*/ 	.word	0x0000e850


	//   ....[180]....
        /*1ae4*/ 	.word	0x0000e8c0


	//   ....[181]....
        /*1ae8*/ 	.word	0x0000e930


	//   ....[182]....
        /*1aec*/ 	.word	0x0000e980


	//   ....[183]....
        /*1af0*/ 	.word	0x0000eb00


	//   ....[184]....
        /*1af4*/ 	.word	0x0000eb60


	//   ....[185]....
        /*1af8*/ 	.word	0x0000ec10


	//   ....[186]....
        /*1afc*/ 	.word	0x0000ec60


	//   ....[187]....
        /*1b00*/ 	.word	0x0000ecb0


	//   ....[188]....
        /*1b04*/ 	.word	0x0000ed00


	//   ....[189]....
        /*1b08*/ 	.word	0x0000ed50


	//   ....[190]....
        /*1b0c*/ 	.word	0x0000eda0


	//   ....[191]....
        /*1b10*/ 	.word	0x0000edf0


	//   ....[192]....
        /*1b14*/ 	.word	0x0000ee40


	//   ....[193]....
        /*1b18*/ 	.word	0x0000eea0


	//   ....[194]....
        /*1b1c*/ 	.word	0x0000eef0


	//   ....[195]....
        /*1b20*/ 	.word	0x0000ef40


	//   ....[196]....
        /*1b24*/ 	.word	0x0000ef90


	//   ....[197]....
        /*1b28*/ 	.word	0x0000efe0


	//   ....[198]....
        /*1b2c*/ 	.word	0x0000f030


	//   ....[199]....
        /*1b30*/ 	.word	0x0000f080


	//   ....[200]....
        /*1b34*/ 	.word	0x0000f0d0


	//   ....[201]....
        /*1b38*/ 	.word	0x0000f120


	//   ....[202]....
        /*1b3c*/ 	.word	0x0000f170


	//   ....[203]....
        /*1b40*/ 	.word	0x0000f1c0


	//   ....[204]....
        /*1b44*/ 	.word	0x0000f330


	//   ....[205]....
        /*1b48*/ 	.word	0x0000f380


	//   ....[206]....
        /*1b4c*/ 	.word	0x0000f3e0


	//   ....[207]....
        /*1b50*/ 	.word	0x0000f450


	//   ....[208]....
        /*1b54*/ 	.word	0x0000f4c0


	//   ....[209]....
        /*1b58*/ 	.word	0x0000f520


	//   ....[210]....
        /*1b5c*/ 	.word	0x0000f580


	//   ....[211]....
        /*1b60*/ 	.word	0x0000f5e0


	//   ....[212]....
        /*1b64*/ 	.word	0x0000f640


	//   ....[213]....
        /*1b68*/ 	.word	0x0000f6a0


	//   ....[214]....
        /*1b6c*/ 	.word	0x0000f6f0


	//   ....[215]....
        /*1b70*/ 	.word	0x0000f890


	//   ....[216]....
        /*1b74*/ 	.word	0x0000fa40


	//   ....[217]....
        /*1b78*/ 	.word	0x0000fa90


	//   ....[218]....
        /*1b7c*/ 	.word	0x0000fae0


	//   ....[219]....
        /*1b80*/ 	.word	0x0000fb30


	//   ....[220]....
        /*1b84*/ 	.word	0x0000fb80


	//   ....[221]....
        /*1b88*/ 	.word	0x0000fbd0


	//   ....[222]....
        /*1b8c*/ 	.word	0x0000fc40


	//   ....[223]....
        /*1b90*/ 	.word	0x0000fc90


	//   ....[224]....
        /*1b94*/ 	.word	0x0000fce0


	//   ....[225]....
        /*1b98*/ 	.word	0x0000fd50


	//   ....[226]....
        /*1b9c*/ 	.word	0x0000fdc0


	//   ....[227]....
        /*1ba0*/ 	.word	0x0000fe20


	//   ....[228]....
        /*1ba4*/ 	.word	0x0000fe80


	//   ....[229]....
        /*1ba8*/ 	.word	0x0000fef0


	//   ....[230]....
        /*1bac*/ 	.word	0x0000ff60


	//   ....[231]....
        /*1bb0*/ 	.word	0x0000ffb0


	//   ....[232]....
        /*1bb4*/ 	.word	0x00010000


	//   ....[233]....
        /*1bb8*/ 	.word	0x00010070


	//   ....[234]....
        /*1bbc*/ 	.word	0x00010120


	//   ....[235]....
        /*1bc0*/ 	.word	0x00010170


	//   ....[236]....
        /*1bc4*/ 	.word	0x000101d0


	//   ....[237]....
        /*1bc8*/ 	.word	0x00010240


	//   ....[238]....
        /*1bcc*/ 	.word	0x000102b0


	//   ....[239]....
        /*1bd0*/ 	.word	0x00010320


	//   ....[240]....
        /*1bd4*/ 	.word	0x00010390


	//   ....[241]....
        /*1bd8*/ 	.word	0x00010400


	//   ....[242]....
        /*1bdc*/ 	.word	0x00010450


	//   ....[243]....
        /*1be0*/ 	.word	0x000104a0


	//   ....[244]....
        /*1be4*/ 	.word	0x000104f0


	//   ....[245]....
        /*1be8*/ 	.word	0x00010540


	//   ....[246]....
        /*1bec*/ 	.word	0x000105b0


	//   ....[247]....
        /*1bf0*/ 	.word	0x000107f0


	//   ....[248]....
        /*1bf4*/ 	.word	0x00010890


	//   ....[249]....
        /*1bf8*/ 	.word	0x000108f0


	//   ....[250]....
        /*1bfc*/ 	.word	0x00010940


	//   ....[251]....
        /*1c00*/ 	.word	0x000109a0


	//   ....[252]....
        /*1c04*/ 	.word	0x000109f0


	//   ....[253]....
        /*1c08*/ 	.word	0x00010b00


	//   ....[254]....
        /*1c0c*/ 	.word	0x00010c80


	//   ....[255]....
        /*1c10*/ 	.word	0x00010d90


	//   ....[0]....
        /*1c14*/ 	.word	0x00010e80


	//   ....[1]....
        /*1c18*/ 	.word	0x00010f50


	//   ....[2]....
        /*1c1c*/ 	.word	0x00011040


	//   ....[3]....
        /*1c20*/ 	.word	0x00011150


	//   ....[4]....
        /*1c24*/ 	.word	0x00011250


	//   ....[5]....
        /*1c28*/ 	.word	0x00011320


	//   ....[6]....
        /*1c2c*/ 	.word	0x00011410


	//   ....[7]....
        /*1c30*/ 	.word	0x00011500


	//   ....[8]....
        /*1c34*/ 	.word	0x00011620


	//   ....[9]....
        /*1c38*/ 	.word	0x00011710


	//   ....[10]....
        /*1c3c*/ 	.word	0x000117d0


	//   ....[11]....
        /*1c40*/ 	.word	0x000118c0


	//   ....[12]....
        /*1c44*/ 	.word	0x000119d0


	//   ....[13]....
        /*1c48*/ 	.word	0x00011ac0


	//   ....[14]....
        /*1c4c*/ 	.word	0x00011b90


	//   ....[15]....
        /*1c50*/ 	.word	0x00011c90


	//   ....[16]....
        /*1c54*/ 	.word	0x00011d80


	//   ....[17]....
        /*1c58*/ 	.word	0x00011e90


	//   ....[18]....
        /*1c5c*/ 	.word	0x00011f80


	//   ....[19]....
        /*1c60*/ 	.word	0x00012070


	//   ....[20]....
        /*1c64*/ 	.word	0x00012130


	//   ....[21]....
        /*1c68*/ 	.word	0x00012220


	//   ....[22]....
        /*1c6c*/ 	.word	0x00012340


	//   ....[23]....
        /*1c70*/ 	.word	0x00012430


	//   ....[24]....
        /*1c74*/ 	.word	0x00012510


	//   ....[25]....
        /*1c78*/ 	.word	0x00012600


	//   ....[26]....
        /*1c7c*/ 	.word	0x00012710


	//   ....[27]....
        /*1c80*/ 	.word	0x00012820


	//   ....[28]....
        /*1c84*/ 	.word	0x00012880


	//   ....[29]....
        /*1c88*/ 	.word	0x000128d0


	//   ....[30]....
        /*1c8c*/ 	.word	0x00012950


	//   ....[31]....
        /*1c90*/ 	.word	0x000129b0


	//   ....[32]....
        /*1c94*/ 	.word	0x00012a00


	//   ....[33]....
        /*1c98*/ 	.word	0x00012a50


	//   ....[34]....
        /*1c9c*/ 	.word	0x00012aa0


	//   ....[35]....
        /*1ca0*/ 	.word	0x00012af0


	//   ....[36]....
        /*1ca4*/ 	.word	0x00012b40


	//   ....[37]....
        /*1ca8*/ 	.word	0x00012b90


	//   ....[38]....
        /*1cac*/ 	.word	0x00012be0


	//   ....[39]....
        /*1cb0*/ 	.word	0x00012c30


	//   ....[40]....
        /*1cb4*/ 	.word	0x00012c90


	//   ....[41]....
        /*1cb8*/ 	.word	0x00012d00


	//   ....[42]....
        /*1cbc*/ 	.word	0x00012d70


	//   ....[43]....
        /*1cc0*/ 	.word	0x00012de0


	//   ....[44]....
        /*1cc4*/ 	.word	0x00012e50


	//   ....[45]....
        /*1cc8*/ 	.word	0x00012ec0


	//   ....[46]....
        /*1ccc*/ 	.word	0x00012f30


	//   ....[47]....
        /*1cd0*/ 	.word	0x00012fa0


	//   ....[48]....
        /*1cd4*/ 	.word	0x00013010


	//   ....[49]....
        /*1cd8*/ 	.word	0x00013080


	//   ....[50]....
        /*1cdc*/ 	.word	0x000130e0


	//   ....[51]....
        /*1ce0*/ 	.word	0x00013150


	//   ....[52]....
        /*1ce4*/ 	.word	0x000131c0


	//   ....[53]....
        /*1ce8*/ 	.word	0x00013230


	//   ....[54]....
        /*1cec*/ 	.word	0x000132a0


	//   ....[55]....
        /*1cf0*/ 	.word	0x000132f0


	//   ....[56]....
        /*1cf4*/ 	.word	0x00013360


	//   ....[57]....
        /*1cf8*/ 	.word	0x000133d0


	//   ....[58]....
        /*1cfc*/ 	.word	0x00013420


	//   ....[59]....
        /*1d00*/ 	.word	0x00013590


	//   ....[60]....
        /*1d04*/ 	.word	0x000135f0


	//   ....[61]....
        /*1d08*/ 	.word	0x00013710


	//   ....[62]....
        /*1d0c*/ 	.word	0x00013760


	//   ....[63]....
        /*1d10*/ 	.word	0x000137c0


	//   ....[64]....
        /*1d14*/ 	.word	0x00013810


	//   ....[65]....
        /*1d18*/ 	.word	0x00013860


	//   ....[66]....
        /*1d1c*/ 	.word	0x000138b0


	//   ....[67]....
        /*1d20*/ 	.word	0x00013900


	//   ....[68]....
        /*1d24*/ 	.word	0x00013950


	//   ....[69]....
        /*1d28*/ 	.word	0x000139a0


	//   ....[70]....
        /*1d2c*/ 	.word	0x000139f0


	//   ....[71]....
        /*1d30*/ 	.word	0x00013a40


	//   ....[72]....
        /*1d34*/ 	.word	0x00013ba0


	//   ....[73]....
        /*1d38*/ 	.word	0x00013bf0


	//   ....[74]....
        /*1d3c*/ 	.word	0x00013c40


	//   ....[75]....
        /*1d40*/ 	.word	0x00013c90


	//   ....[76]....
        /*1d44*/ 	.word	0x00013ce0


	//   ....[77]....
        /*1d48*/ 	.word	0x00013d30


	//   ....[78]....
        /*1d4c*/ 	.word	0x00013d80


	//   ....[79]....
        /*1d50*/ 	.word	0x00013dd0


	//   ....[80]....
        /*1d54*/ 	.word	0x00013e20


	//   ....[81]....
        /*1d58*/ 	.word	0x00013ea0


	//   ....[82]....
        /*1d5c*/ 	.word	0x00014020


	//   ....[83]....
        /*1d60*/ 	.word	0x00014080


	//   ....[84]....
        /*1d64*/ 	.word	0x000140d0


	//   ....[85]....
        /*1d68*/ 	.word	0x00014120


	//   ....[86]....
        /*1d6c*/ 	.word	0x00014170


	//   ....[87]....
        /*1d70*/ 	.word	0x000141c0


	//   ....[88]....
        /*1d74*/ 	.word	0x00014210


	//   ....[89]....
        /*1d78*/ 	.word	0x00014260


	//   ....[90]....
        /*1d7c*/ 	.word	0x000142b0


	//   ....[91]....
        /*1d80*/ 	.word	0x00014310


	//   ....[92]....
        /*1d84*/ 	.word	0x00014360


	//   ....[93]....
        /*1d88*/ 	.word	0x000143c0


	//   ....[94]....
        /*1d8c*/ 	.word	0x00014450


	//   ....[95]....
        /*1d90*/ 	.word	0x00014540


	//   ....[96]....
        /*1d94*/ 	.word	0x000145a0


	//   ....[97]....
        /*1d98*/ 	.word	0x00014630


	//   ....[98]....
        /*1d9c*/ 	.word	0x00014690


	//   ....[99]....
        /*1da0*/ 	.word	0x000146f0


	//   ....[100]....
        /*1da4*/ 	.word	0x00014750


	//   ....[101]....
        /*1da8*/ 	.word	0x000147e0


	//   ....[102]....
        /*1dac*/ 	.word	0x00014850


	//   ....[103]....
        /*1db0*/ 	.word	0x000148a0


	//   ....[104]....
        /*1db4*/ 	.word	0x00014920


	//   ....[105]....
        /*1db8*/ 	.word	0x00014990


	//   ....[106]....
        /*1dbc*/ 	.word	0x000149e0


	//   ....[107]....
        /*1dc0*/ 	.word	0x00014a30


	//   ....[108]....
        /*1dc4*/ 	.word	0x00014a80


	//   ....[109]....
        /*1dc8*/ 	.word	0x00014ad0


	//   ....[110]....
        /*1dcc*/ 	.word	0x00014b20


	//   ....[111]....
        /*1dd0*/ 	.word	0x00014c10


	//   ....[112]....
        /*1dd4*/ 	.word	0x00014c60


	//   ....[113]....
        /*1dd8*/ 	.word	0x00014cc0


	//   ....[114]....
        /*1ddc*/ 	.word	0x00014d30


	//   ....[115]....
        /*1de0*/ 	.word	0x00014da0


	//   ....[116]....
        /*1de4*/ 	.word	0x00014df0


	//   ....[117]....
        /*1de8*/ 	.word	0x00014e60


	//   ....[118]....
        /*1dec*/ 	.word	0x00014eb0


	//   ....[119]....
        /*1df0*/ 	.word	0x00014f00


	//   ....[120]....
        /*1df4*/ 	.word	0x00014f50


	//   ....[121]....
        /*1df8*/ 	.word	0x00014fa0


	//   ....[122]....
        /*1dfc*/ 	.word	0x00015010


	//   ....[123]....
        /*1e00*/ 	.word	0x00015240


	//   ....[124]....
        /*1e04*/ 	.word	0x00015310


	//   ....[125]....
        /*1e08*/ 	.word	0x00015370


	//   ....[126]....
        /*1e0c*/ 	.word	0x000153e0


	//   ....[127]....
        /*1e10*/ 	.word	0x00015460


	//   ....[128]....
        /*1e14*/ 	.word	0x000154b0


	//   ....[129]....
        /*1e18*/ 	.word	0x00015520


	//   ....[130]....
        /*1e1c*/ 	.word	0x00015590


	//   ....[131]....
        /*1e20*/ 	.word	0x00015600


	//   ....[132]....
        /*1e24*/ 	.word	0x00015670


	//   ....[133]....
        /*1e28*/ 	.word	0x000156e0


	//   ....[134]....
        /*1e2c*/ 	.word	0x00015760


	//   ....[135]....
        /*1e30*/ 	.word	0x000157b0


	//   ....[136]....
        /*1e34*/ 	.word	0x00015820


	//   ....[137]....
        /*1e38*/ 	.word	0x00015890


	//   ....[138]....
        /*1e3c*/ 	.word	0x00015900


	//   ....[139]....
        /*1e40*/ 	.word	0x00015970


	//   ....[140]....
        /*1e44*/ 	.word	0x000159e0


	//   ....[141]....
        /*1e48*/ 	.word	0x00015a50


	//   ....[142]....
        /*1e4c*/ 	.word	0x00015ac0


	//   ....[143]....
        /*1e50*/ 	.word	0x00015b30


	//   ....[144]....
        /*1e54*/ 	.word	0x00015ba0


	//   ....[145]....
        /*1e58*/ 	.word	0x00015c20


	//   ....[146]....
        /*1e5c*/ 	.word	0x00015c70


	//   ....[147]....
        /*1e60*/ 	.word	0x00015ce0


	//   ....[148]....
        /*1e64*/ 	.word	0x00015d50


	//   ....[149]....
        /*1e68*/ 	.word	0x00015dc0


	//   ....[150]....
        /*1e6c*/ 	.word	0x00015e30


	//   ....[151]....
        /*1e70*/ 	.word	0x00015ea0


	//   ....[152]....
        /*1e74*/ 	.word	0x00015f10


	//   ....[153]....
        /*1e78*/ 	.word	0x00015f80


	//   ....[154]....
        /*1e7c*/ 	.word	0x00015ff0


	//   ....[155]....
        /*1e80*/ 	.word	0x00016060


	//   ....[156]....
        /*1e84*/ 	.word	0x000160d0


	//   ....[157]....
        /*1e88*/ 	.word	0x00016180


	//   ....[158]....
        /*1e8c*/ 	.word	0x000161d0


	//   ....[159]....
        /*1e90*/ 	.word	0x00016240


	//   ....[160]....
        /*1e94*/ 	.word	0x00016290


	//   ....[161]....
        /*1e98*/ 	.word	0x000162e0


	//   ....[162]....
        /*1e9c*/ 	.word	0x00016330


	//   ....[163]....
        /*1ea0*/ 	.word	0x00016380


	//   ....[164]....
        /*1ea4*/ 	.word	0x000163d0


	//   ....[165]....
        /*1ea8*/ 	.word	0x00016420


	//   ....[166]....
        /*1eac*/ 	.word	0x00016480


	//   ....[167]....
        /*1eb0*/ 	.word	0x00016520


	//   ....[168]....
        /*1eb4*/ 	.word	0x00016570


	//   ....[169]....
        /*1eb8*/ 	.word	0x000165f0


	//   ....[170]....
        /*1ebc*/ 	.word	0x00016640


	//   ....[171]....
        /*1ec0*/ 	.word	0x000166b0


	//   ....[172]....
        /*1ec4*/ 	.word	0x00016710


	//   ....[173]....
        /*1ec8*/ 	.word	0x000167a0


	//   ....[174]....
        /*1ecc*/ 	.word	0x000167f0


	//   ....[175]....
        /*1ed0*/ 	.word	0x00016850


	//   ....[176]....
        /*1ed4*/ 	.word	0x000168a0


	//   ....[177]....
        /*1ed8*/ 	.word	0x00016910


	//   ....[178]....
        /*1edc*/ 	.word	0x00016960


	//   ....[179]....
        /*1ee0*/ 	.word	0x000169d0


	//   ....[180]....
        /*1ee4*/ 	.word	0x00016a30


	//   ....[181]....
        /*1ee8*/ 	.word	0x00016aa0


	//   ....[182]....
        /*1eec*/ 	.word	0x00016b10


	//   ....[183]....
        /*1ef0*/ 	.word	0x00016b80


	//   ....[184]....
        /*1ef4*/ 	.word	0x00016c00


	//   ....[185]....
        /*1ef8*/ 	.word	0x00016c70


	//   ....[186]....
        /*1efc*/ 	.word	0x00016cc0


	//   ....[187]....
        /*1f00*/ 	.word	0x00016d10


	//   ....[188]....
        /*1f04*/ 	.word	0x00016d70


	//   ....[189]....
        /*1f08*/ 	.word	0x000172c0


	//   ....[190]....
        /*1f0c*/ 	.word	0x00017350


	//   ....[191]....
        /*1f10*/ 	.word	0x000173c0


	//   ....[192]....
        /*1f14*/ 	.word	0x00017410


	//   ....[193]....
        /*1f18*/ 	.word	0x00017460


	//   ....[194]....
        /*1f1c*/ 	.word	0x000174b0


	//   ....[195]....
        /*1f20*/ 	.word	0x00017500


	//   ....[196]....
        /*1f24*/ 	.word	0x00017550


	//   ....[197]....
        /*1f28*/ 	.word	0x000175a0


	//   ....[198]....
        /*1f2c*/ 	.word	0x000175f0


	//   ....[199]....
        /*1f30*/ 	.word	0x00017640


	//   ....[200]....
        /*1f34*/ 	.word	0x00017690


	//   ....[201]....
        /*1f38*/ 	.word	0x000176e0


	//   ....[202]....
        /*1f3c*/ 	.word	0x000177a0


	//   ....[203]....
        /*1f40*/ 	.word	0x00017900


	//   ....[204]....
        /*1f44*/ 	.word	0x00017970


	//   ....[205]....
        /*1f48*/ 	.word	0x000179e0


	//   ....[206]....
        /*1f4c*/ 	.word	0x00017a50


	//   ....[207]....
        /*1f50*/ 	.word	0x00017ac0


	//   ....[208]....
        /*1f54*/ 	.word	0x00017b30


	//   ....[209]....
        /*1f58*/ 	.word	0x00017ba0


	//   ....[210]....
        /*1f5c*/ 	.word	0x00017c10


	//   ....[211]....
        /*1f60*/ 	.word	0x00017c80


	//   ....[212]....
        /*1f64*/ 	.word	0x00017cf0


	//   ....[213]....
        /*1f68*/ 	.word	0x00017d60


	//   ....[214]....
        /*1f6c*/ 	.word	0x00017dd0


	//   ....[215]....
        /*1f70*/ 	.word	0x00017e40


	//   ....[216]....
        /*1f74*/ 	.word	0x00017eb0


	//   ....[217]....
        /*1f78*/ 	.word	0x00017f20


	//   ....[218]....
        /*1f7c*/ 	.word	0x00017f90


	//   ....[219]....
        /*1f80*/ 	.word	0x00018000


	//   ....[220]....
        /*1f84*/ 	.word	0x00018070


	//   ....[221]....
        /*1f88*/ 	.word	0x000180e0


	//----- nvinfo : EIATTR_VRC_CTA_INIT_COUNT
	.align		4
.L_447:
        /*1f8c*/ 	.byte	0x02, 0x4a
	.zero		1
	.zero		1


	//----- nvinfo : EIATTR_EXIT_INSTR_OFFSETS
	.align		4
        /*1f90*/ 	.byte	0x04, 0x1c
        /*1f92*/ 	.short	(.L_449 - .L_448)


	//   ....[0]....
.L_448:
        /*1f94*/ 	.word	0x000093a0


	//----- nvinfo : EIATTR_CRS_STACK_SIZE
	.align		4
.L_449:
        /*1f98*/ 	.byte	0x04, 0x1e
        /*1f9a*/ 	.short	(.L_451 - .L_450)
.L_450:
        /*1f9c*/ 	.word	0x00000000


	//----- nvinfo : EIATTR_CBANK_PARAM_SIZE
	.align		4
.L_451:
        /*1fa0*/ 	.byte	0x03, 0x19
        /*1fa2*/ 	.short	0x0038


	//----- nvinfo : EIATTR_PARAM_CBANK
	.align		4
        /*1fa4*/ 	.byte	0x04, 0x0a
        /*1fa6*/ 	.short	(.L_453 - .L_452)
	.align		4
.L_452:
        /*1fa8*/ 	.word	index@(.nv.constant0._Z12_spmm_conv_4PKfPfiiPKiS3_S3_S0_)
        /*1fac*/ 	.short	0x0380
        /*1fae*/ 	.short	0x0038


	//----- nvinfo : EIATTR_SW_WAR
	.align		4
.L_453:
        /*1fb0*/ 	.byte	0x04, 0x36
        /*1fb2*/ 	.short	(.L_455 - .L_454)
.L_454:
        /*1fb4*/ 	.word	0x00000008
.L_455:


//--------------------- .nv.info._Z12_spmm_conv_3PKfPfiiPKiS3_S3_S0_ --------------------------
	.section	.nv.info._Z12_spmm_conv_3PKfPfiiPKiS3_S3_S0_,"",@"SHT_CUDA_INFO"
	.sectionflags	@""
	.align	4


	//----- nvinfo : EIATTR_CUDA_API_VERSION
	.align		4
        /*0000*/ 	.byte	0x04, 0x37
        /*0002*/ 	.short	(.L_457 - .L_456)
.L_456:
        /*0004*/ 	.word	0x00000082


	//----- nvinfo : EIATTR_KPARAM_INFO
	.align		4
.L_457:
        /*0008*/ 	.byte	0x04, 0x17
        /*000a*/ 	.short	(.L_459 - .L_458)
.L_458:
        /*000c*/ 	.word	0x00000000
        /*0010*/ 	.short	0x0007
        /*0012*/ 	.short	0x0030
        /*0014*/ 	.byte	0x00, 0xf5, 0x21, 0x00


	//----- nvinfo : EIATTR_KPARAM_INFO
	.align		4
.L_459:
        /*0018*/ 	.byte	0x04, 0x17
        /*001a*/ 	.short	(.L_461 - .L_460)
.L_460:
        /*001c*/ 	.word	0x00000000
        /*0020*/ 	.short	0x0006
        /*0022*/ 	.short	0x0028
        /*0024*/ 	.byte	0x00, 0xf5, 0x21, 0x00


	//----- nvinfo : EIATTR_KPARAM_INFO
	.align		4
.L_461:
        /*0028*/ 	.byte	0x04, 0x17
        /*002a*/ 	.short	(.L_463 - .L_462)
.L_462:
        /*002c*/ 	.word	0x00000000
        /*0030*/ 	.short	0x0005
        /*0032*/ 	.short	0x0020
        /*0034*/ 	.byte	0x00, 0xf5, 0x21, 0x00


	//----- nvinfo : EIATTR_KPARAM_INFO
	.align		4
.L_463:
        /*0038*/ 	.byte	0x04, 0x17
        /*003a*/ 	.short	(.L_465 - .L_464)
.L_464:
        /*003c*/ 	.word	0x00000000
        /*0040*/ 	.short	0x0004
        /*0042*/ 	.short	0x0018
        /*0044*/ 	.byte	0x00, 0xf5, 0x21, 0x00


	//----- nvinfo : EIATTR_KPARAM_INFO
	.align		4
.L_465:
        /*0048*/ 	.byte	0x04, 0x17
        /*004a*/ 	.short	(.L_467 - .L_466)
.L_466:
        /*004c*/ 	.word	0x00000000
        /*0050*/ 	.short	0x0003
        /*0052*/ 	.short	0x0014
        /*0054*/ 	.byte	0x00, 0xf0, 0x11, 0x00


	//----- nvinfo : EIATTR_KPARAM_INFO
	.align		4
.L_467:
        /*0058*/ 	.byte	0x04, 0x17
        /*005a*/ 	.short	(.L_469 - .L_468)
.L_468:
        /*005c*/ 	.word	0x00000000
        /*0060*/ 	.short	0x0002
        /*0062*/ 	.short	0x0010
        /*0064*/ 	.byte	0x00, 0xf0, 0x11, 0x00


	//----- nvinfo : EIATTR_KPARAM_INFO
	.align		4
.L_469:
        /*0068*/ 	.byte	0x04, 0x17
        /*006a*/ 	.short	(.L_471 - .L_470)
.L_470:
        /*006c*/ 	.word	0x00000000
        /*0070*/ 	.short	0x0001
        /*0072*/ 	.short	0x0008
        /*0074*/ 	.byte	0x00, 0xf5, 0x21, 0x00


	//----- nvinfo : EIATTR_KPARAM_INFO
	.align		4
.L_471:
        /*0078*/ 	.byte	0x04, 0x17
        /*007a*/ 	.short	(.L_473 - .L_472)
.L_472:
        /*007c*/ 	.word	0x00000000
        /*0080*/ 	.short	0x0000
        /*0082*/ 	.short	0x0000
        /*0084*/ 	.byte	0x00, 0xf5, 0x21, 0x00


	//----- nvinfo : EIATTR_SPARSE_MMA_MASK
	.align		4
.L_473:
        /*0088*/ 	.byte	0x03, 0x50
        /*008a*/ 	.short	0x0000


	//----- nvinfo : EIATTR_MAXREG_COUNT
	.align		4
        /*008c*/ 	.byte	0x03, 0x1b
        /*008e*/ 	.short	0x00ff


	//----- nvinfo : EIATTR_MERCURY_ISA_VERSION
	.align		4
        /*0090*/ 	.byte	0x03, 0x5f
        /*0092*/ 	.short	0x0101


	//----- nvinfo : EIATTR_COOP_GROUP_MASK_REGIDS
	.align		4
        /*0094*/ 	.byte	0x04, 0x29
        /*0096*/ 	.short	(.L_475 - .L_474)


	//   ....[0]....
.L_474:
        /*0098*/ 	.word	0xffffffff


	//   ....[1]....
        /*009c*/ 	.word	0xffffffff


	//   ....[2]....
        /*00a0*/ 	.word	0xffffffff


	//   ....[3]....
        /*00a4*/ 	.word	0xffffffff


	//   ....[4]....
        /*00a8*/ 	.word	0xffffffff


	//   ....[5]....
        /*00ac*/ 	.word	0xffffffff


	//   ....[6]....
        /*00b0*/ 	.word	0xffffffff


	//   ....[7]....
        /*00b4*/ 	.word	0xffffffff


	//   ....[8]....
        /*00b8*/ 	.word	0xffffffff


	//   ....[9]....
        /*00bc*/ 	.word	0xffffffff


	//   ....[10]....
        /*00c0*/ 	.word	0xffffffff


	//   ....[11]....
        /*00c4*/ 	.word	0xffffffff


	//   ....[12]....
        /*00c8*/ 	.word	0xffffffff


	//   ....[13]....
        /*00cc*/ 	.word	0xffffffff


	//   ....[14]....
        /*00d0*/ 	.word	0xffffffff


	//   ....[15]....
        /*00d4*/ 	.word	0xffffffff


	//   ....[16]....
        /*00d8*/ 	.word	0xffffffff


	//   ....[17]....
        /*00dc*/ 	.word	0xffffffff


	//   ....[18]....
        /*00e0*/ 	.word	0xffffffff


	//   ....[19]....
        /*00e4*/ 	.word	0xffffffff


	//   ....[20]....
        /*00e8*/ 	.word	0xffffffff


	//   ....[21]....
        /*00ec*/ 	.word	0xffffffff


	//   ....[22]....
        /*00f0*/ 	.word	0xffffffff


	//   ....[23]....
        /*00f4*/ 	.word	0xffffffff


	//   ....[24]....
        /*00f8*/ 	.word	0xffffffff


	//   ....[25]....
        /*00fc*/ 	.word	0xffffffff


	//   ....[26]....
        /*0100*/ 	.word	0xffffffff


	//   ....[27]....
        /*0104*/ 	.word	0xffffffff


	//   ....[28]....
        /*0108*/ 	.word	0xffffffff


	//   ....[29]....
        /*010c*/ 	.word	0xffffffff


	//   ....[30]....
        /*0110*/ 	.word	0xffffffff


	//   ....[31]....
        /*0114*/ 	.word	0xffffffff


	//   ....[32]....
        /*0118*/ 	.word	0xffffffff


	//   ....[33]....
        /*011c*/ 	.word	0xffffffff


	//   ....[34]....
        /*0120*/ 	.word	0xffffffff


	//   ....[35]....
        /*0124*/ 	.word	0xffffffff


	//   ....[36]....
        /*0128*/ 	.word	0xffffffff


	//   ....[37]....
        /*012c*/ 	.word	0xffffffff


	//   ....[38]....
        /*0130*/ 	.word	0xffffffff


	//   ....[39]....
        /*0134*/ 	.word	0xffffffff


	//   ....[40]....
        /*0138*/ 	.word	0xffffffff


	//   ....[41]....
        /*013c*/ 	.word	0xffffffff


	//   ....[42]....
        /*0140*/ 	.word	0xffffffff


	//   ....[43]....
        /*0144*/ 	.word	0xffffffff


	//   ....[44]....
        /*0148*/ 	.word	0xffffffff


	//   ....[45]....
        /*014c*/ 	.word	0xffffffff


	//   ....[46]....
        /*0150*/ 	.word	0xffffffff


	//   ....[47]....
        /*0154*/ 	.word	0xffffffff


	//   ....[48]....
        /*0158*/ 	.word	0xffffffff


	//   ....[49]....
        /*015c*/ 	.word	0xffffffff


	//   ....[50]....
        /*0160*/ 	.word	0xffffffff


	//   ....[51]....
        /*0164*/ 	.word	0xffffffff


	//   ....[52]....
        /*0168*/ 	.word	0xffffffff


	//   ....[53]....
        /*016c*/ 	.word	0xffffffff


	//   ....[54]....
        /*0170*/ 	.word	0xffffffff


	//   ....[55]....
        /*0174*/ 	.word	0xffffffff


	//   ....[56]....
        /*0178*/ 	.word	0xffffffff


	//   ....[57]....
        /*017c*/ 	.word	0xffffffff


	//   ....[58]....
        /*0180*/ 	.word	0xffffffff


	//   ....[59]....
        /*0184*/ 	.word	0xffffffff


	//   ....[60]....
        /*0188*/ 	.word	0xffffffff


	//   ....[61]....
        /*018c*/ 	.word	0xffffffff


	//   ....[62]....
        /*0190*/ 	.word	0xffffffff


	//   ....[63]....
        /*0194*/ 	.word	0xffffffff


	//   ....[64]....
        /*0198*/ 	.word	0xffffffff


	//   ....[65]....
        /*019c*/ 	.word	0xffffffff


	//   ....[66]....
        /*01a0*/ 	.word	0xffffffff


	//   ....[67]....
        /*01a4*/ 	.word	0xffffffff


	//   ....[68]....
        /*01a8*/ 	.word	0xffffffff


	//   ....[69]....
        /*01ac*/ 	.word	0xffffffff


	//   ....[70]....
        /*01b0*/ 	.word	0xffffffff


	//   ....[71]....
        /*01b4*/ 	.word	0xffffffff


	//   ....[72]....
        /*01b8*/ 	.word	0xffffffff


	//   ....[73]....
        /*01bc*/ 	.word	0xffffffff


	//   ....[74]....
        /*01c0*/ 	.word	0xffffffff


	//   ....[75]....
        /*01c4*/ 	.word	0xffffffff


	//   ....[76]....
        /*01c8*/ 	.word	0xffffffff


	//   ....[77]....
        /*01cc*/ 	.word	0xffffffff


	//   ....[78]....
        /*01d0*/ 	.word	0xffffffff


	//   ....[79]....
        /*01d4*/ 	.word	0xffffffff


	//   ....[80]....
        /*01d8*/ 	.word	0xffffffff


	//   ....[81]....
        /*01dc*/ 	.word	0xffffffff


	//   ....[82]....
        /*01e0*/ 	.word	0xffffffff


	//   ....[83]....
        /*01e4*/ 	.word	0xffffffff


	//   ....[84]....
        /*01e8*/ 	.word	0xffffffff


	//   ....[85]....
        /*01ec*/ 	.word	0xffffffff


	//   ....[86]....
        /*01f0*/ 	.word	0xffffffff


	//   ....[87]....
        /*01f4*/ 	.word	0xffffffff


	//   ....[88]....
        /*01f8*/ 	.word	0xffffffff


	//   ....[89]....
        /*01fc*/ 	.word	0xffffffff


	//   ....[90]....
        /*0200*/ 	.word	0xffffffff


	//   ....[91]....
        /*0204*/ 	.word	0xffffffff


	//   ....[92]....
        /*0208*/ 	.word	0xffffffff


	//   ....[93]....
        /*020c*/ 	.word	0xffffffff


	//   ....[94]....
        /*0210*/ 	.word	0xffffffff


	//   ....[95]....
        /*0214*/ 	.word	0xffffffff


	//   ....[96]....
        /*0218*/ 	.word	0xffffffff


	//   ....[97]....
        /*021c*/ 	.word	0xffffffff


	//   ....[98]....
        /*0220*/ 	.word	0xffffffff


	//   ....[99]....
        /*0224*/ 	.word	0xffffffff


	//   ....[100]....
        /*0228*/ 	.word	0xffffffff


	//   ....[101]....
        /*022c*/ 	.word	0xffffffff


	//   ....[102]....
        /*0230*/ 	.word	0xffffffff


	//   ....[103]....
        /*0234*/ 	.word	0xffffffff


	//   ....[104]....
        /*0238*/ 	.word	0xffffffff


	//   ....[105]....
        /*023c*/ 	.word	0xffffffff


	//   ....[106]....
        /*0240*/ 	.word	0xffffffff


	//   ....[107]....
        /*0244*/ 	.word	0xffffffff


	//   ....[108]....
        /*0248*/ 	.word	0xffffffff


	//   ....[109]....
        /*024c*/ 	.word	0xffffffff


	//   ....[110]....
        /*0250*/ 	.word	0xffffffff


	//   ....[111]....
        /*0254*/ 	.word	0xffffffff


	//   ....[112]....
        /*0258*/ 	.word	0xffffffff


	//   ....[113]....
        /*025c*/ 	.word	0xffffffff


	//   ....[114]....
        /*0260*/ 	.word	0xffffffff


	//   ....[115]....
        /*0264*/ 	.word	0xffffffff


	//   ....[116]....
        /*0268*/ 	.word	0xffffffff


	//   ....[117]....
        /*026c*/ 	.word	0xffffffff


	//   ....[118]....
        /*0270*/ 	.word	0xffffffff


	//   ....[119]....
        /*0274*/ 	.word	0xffffffff


	//   ....[120]....
        /*0278*/ 	.word	0xffffffff


	//   ....[121]....
        /*027c*/ 	.word	0xffffffff


	//   ....[122]....
        /*0280*/ 	.word	0xffffffff


	//   ....[123]....
        /*0284*/ 	.word	0xffffffff


	//   ....[124]....
        /*0288*/ 	.word	0xffffffff


	//   ....[125]....
        /*028c*/ 	.word	0xffffffff


	//   ....[126]....
        /*0290*/ 	.word	0xffffffff


	//   ....[127]....
        /*0294*/ 	.word	0xffffffff


	//   ....[128]....
        /*0298*/ 	.word	0xffffffff


	//   ....[129]....
        /*029c*/ 	.word	0xffffffff


	//   ....[130]....
        /*02a0*/ 	.word	0xffffffff


	//   ....[131]....
        /*02a4*/ 	.word	0xffffffff


	//   ....[132]....
        /*02a8*/ 	.word	0xffffffff


	//   ....[133]....
        /*02ac*/ 	.word	0xffffffff


	//   ....[134]....
        /*02b0*/ 	.word	0xffffffff


	//   ....[135]....
        /*02b4*/ 	.word	0xffffffff


	//   ....[136]....
        /*02b8*/ 	.word	0xffffffff


	//   ....[137]....
        /*02bc*/ 	.word	0xffffffff


	//   ....[138]....
        /*02c0*/ 	.word	0xffffffff


	//   ....[139]....
        /*02c4*/ 	.word	0xffffffff


	//   ....[140]....
        /*02c8*/ 	.word	0xffffffff


	//   ....[141]....
        /*02cc*/ 	.word	0xffffffff


	//   ....[142]....
        /*02d0*/ 	.word	0xffffffff


	//   ....[143]....
        /*02d4*/ 	.word	0xffffffff


	//   ....[144]....
        /*02d8*/ 	.word	0xffffffff


	//   ....[145]....
        /*02dc*/ 	.word	0xffffffff


	//   ....[146]....
        /*02e0*/ 	.word	0xffffffff


	//   ....[147]....
        /*02e4*/ 	.word	0xffffffff


	//   ....[148]....
        /*02e8*/ 	.word	0xffffffff


	//   ....[149]....
        /*02ec*/ 	.word	0xffffffff


	//   ....[150]....
        /*02f0*/ 	.word	0xffffffff


	//   ....[151]....
        /*02f4*/ 	.word	0xffffffff


	//   ....[152]....
        /*02f8*/ 	.word	0xffffffff


	//   ....[153]....
        /*02fc*/ 	.word	0xffffffff


	//   ....[154]....
        /*0300*/ 	.word	0xffffffff


	//   ....[155]....
        /*0304*/ 	.word	0xffffffff


	//   ....[156]....
        /*0308*/ 	.word	0xffffffff


	//   ....[157]....
        /*030c*/ 	.word	0xffffffff


	//   ....[158]....
        /*0310*/ 	.word	0xffffffff


	//   ....[159]....
        /*0314*/ 	.word	0xffffffff


	//   ....[160]....
        /*0318*/ 	.word	0xffffffff


	//   ....[161]....
        /*031c*/ 	.word	0xffffffff


	//   ....[162]....
        /*0320*/ 	.word	0xffffffff


	//   ....[163]....
        /*0324*/ 	.word	0xffffffff


	//   ....[164]....
        /*0328*/ 	.word	0xffffffff


	//   ....[165]....
        /*032c*/ 	.word	0xffffffff


	//   ....[166]....
        /*0330*/ 	.word	0xffffffff


	//   ....[167]....
        /*0334*/ 	.word	0xffffffff


	//   ....[168]....
        /*0338*/ 	.word	0xffffffff


	//   ....[169]....
        /*033c*/ 	.word	0xffffffff


	//   ....[170]....
        /*0340*/ 	.word	0xffffffff


	//   ....[171]....
        /*0344*/ 	.word	0xffffffff


	//   ....[172]....
        /*0348*/ 	.word	0xffffffff


	//   ....[173]....
        /*034c*/ 	.word	0xffffffff


	//   ....[174]....
        /*0350*/ 	.word	0xffffffff


	//   ....[175]....
        /*0354*/ 	.word	0xffffffff


	//   ....[176]....
        /*0358*/ 	.word	0xffffffff


	//   ....[177]....
        /*035c*/ 	.word	0xffffffff


	//   ....[178]....
        /*0360*/ 	.word	0xffffffff


	//   ....[179]....
        /*0364*/ 	.word	0xffffffff


	//   ....[180]....
        /*0368*/ 	.word	0xffffffff


	//   ....[181]....
        /*036c*/ 	.word	0xffffffff


	//   ....[182]....
        /*0370*/ 	.word	0xffffffff


	//   ....[183]....
        /*0374*/ 	.word	0xffffffff


	//   ....[184]....
        /*0378*/ 	.word	0xffffffff


	//   ....[185]....
        /*037c*/ 	.word	0xffffffff


	//   ....[186]....
        /*0380*/ 	.word	0xffffffff


	//   ....[187]....
        /*0384*/ 	.word	0xffffffff


	//   ....[188]....
        /*0388*/ 	.word	0xffffffff


	//   ....[189]....
        /*038c*/ 	.word	0xffffffff


	//   ....[190]....
        /*0390*/ 	.word	0xffffffff


	//   ....[191]....
        /*0394*/ 	.word	0xffffffff


	//   ....[192]....
        /*0398*/ 	.word	0xffffffff


	//   ....[193]....
        /*039c*/ 	.word	0xffffffff


	//   ....[194]....
        /*03a0*/ 	.word	0xffffffff


	//   ....[195]....
        /*03a4*/ 	.word	0xffffffff


	//   ....[196]....
        /*03a8*/ 	.word	0xffffffff


	//   ....[197]....
        /*03ac*/ 	.word	0xffffffff


	//   ....[198]....
        /*03b0*/ 	.word	0xffffffff


	//   ....[199]....
        /*03b4*/ 	.word	0xffffffff


	//   ....[200]....
        /*03b8*/ 	.word	0xffffffff


	//   ....[201]....
        /*03bc*/ 	.word	0xffffffff


	//   ....[202]....
        /*03c0*/ 	.word	0xffffffff


	//   ....[203]....
        /*03c4*/ 	.word	0xffffffff


	//   ....[204]....
        /*03c8*/ 	.word	0xffffffff


	//   ....[205]....
        /*03cc*/ 	.word	0xffffffff


	//   ....[206]....
        /*03d0*/ 	.word	0xffffffff


	//   ....[207]....
        /*03d4*/ 	.word	0xffffffff


	//   ....[208]....
        /*03d8*/ 	.word	0xffffffff


	//   ....[209]....
        /*03dc*/ 	.word	0xffffffff


	//   ....[210]....
        /*03e0*/ 	.word	0xffffffff


	//   ....[211]....
        /*03e4*/ 	.word	0xffffffff


	//   ....[212]....
        /*03e8*/ 	.word	0xffffffff


	//   ....[213]....
        /*03ec*/ 	.word	0xffffffff


	//   ....[214]....
        /*03f0*/ 	.word	0xffffffff


	//   ....[215]....
        /*03f4*/ 	.word	0xffffffff


	//   ....[216]....
        /*03f8*/ 	.word	0xffffffff


	//   ....[217]....
        /*03fc*/ 	.word	0xffffffff


	//   ....[218]....
        /*0400*/ 	.word	0xffffffff


	//   ....[219]....
        /*0404*/ 	.word	0xffffffff


	//   ....[220]....
        /*0408*/ 	.word	0xffffffff


	//   ....[221]....
        /*040c*/ 	.word	0xffffffff


	//   ....[222]....
        /*0410*/ 	.word	0xffffffff


	//   ....[223]....
        /*0414*/ 	.word	0xffffffff


	//   ....[224]....
        /*0418*/ 	.word	0xffffffff


	//   ....[225]....
        /*041c*/ 	.word	0xffffffff


	//   ....[226]....
        /*0420*/ 	.word	0xffffffff


	//   ....[227]....
        /*0424*/ 	.word	0xffffffff


	//   ....[228]....
        /*0428*/ 	.word	0xffffffff


	//   ....[229]....
        /*042c*/ 	.word	0xffffffff


	//   ....[230]....
        /*0430*/ 	.word	0xffffffff


	//   ....[231]....
        /*0434*/ 	.word	0xffffffff


	//   ....[232]....
        /*0438*/ 	.word	0xffffffff


	//   ....[233]....
        /*043c*/ 	.word	0xffffffff


	//   ....[234]....
        /*0440*/ 	.word	0xffffffff


	//   ....[235]....
        /*0444*/ 	.word	0xffffffff


	//   ....[236]....
        /*0448*/ 	.word	0xffffffff


	//   ....[237]....
        /*044c*/ 	.word	0xffffffff


	//   ....[238]....
        /*0450*/ 	.word	0xffffffff


	//   ....[239]....
        /*0454*/ 	.word	0xffffffff


	//   ....[240]....
        /*0458*/ 	.word	0xffffffff


	//   ....[241]....
        /*045c*/ 	.word	0xffffffff


	//   ....[242]....
        /*0460*/ 	.word	0xffffffff


	//   ....[243]....
        /*0464*/ 	.word	0xffffffff


	//   ....[244]....
        /*0468*/ 	.word	0xffffffff


	//   ....[245]....
        /*046c*/ 	.word	0xffffffff


	//   ....[246]....
        /*0470*/ 	.word	0xffffffff


	//   ....[247]....
        /*0474*/ 	.word	0xffffffff


	//   ....[248]....
        /*0478*/ 	.word	0xffffffff


	//   ....[249]....
        /*047c*/ 	.word	0xffffffff


	//   ....[250]....
        /*0480*/ 	.word	0xffffffff


	//   ....[251]....
        /*0484*/ 	.word	0xffffffff


	//   ....[252]....
        /*0488*/ 	.word	0xffffffff


	//   ....[253]....
        /*048c*/ 	.word	0xffffffff


	//   ....[254]....
        /*0490*/ 	.word	0xffffffff


	//----- nvinfo : EIATTR_COOP_GROUP_INSTR_OFFSETS
	.align		4
.L_475:
        /*0494*/ 	.byte	0x04, 0x28
        /*0496*/ 	.short	(.L_477 - .L_476)


	//   ....[0]....
.L_476:
        /*0498*/ 	.word	0x00000a50


	//   ....[1]....
        /*049c*/ 	.word	0x00000a90


	//   ....[2]....
        /*04a0*/ 	.word	0x00000aa0


	//   ....[3]....
        /*04a4*/ 	.word	0x00000ab0


	//   ....[4]....
        /*04a8*/ 	.word	0x00000ac0


	//   ....[5]....
        /*04ac*/ 	.word	0x00000b30


	//   ....[6]....
        /*04b0*/ 	.word	0x00000b60


	//   ....[7]....
        /*04b4*/ 	.word	0x00000b70


	//   ....[8]....
        /*04b8*/ 	.word	0x00000ba0


	//   ....[9]....
        /*04bc*/ 	.word	0x00000bd0


	//   ....[10]....
        /*04c0*/ 	.word	0x00000c20


	//   ....[11]....
        /*04c4*/ 	.word	0x00000c50


	//   ....[12]....
        /*04c8*/ 	.word	0x00000c80


	//   ....[13]....
        /*04cc*/ 	.word	0x00000cb0


	//   ....[14]....
        /*04d0*/ 	.word	0x00000ce0


	//   ....[15]....
        /*04d4*/ 	.word	0x00000d10


	//   ....[16]....
        /*04d8*/ 	.word	0x00000d40


	//   ....[17]....
        /*04dc*/ 	.word	0x00000db0


	//   ....[18]....
        /*04e0*/ 	.word	0x00000df0


	//   ....[19]....
        /*04e4*/ 	.word	0x00000e00


	//   ....[20]....
        /*04e8*/ 	.word	0x00000e10


	//   ....[21]....
        /*04ec*/ 	.word	0x00000e70


	//   ....[22]....
        /*04f0*/ 	.word	0x00000e90


	//   ....[23]....
        /*04f4*/ 	.word	0x00000ea0


	//   ....[24]....
        /*04f8*/ 	.word	0x00000ed0


	//   ....[25]....
        /*04fc*/ 	.word	0x00000f00


	//   ....[26]....
        /*0500*/ 	.word	0x00000f50


	//   ....[27]....
        /*0504*/ 	.word	0x00000f80


	//   ....[28]....
        /*0508*/ 	.word	0x00000fb0


	//   ....[29]....
        /*050c*/ 	.word	0x00000fe0


	//   ....[30]....
        /*0510*/ 	.word	0x00001010


	//   ....[31]....
        /*0514*/ 	.word	0x00001040


	//   ....[32]....
        /*0518*/ 	.word	0x00001070


	//   ....[33]....
        /*051c*/ 	.word	0x000010a0


	//   ....[34]....
        /*0520*/ 	.word	0x00001110


	//   ....[35]....
        /*0524*/ 	.word	0x00001160


	//   ....[36]....
        /*0528*/ 	.word	0x00001170


	//   ....[37]....
        /*052c*/ 	.word	0x00001180


	//   ....[38]....
        /*0530*/ 	.word	0x00001190


	//   ....[39]....
        /*0534*/ 	.word	0x00001200


	//   ....[40]....
        /*0538*/ 	.word	0x00001230


	//   ....[41]....
        /*053c*/ 	.word	0x00001240


	//   ....[42]....
        /*0540*/ 	.word	0x00001270


	//   ....[43]....
        /*0544*/ 	.word	0x000012a0


	//   ....[44]....
        /*0548*/ 	.word	0x000012d0


	//   ....[45]....
        /*054c*/ 	.word	0x00001300


	//   ....[46]....
        /*0550*/ 	.word	0x00001330


	//   ....[47]....
        /*0554*/ 	.word	0x00001370


	//   ....[48]....
        /*0558*/ 	.word	0x000013a0


	//   ....[49]....
        /*055c*/ 	.word	0x000013d0


	//   ....[50]....
        /*0560*/ 	.word	0x00001400


	//   ....[51]....
        /*0564*/ 	.word	0x00001430


	//   ....[52]....
        /*0568*/ 	.word	0x000014b0


	//   ....[53]....
        /*056c*/ 	.word	0x000014e0


	//   ....[54]....
        /*0570*/ 	.word	0x00001500


	//   ....[55]....
        /*0574*/ 	.word	0x00001530


	//   ....[56]....
        /*0578*/ 	.word	0x00001560


	//   ....[57]....
        /*057c*/ 	.word	0x000015c0


	//   ....[58]....
        /*0580*/ 	.word	0x00001600


	//   ....[59]....
        /*0584*/ 	.word	0x00001610


	//   ....[60]....
        /*0588*/ 	.word	0x00001650


	//   ....[61]....
        /*058c*/ 	.word	0x00001690


	//   ....[62]....
        /*0590*/ 	.word	0x000016c0


	//   ....[63]....
        /*0594*/ 	.word	0x00001700


	//   ....[64]....
        /*0598*/ 	.word	0x00001730


	//   ....[65]....
        /*059c*/ 	.word	0x00001760


	//   ....[66]....
        /*05a0*/ 	.word	0x000017d0


	//   ....[67]....
        /*05a4*/ 	.word	0x00001800


	//   ....[68]....
        /*05a8*/ 	.word	0x00001860


	//   ....[69]....
        /*05ac*/ 	.word	0x00001870


	//   ....[70]....
        /*05b0*/ 	.word	0x00001880


	//   ....[71]....
        /*05b4*/ 	.word	0x000018b0


	//   ....[72]....
        /*05b8*/ 	.word	0x000018e0


	//   ....[73]....
        /*05bc*/ 	.word	0x00001910


	//   ....[74]....
        /*05c0*/ 	.word	0x00001940


	//   ....[75]....
        /*05c4*/ 	.word	0x00001970


	//   ....[76]....
        /*05c8*/ 	.word	0x000019a0


	//   ....[77]....
        /*05cc*/ 	.word	0x000019d0


	//   ....[78]....
        /*05d0*/ 	.word	0x00001a00


	//   ....[79]....
        /*05d4*/ 	.word	0x00001a30


	//   ....[80]....
        /*05d8*/ 	.word	0x00001a60


	//   ....[81]....
        /*05dc*/ 	.word	0x00001a90


	//   ....[82]....
        /*05e0*/ 	.word	0x00001ac0


	//   ....[83]....
        /*05e4*/ 	.word	0x00001af0


	//   ....[84]....
        /*05e8*/ 	.word	0x00001b50


	//   ....[85]....
        /*05ec*/ 	.word	0x00001b70


	//   ....[86]....
        /*05f0*/ 	.word	0x00001bf0


	//   ....[87]....
        /*05f4*/ 	.word	0x00001c00


	//   ....[88]....
        /*05f8*/ 	.word	0x00001c10


	//   ....[89]....
        /*05fc*/ 	.word	0x00001c20


	//   ....[90]....
        /*0600*/ 	.word	0x00001c50


	//   ....[91]....
        /*0604*/ 	.word	0x00001c80


	//   ....[92]....
        /*0608*/ 	.word	0x00001cb0


	//   ....[93]....
        /*060c*/ 	.word	0x00001ce0


	//   ....[94]....
        /*0610*/ 	.word	0x00001d10


	//   ....[95]....
        /*0614*/ 	.word	0x00001d40


	//   ....[96]....
        /*0618*/ 	.word	0x00001d90


	//   ....[97]....
        /*061c*/ 	.word	0x00001da0


	//   ....[98]....
        /*0620*/ 	.word	0x00001dd0


	//   ....[99]....
        /*0624*/ 	.word	0x00001e00


	//   ....[100]....
        /*0628*/ 	.word	0x00001e30


	//   ....[101]....
        /*062c*/ 	.word	0x00001e60


	//   ....[102]....
        /*0630*/ 	.word	0x00001ee0


	//   ....[103]....
        /*0634*/ 	.word	0x00001f50


	//   ....[104]....
        /*0638*/ 	.word	0x00001f60


	//   ....[105]....
        /*063c*/ 	.word	0x00001f70


	//   ....[106]....
        /*0640*/ 	.word	0x00001f80


	//   ....[107]....
        /*0644*/ 	.word	0x00001fb0


	//   ....[108]....
        /*0648*/ 	.word	0x00001fe0


	//   ....[109]....
        /*064c*/ 	.word	0x00002010


	//   ....[110]....
        /*0650*/ 	.word	0x00002040


	//   ....[111]....
        /*0654*/ 	.word	0x00002070


	//   ....[112]....
        /*0658*/ 	.word	0x000020c0


	//   ....[113]....
        /*065c*/ 	.word	0x000020d0


	//   ....[114]....
        /*0660*/ 	.word	0x00002100


	//   ....[115]....
        /*0664*/ 	.word	0x00002130


	//   ....[116]....
        /*0668*/ 	.word	0x00002160


	//   ....[117]....
        /*066c*/ 	.word	0x000021b0


	//   ....[118]....
        /*0670*/ 	.word	0x00002200


	//   ....[119]....
        /*0674*/ 	.word	0x00002210


	//   ....[120]....
        /*0678*/ 	.word	0x000022b0


	//   ....[121]....
        /*067c*/ 	.word	0x000022c0


	//   ....[122]....
        /*0680*/ 	.word	0x000022d0


	//   ....[123]....
        /*0684*/ 	.word	0x000022e0


	//   ....[124]....
        /*0688*/ 	.word	0x000022f0


	//   ....[125]....
        /*068c*/ 	.word	0x00002300


	//   ....[126]....
        /*0690*/ 	.word	0x000024b0


	//   ....[127]....
        /*0694*/ 	.word	0x000024c0


	//   ....[128]....
        /*0698*/ 	.word	0x000024f0


	//   ....[129]....
        /*069c*/ 	.word	0x00002520


	//   ....[130]....
        /*06a0*/ 	.word	0x00002550


	//   ....[131]....
        /*06a4*/ 	.word	0x000025a0


	//   ....[132]....
        /*06a8*/ 	.word	0x000025b0


	//   ....[133]....
        /*06ac*/ 	.word	0x000025e0


	//   ....[134]....
        /*06b0*/ 	.word	0x00002610


	//   ....[135]....
        /*06b4*/ 	.word	0x00002620


	//   ....[136]....
        /*06b8*/ 	.word	0x00002d40


	//   ....[137]....
        /*06bc*/ 	.word	0x00002d50


	//   ....[138]....
        /*06c0*/ 	.word	0x00002dc0


	//   ....[139]....
        /*06c4*/ 	.word	0x00002dd0


	//   ....[140]....
        /*06c8*/ 	.word	0x00002ec0


	//   ....[141]....
        /*06cc*/ 	.word	0x00002f00


	//   ....[142]....
        /*06d0*/ 	.word	0x00003000


	//   ....[143]....
        /*06d4*/ 	.word	0x00003040


	//   ....[144]....
        /*06d8*/ 	.word	0x00003160


	//   ....[145]....
        /*06dc*/ 	.word	0x00003180


	//   ....[146]....
        /*06e0*/ 	.word	0x000032a0


	//   ....[147]....
        /*06e4*/ 	.word	0x000032c0


	//   ....[148]....
        /*06e8*/ 	.word	0x000033e0


	//   ....[149]....
        /*06ec*/ 	.word	0x00003400


	//   ....[150]....
        /*06f0*/ 	.word	0x000034f0


	//   ....[151]....
        /*06f4*/ 	.word	0x00003530


	//   ....[152]....
        /*06f8*/ 	.word	0x000035e0


	//   ....[153]....
        /*06fc*/ 	.word	0x000036a0


	//   ....[154]....
        /*0700*/ 	.word	0x00003720


	//   ....[155]....
        /*0704*/ 	.word	0x00003760


	//   ....[156]....
        /*0708*/ 	.word	0x00003770


	//   ....[157]....
        /*070c*/ 	.word	0x00003780


	//   ....[158]....
        /*0710*/ 	.word	0x00003790


	//   ....[159]....
        /*0714*/ 	.word	0x000037a0


	//   ....[160]....
        /*0718*/ 	.word	0x000037b0


	//   ....[161]....
        /*071c*/ 	.word	0x000037e0


	//   ....[162]....
        /*0720*/ 	.word	0x00003810


	//   ....[163]....
        /*0724*/ 	.word	0x00003850


	//   ....[164]....
        /*0728*/ 	.word	0x00003900


	//   ....[165]....
        /*072c*/ 	.word	0x00003910


	//   ....[166]....
        /*0730*/ 	.word	0x00003950


	//   ....[167]....
        /*0734*/ 	.word	0x00003960


	//   ....[168]....
        /*0738*/ 	.word	0x00003970


	//   ....[169]....
        /*073c*/ 	.word	0x00003980


	//   ....[170]....
        /*0740*/ 	.word	0x00003990


	//   ....[171]....
        /*0744*/ 	.word	0x00003a60


	//   ....[172]....
        /*0748*/ 	.word	0x00003b00


	//   ....[173]....
        /*074c*/ 	.word	0x00003b30


	//   ....[174]....
        /*0750*/ 	.word	0x00003b70


	//   ....[175]....
        /*0754*/ 	.word	0x00003bd0


	//   ....[176]....
        /*0758*/ 	.word	0x00003be0


	//   ....[177]....
        /*075c*/ 	.word	0x00003bf0


	//   ....[178]....
        /*0760*/ 	.word	0x00003c00


	//   ....[179]....
        /*0764*/ 	.word	0x00003c10


	//   ....[180]....
        /*0768*/ 	.word	0x00003c20


	//   ....[181]....
        /*076c*/ 	.word	0x00003c50


	//   ....[182]....
        /*0770*/ 	.word	0x00003c80


	//   ....[183]....
        /*0774*/ 	.word	0x00003cb0


	//   ....[184]....
        /*0778*/ 	.word	0x00003ce0


	//   ....[185]....
        /*077c*/ 	.word	0x00003d10


	//   ....[186]....
        /*0780*/ 	.word	0x00003d20


	//   ....[187]....
        /*0784*/ 	.word	0x00003d30


	//   ....[188]....
        /*0788*/ 	.word	0x00003d90


	//   ....[189]....
        /*078c*/ 	.word	0x00003dc0


	//   ....[190]....
        /*0790*/ 	.word	0x00003de0


	//   ....[191]....
        /*0794*/ 	.word	0x00003e00


	//   ....[192]....
        /*0798*/ 	.word	0x00003e30


	//   ....[193]....
        /*079c*/ 	.word	0x00003e90


	//   ....[194]....
        /*07a0*/ 	.word	0x00003ea0


	//   ....[195]....
        /*07a4*/ 	.word	0x00003eb0


	//   ....[196]....
        /*07a8*/ 	.word	0x00003ec0


	//   ....[197]....
        /*07ac*/ 	.word	0x00003ed0


	//   ....[198]....
        /*07b0*/ 	.word	0x00003ee0


	//   ....[199]....
        /*07b4*/ 	.word	0x00003f90


	//   ....[200]....
        /*07b8*/ 	.word	0x00003fa0


	//   ....[201]....
        /*07bc*/ 	.word	0x00003fb0


	//   ....[202]....
        /*07c0*/ 	.word	0x00003fc0


	//   ....[203]....
        /*07c4*/ 	.word	0x00003fd0


	//   ....[204]....
        /*07c8*/ 	.word	0x000041e0


	//   ....[205]....
        /*07cc*/ 	.word	0x00004230


	//   ....[206]....
        /*07d0*/ 	.word	0x00004240


	//   ....[207]....
        /*07d4*/ 	.word	0x00004250


	//   ....[208]....
        /*07d8*/ 	.word	0x00004260


	//   ....[209]....
        /*07dc*/ 	.word	0x00004270


	//   ....[210]....
        /*07e0*/ 	.word	0x00004280


	//   ....[211]....
        /*07e4*/ 	.word	0x000042f0


	//   ....[212]....
        /*07e8*/ 	.word	0x00004340


	//   ....[213]....
        /*07ec*/ 	.word	0x00004360


	//   ....[214]....
        /*07f0*/ 	.word	0x00004370


	//   ....[215]....
        /*07f4*/ 	.word	0x00004380


	//   ....[216]....
        /*07f8*/ 	.word	0x000043b0


	//   ....[217]....
        /*07fc*/ 	.word	0x000043e0


	//   ....[218]....
        /*0800*/ 	.word	0x00004410


	//   ....[219]....
        /*0804*/ 	.word	0x00004440


	//   ....[220]....
        /*0808*/ 	.word	0x00004470


	//   ....[221]....
        /*080c*/ 	.word	0x000044c0


	//   ....[222]....
        /*0810*/ 	.word	0x00004580


	//   ....[223]....
        /*0814*/ 	.word	0x00004590


	//   ....[224]....
        /*0818*/ 	.word	0x000045a0


	//   ....[225]....
        /*081c*/ 	.word	0x000045b0


	//   ....[226]....
        /*0820*/ 	.word	0x000045c0


	//   ....[227]....
        /*0824*/ 	.word	0x000045d0


	//   ....[228]....
        /*0828*/ 	.word	0x000045e0


	//   ....[229]....
        /*082c*/ 	.word	0x00004650


	//   ....[230]....
        /*0830*/ 	.word	0x000046e0


	//   ....[231]....
        /*0834*/ 	.word	0x000046f0


	//   ....[232]....
        /*0838*/ 	.word	0x00004700


	//   ....[233]....
        /*083c*/ 	.word	0x00004710


	//   ....[234]....
        /*0840*/ 	.word	0x00004740


	//   ....[235]....
        /*0844*/ 	.word	0x00004750


	//   ....[236]....
        /*0848*/ 	.word	0x00004770


	//   ....[237]....
        /*084c*/ 	.word	0x000047a0


	//   ....[238]....
        /*0850*/ 	.word	0x00004940


	//   ....[239]....
        /*0854*/ 	.word	0x00004980


	//   ....[240]....
        /*0858*/ 	.word	0x00004990


	//   ....[241]....
        /*085c*/ 	.word	0x000049a0


	//   ....[242]....
        /*0860*/ 	.word	0x000049b0


	//   ....[243]....
        /*0864*/ 	.word	0x000049c0


	//   ....[244]....
        /*0868*/ 	.word	0x000049d0


	//   ....[245]....
        /*086c*/ 	.word	0x000049e0


	//   ....[246]....
        /*0870*/ 	.word	0x000049f0


	//   ....[247]....
        /*0874*/ 	.word	0x00004a00


	//   ....[248]....
        /*0878*/ 	.word	0x00004a10


	//   ....[249]....
        /*087c*/ 	.word	0x00004a20


	//   ....[250]....
        /*0880*/ 	.word	0x00004a30


	//   ....[251]....
        /*0884*/ 	.word	0x00004a40


	//   ....[252]....
        /*0888*/ 	.word	0x00004a50


	//   ....[253]....
        /*088c*/ 	.word	0x00004a60


	//   ....[254]....
        /*0890*/ 	.word	0x00004a70


	//----- nvinfo : EIATTR_VRC_CTA_INIT_COUNT
	.align		4
.L_477:
        /*0894*/ 	.byte	0x02, 0x4a
	.zero		1
	.zero		1


	//----- nvinfo : EIATTR_EXIT_INSTR_OFFSETS
	.align		4
        /*0898*/ 	.byte	0x04, 0x1c
        /*089a*/ 	.short	(.L_479 - .L_478)


	//   ....[0]....
.L_478:
        /*089c*/ 	.word	0x00005070


	//----- nvinfo : EIATTR_CRS_STACK_SIZE
	.align		4
.L_479:
        /*08a0*/ 	.byte	0x04, 0x1e
        /*08a2*/ 	.short	(.L_481 - .L_480)
.L_480:
        /*08a4*/ 	.word	0x00000000


	//----- nvinfo : EIATTR_CBANK_PARAM_SIZE
	.align		4
.L_481:
        /*08a8*/ 	.byte	0x03, 0x19
        /*08aa*/ 	.short	0x0038


	//----- nvinfo : EIATTR_PARAM_CBANK
	.align		4
        /*08ac*/ 	.byte	0x04, 0x0a
        /*08ae*/ 	.short	(.L_483 - .L_482)
	.align		4
.L_482:
        /*08b0*/ 	.word	index@(.nv.constant0._Z12_spmm_conv_3PKfPfiiPKiS3_S3_S0_)
        /*08b4*/ 	.short	0x0380
        /*08b6*/ 	.short	0x0038


	//----- nvinfo : EIATTR_SW_WAR
	.align		4
.L_483:
        /*08b8*/ 	.byte	0x04, 0x36
        /*08ba*/ 	.short	(.L_485 - .L_484)
.L_484:
        /*08bc*/ 	.word	0x00000008
.L_485:


//--------------------- .nv.info._Z12_spmm_conv_2PKfPfiiPKiS3_S3_S0_ --------------------------
	.section	.nv.info._Z12_spmm_conv_2PKfPfiiPKiS3_S3_S0_,"",@"SHT_CUDA_INFO"
	.sectionflags	@""
	.align	4


	//----- nvinfo : EIATTR_CUDA_API_VERSION
	.align		4
        /*0000*/ 	.byte	0x04, 0x37
        /*0002*/ 	.short	(.L_487 - .L_486)
.L_486:
        /*0004*/ 	.word	0x00000082


	//----- nvinfo : EIATTR_KPARAM_INFO
	.align		4
.L_487:
        /*0008*/ 	.byte	0x04, 0x17
        /*000a*/ 	.short	(.L_489 - .L_488)
.L_488:
        /*000c*/ 	.word	0x00000000
        /*0010*/ 	.short	0x0007
        /*0012*/ 	.short	0x0030
        /*0014*/ 	.byte	0x00, 0xf5, 0x21, 0x00


	//----- nvinfo : EIATTR_KPARAM_INFO
	.align		4
.L_489:
        /*0018*/ 	.byte	0x04, 0x17
        /*001a*/ 	.short	(.L_491 - .L_490)
.L_490:
        /*001c*/ 	.word	0x00000000
        /*0020*/ 	.short	0x0006
        /*0022*/ 	.short	0x0028
        /*0024*/ 	.byte	0x00, 0xf5, 0x21, 0x00


	//----- nvinfo : EIATTR_KPARAM_INFO
	.align		4
.L_491:
        /*0028*/ 	.byte	0x04, 0x17
        /*002a*/ 	.short	(.L_493 - .L_492)
.L_492:
        /*002c*/ 	.word	0x00000000
        /*0030*/ 	.short	0x0005
        /*0032*/ 	.short	0x0020
        /*0034*/ 	.byte	0x00, 0xf5, 0x21, 0x00


	//----- nvinfo : EIATTR_KPARAM_INFO
	.align		4
.L_493:
        /*0038*/ 	.byte	0x04, 0x17
        /*003a*/ 	.short	(.L_495 - .L_494)
.L_494:
        /*003c*/ 	.word	0x00000000
        /*0040*/ 	.short	0x0004
        /*0042*/ 	.short	0x0018
        /*0044*/ 	.byte	0x00, 0xf5, 0x21, 0x00


	//----- nvinfo : EIATTR_KPARAM_INFO
	.align		4
.L_495:
        /*0048*/ 	.byte	0x04, 0x17
        /*004a*/ 	.short	(.L_497 - .L_496)
.L_496:
        /*004c*/ 	.word	0x00000000
        /*0050*/ 	.short	0x0003
        /*0052*/ 	.short	0x0014
        /*0054*/ 	.byte	0x00, 0xf0, 0x11, 0x00


	//----- nvinfo : EIATTR_KPARAM_INFO
	.align		4
.L_497:
        /*0058*/ 	.byte	0x04, 0x17
        /*005a*/ 	.short	(.L_499 - .L_498)
.L_498:
        /*005c*/ 	.word	0x00000000
        /*0060*/ 	.short	0x0002
        /*0062*/ 	.short	0x0010
        /*0064*/ 	.byte	0x00, 0xf0, 0x11, 0x00


	//----- nvinfo : EIATTR_KPARAM_INFO
	.align		4
.L_499:
        /*0068*/ 	.byte	0x04, 0x17
        /*006a*/ 	.short	(.L_501 - .L_500)
.L_500:
        /*006c*/ 	.word	0x00000000
        /*0070*/ 	.short	0x0001
        /*0072*/ 	.short	0x0008
        /*0074*/ 	.byte	0x00, 0xf5, 0x21, 0x00


	//----- nvinfo : EIATTR_KPARAM_INFO
	.align		4
.L_501:
        /*0078*/ 	.byte	0x04, 0x17
        /*007a*/ 	.short	(.L_503 - .L_502)
.L_502:
        /*007c*/ 	.word	0x00000000
        /*0080*/ 	.short	0x0000
        /*0082*/ 	.short	0x0000
        /*0084*/ 	.byte	0x00, 0xf5, 0x21, 0x00


	//----- nvinfo : EIATTR_SPARSE_MMA_MASK
	.align		4
.L_503:
        /*0088*/ 	.byte	0x03, 0x50
        /*008a*/ 	.short	0x0000


	//----- nvinfo : EIATTR_MAXREG_COUNT
	.align		4
        /*008c*/ 	.byte	0x03, 0x1b
        /*008e*/ 	.short	0x00ff


	//----- nvinfo : EIATTR_MERCURY_ISA_VERSION
	.align		4
        /*0090*/ 	.byte	0x03, 0x5f
        /*0092*/ 	.short	0x0101


	//----- nvinfo : EIATTR_COOP_GROUP_MASK_REGIDS
	.align		4
        /*0094*/ 	.byte	0x04, 0x29
        /*0096*/ 	.short	(.L_505 - .L_504)


	//   ....[0]....
.L_504:
        /*0098*/ 	.word	0xffffffff


	//   ....[1]....
        /*009c*/ 	.word	0xffffffff


	//   ....[2]....
        /*00a0*/ 	.word	0xffffffff


	//   ....[3]....
        /*00a4*/ 	.word	0xffffffff


	//   ....[4]....
        /*00a8*/ 	.word	0xffffffff


	//   ....[5]....
        /*00ac*/ 	.word	0xffffffff


	//   ....[6]....
        /*00b0*/ 	.word	0xffffffff


	//   ....[7]....
        /*00b4*/ 	.word	0xffffffff


	//   ....[8]....
        /*00b8*/ 	.word	0xffffffff


	//   ....[9]....
        /*00bc*/ 	.word	0xffffffff


	//   ....[10]....
        /*00c0*/ 	.word	0xffffffff


	//   ....[11]....
        /*00c4*/ 	.word	0xffffffff


	//   ....[12]....
        /*00c8*/ 	.word	0xffffffff


	//   ....[13]....
        /*00cc*/ 	.word	0xffffffff


	//   ....[14]....
        /*00d0*/ 	.word	0xffffffff


	//   ....[15]....
        /*00d4*/ 	.word	0xffffffff


	//   ....[16]....
        /*00d8*/ 	.word	0xffffffff


	//   ....[17]....
        /*00dc*/ 	.word	0xffffffff


	//   ....[18]....
        /*00e0*/ 	.word	0xffffffff


	//   ....[19]....
        /*00e4*/ 	.word	0xffffffff


	//   ....[20]....
        /*00e8*/ 	.word	0xffffffff


	//   ....[21]....
        /*00ec*/ 	.word	0xffffffff


	//   ....[22]....
        /*00f0*/ 	.word	0xffffffff


	//   ....[23]....
        /*00f4*/ 	.word	0xffffffff


	//   ....[24]....
        /*00f8*/ 	.word	0xffffffff


	//   ....[25]....
        /*00fc*/ 	.word	0xffffffff


	//   ....[26]....
        /*0100*/ 	.word	0xffffffff


	//   ....[27]....
        /*0104*/ 	.word	0xffffffff


	//   ....[28]....
        /*0108*/ 	.word	0xffffffff


	//   ....[29]....
        /*010c*/ 	.word	0xffffffff


	//   ....[30]....
        /*0110*/ 	.word	0xffffffff


	//   ....[31]....
        /*0114*/ 	.word	0xffffffff


	//   ....[32]....
        /*0118*/ 	.word	0xffffffff


	//   ....[33]....
        /*011c*/ 	.word	0xffffffff


	//   ....[34]....
        /*0120*/ 	.word	0xffffffff


	//   ....[35]....
        /*0124*/ 	.word	0xffffffff


	//   ....[36]....
        /*0128*/ 	.word	0xffffffff


	//   ....[37]....
        /*012c*/ 	.word	0xffffffff


	//   ....[38]....
        /*0130*/ 	.word	0xffffffff


	//   ....[39]....
        /*0134*/ 	.word	0xffffffff


	//   ....[40]....
        /*0138*/ 	.word	0xffffffff


	//   ....[41]....
        /*013c*/ 	.word	0xffffffff


	//   ....[42]....
        /*0140*/ 	.word	0xffffffff


	//   ....[43]....
        /*0144*/ 	.word	0xffffffff


	//   ....[44]....
        /*0148*/ 	.word	0xffffffff


	//   ....[45]....
        /*014c*/ 	.word	0xffffffff


	//   ....[46]....
        /*0150*/ 	.word	0xffffffff


	//   ....[47]....
        /*0154*/ 	.word	0xffffffff


	//   ....[48]....
        /*0158*/ 	.word	0xffffffff


	//   ....[49]....
        /*015c*/ 	.word	0xffffffff


	//   ....[50]....
        /*0160*/ 	.word	0xffffffff


	//   ....[51]....
        /*0164*/ 	.word	0xffffffff


	//   ....[52]....
        /*0168*/ 	.word	0xffffffff


	//   ....[53]....
        /*016c*/ 	.word	0xffffffff


	//   ....[54]....
        /*0170*/ 	.word	0xffffffff


	//   ....[55]....
        /*0174*/ 	.word	0xffffffff


	//   ....[56]....
        /*0178*/ 	.word	0xffffffff


	//   ....[57]....
        /*017c*/ 	.word	0xffffffff


	//   ....[58]....
        /*0180*/ 	.word	0xffffffff


	//   ....[59]....
        /*0184*/ 	.word	0xffffffff


	//   ....[60]....
        /*0188*/ 	.word	0xffffffff


	//   ....[61]....
        /*018c*/ 	.word	0xffffffff


	//   ....[62]....
        /*0190*/ 	.word	0xffffffff


	//   ....[63]....
        /*0194*/ 	.word	0xffffffff


	//   ....[64]....
        /*0198*/ 	.word	0xffffffff


	//   ....[65]....
        /*019c*/ 	.word	0xffffffff


	//   ....[66]....
        /*01a0*/ 	.word	0xffffffff


	//   ....[67]....
        /*01a4*/ 	.word	0xffffffff


	//   ....[68]....
        /*01a8*/ 	.word	0xffffffff


	//   ....[69]....
        /*01ac*/ 	.word	0xffffffff


	//   ....[70]....
        /*01b0*/ 	.word	0xffffffff


	//   ....[71]....
        /*01b4*/ 	.word	0xffffffff


	//   ....[72]....
        /*01b8*/ 	.word	0xffffffff


	//   ....[73]....
        /*01bc*/ 	.word	0xffffffff


	//   ....[74]....
        /*01c0*/ 	.word	0xffffffff


	//   ....[75]....
        /*01c4*/ 	.word	0xffffffff


	//   ....[76]....
        /*01c8*/ 	.word	0xffffffff


	//   ....[77]....
        /*01cc*/ 	.word	0xffffffff


	//   ....[78]....
        /*01d0*/ 	.word	0xffffffff


	//   ....[79]....
        /*01d4*/ 	.word	0xffffffff


	//   ....[80]....
        /*01d8*/ 	.word	0xffffffff


	//   ....[81]....
        /*01dc*/ 	.word	0xffffffff


	//   ....[82]....
        /*01e0*/ 	.word	0xffffffff


	//   ....[83]....
        /*01e4*/ 	.word	0xffffffff


	//   ....[84]....
        /*01e8*/ 	.word	0xffffffff


	//   ....[85]....
        /*01ec*/ 	.word	0xffffffff


	//   ....[86]....
        /*01f0*/ 	.word	0xffffffff


	//   ....[87]....
        /*01f4*/ 	.word	0xffffffff


	//   ....[88]....
        /*01f8*/ 	.word	0xffffffff


	//   ....[89]....
        /*01fc*/ 	.word	0xffffffff


	//   ....[90]....
        /*0200*/ 	.word	0xffffffff


	//   ....[91]....
        /*0204*/ 	.word	0xffffffff


	//   ....[92]....
        /*0208*/ 	.word	0xffffffff


	//   ....[93]....
        /*020c*/ 	.word	0xffffffff


	//   ....[94]....
        /*0210*/ 	.word	0xffffffff


	//   ....[95]....
        /*0214*/ 	.word	0xffffffff


	//   ....[96]....
        /*0218*/ 	.word	0xffffffff


	//   ....[97]....
        /*021c*/ 	.word	0xffffffff


	//   ....[98]....
        /*0220*/ 	.word	0xffffffff


	//   ....[99]....
        /*0224*/ 	.word	0xffffffff


	//   ....[100]....
        /*0228*/ 	.word	0xffffffff


	//   ....[101]....
        /*022c*/ 	.word	0xffffffff


	//   ....[102]....
        /*0230*/ 	.word	0xffffffff


	//   ....[103]....
        /*0234*/ 	.word	0xffffffff


	//   ....[104]....
        /*0238*/ 	.word	0xffffffff


	//   ....[105]....
        /*023c*/ 	.word	0xffffffff


	//   ....[106]....
        /*0240*/ 	.word	0xffffffff


	//   ....[107]....
        /*0244*/ 	.word	0xffffffff


	//   ....[108]....
        /*0248*/ 	.word	0xffffffff


	//   ....[109]....
        /*024c*/ 	.word	0xffffffff


	//   ....[110]....
        /*0250*/ 	.word	0xffffffff


	//   ....[111]....
        /*0254*/ 	.word	0xffffffff


	//   ....[112]....
        /*0258*/ 	.word	0xffffffff


	//   ....[113]....
        /*025c*/ 	.word	0xffffffff


	//   ....[114]....
        /*0260*/ 	.word	0xffffffff


	//   ....[115]....
        /*0264*/ 	.word	0xffffffff


	//   ....[116]....
        /*0268*/ 	.word	0xffffffff


	//   ....[117]....
        /*026c*/ 	.word	0xffffffff


	//   ....[118]....
        /*0270*/ 	.word	0xffffffff


	//   ....[119]....
        /*0274*/ 	.word	0xffffffff


	//   ....[120]....
        /*0278*/ 	.word	0xffffffff


	//   ....[121]....
        /*027c*/ 	.word	0xffffffff


	//   ....[122]....
        /*0280*/ 	.word	0xffffffff


	//   ....[123]....
        /*0284*/ 	.word	0xffffffff


	//   ....[124]....
        /*0288*/ 	.word	0xffffffff


	//   ....[125]....
        /*028c*/ 	.word	0xffffffff


	//   ....[126]....
        /*0290*/ 	.word	0xffffffff


	//   ....[127]....
        /*0294*/ 	.word	0xffffffff


	//   ....[128]....
        /*0298*/ 	.word	0xffffffff


	//   ....[129]....
        /*029c*/ 	.word	0xffffffff


	//   ....[130]....
        /*02a0*/ 	.word	0xffffffff


	//   ....[131]....
        /*02a4*/ 	.word	0xffffffff


	//   ....[132]....
        /*02a8*/ 	.word	0xffffffff


	//   ....[133]....
        /*02ac*/ 	.word	0xffffffff


	//   ....[134]....
        /*02b0*/ 	.word	0xffffffff


	//   ....[135]....
        /*02b4*/ 	.word	0xffffffff


	//   ....[136]....
        /*02b8*/ 	.word	0xffffffff


	//   ....[137]....
        /*02bc*/ 	.word	0xffffffff


	//   ....[138]....
        /*02c0*/ 	.word	0xffffffff


	//   ....[139]....
        /*02c4*/ 	.word	0xffffffff


	//   ....[140]....
        /*02c8*/ 	.word	0xffffffff


	//   ....[141]....
        /*02cc*/ 	.word	0xffffffff


	//   ....[142]....
        /*02d0*/ 	.word	0xffffffff


	//   ....[143]....
        /*02d4*/ 	.word	0xffffffff


	//   ....[144]....
        /*02d8*/ 	.word	0xffffffff


	//   ....[145]....
        /*02dc*/ 	.word	0xffffffff


	//   ....[146]....
        /*02e0*/ 	.word	0xffffffff


	//   ....[147]....
        /*02e4*/ 	.word	0xffffffff


	//   ....[148]....
        /*02e8*/ 	.word	0xffffffff


	//   ....[149]....
        /*02ec*/ 	.word	0xffffffff


	//   ....[150]....
        /*02f0*/ 	.word	0xffffffff


	//   ....[151]....
        /*02f4*/ 	.word	0xffffffff


	//   ....[152]....
        /*02f8*/ 	.word	0xffffffff


	//   ....[153]....
        /*02fc*/ 	.word	0xffffffff


	//   ....[154]....
        /*0300*/ 	.word	0xffffffff


	//   ....[155]....
        /*0304*/ 	.word	0xffffffff


	//   ....[156]....
        /*0308*/ 	.word	0xffffffff


	//   ....[157]....
        /*030c*/ 	.word	0xffffffff


	//   ....[158]....
        /*0310*/ 	.word	0xffffffff


	//   ....[159]....
        /*0314*/ 	.word	0xffffffff


	//   ....[160]....
        /*0318*/ 	.word	0xffffffff


	//   ....[161]....
        /*031c*/ 	.word	0xffffffff


	//   ....[162]....
        /*0320*/ 	.word	0xffffffff


	//   ....[163]....
        /*0324*/ 	.word	0xffffffff


	//   ....[164]....
        /*0328*/ 	.word	0xffffffff


	//   ....[165]....
        /*032c*/ 	.word	0xffffffff


	//   ....[166]....
        /*0330*/ 	.word	0xffffffff


	//   ....[167]....
        /*0334*/ 	.word	0xffffffff


	//   ....[168]....
        /*0338*/ 	.word	0xffffffff


	//   ....[169]....
        /*033c*/ 	.word	0xffffffff


	//   ....[170]....
        /*0340*/ 	.word	0xffffffff


	//   ....[171]....
        /*0344*/ 	.word	0xffffffff


	//   ....[172]....
        /*0348*/ 	.word	0xffffffff


	//   ....[173]....
        /*034c*/ 	.word	0xffffffff


	//   ....[174]....
        /*0350*/ 	.word	0xffffffff


	//   ....[175]....
        /*0354*/ 	.word	0xffffffff


	//   ....[176]....
        /*0358*/ 	.word	0xffffffff


	//   ....[177]....
        /*035c*/ 	.word	0xffffffff


	//   ....[178]....
        /*0360*/ 	.word	0xffffffff


	//   ....[179]....
        /*0364*/ 	.word	0xffffffff


	//   ....[180]....
        /*0368*/ 	.word	0xffffffff


	//   ....[181]....
        /*036c*/ 	.word	0xffffffff


	//   ....[182]....
        /*0370*/ 	.word	0xffffffff


	//   ....[183]....
        /*0374*/ 	.word	0xffffffff


	//   ....[184]....
        /*0378*/ 	.word	0xffffffff


	//   ....[185]....
        /*037c*/ 	.word	0xffffffff


	//   ....[186]....
        /*0380*/ 	.word	0xffffffff


	//   ....[187]....
        /*0384*/ 	.word	0xffffffff


	//   ....[188]....
        /*0388*/ 	.word	0xffffffff


	//   ....[189]....
        /*038c*/ 	.word	0xffffffff


	//   ....[190]....
        /*0390*/ 	.word	0xffffffff


	//   ....[191]....
        /*0394*/ 	.word	0xffffffff


	//   ....[192]....
        /*0398*/ 	.word	0xffffffff


	//   ....[193]....
        /*039c*/ 	.word	0xffffffff


	//   ....[194]....
        /*03a0*/ 	.word	0xffffffff


	//   ....[195]....
        /*03a4*/ 	.word	0xffffffff


	//   ....[196]....
        /*03a8*/ 	.word	0xffffffff


	//   ....[197]....
        /*03ac*/ 	.word	0xffffffff


	//   ....[198]....
        /*03b0*/ 	.word	0xffffffff


	//   ....[199]....
        /*03b4*/ 	.word	0xffffffff


	//   ....[200]....
        /*03b8*/ 	.word	0xffffffff


	//   ....[201]....
        /*03bc*/ 	.word	0xffffffff


	//   ....[202]....
        /*03c0*/ 	.word	0xffffffff


	//   ....[203]....
        /*03c4*/ 	.word	0xffffffff


	//   ....[204]....
        /*03c8*/ 	.word	0xffffffff


	//   ....[205]....
        /*03cc*/ 	.word	0xffffffff


	//   ....[206]....
        /*03d0*/ 	.word	0xffffffff


	//   ....[207]....
        /*03d4*/ 	.word	0xffffffff


	//   ....[208]....
        /*03d8*/ 	.word	0xffffffff


	//   ....[209]....
        /*03dc*/ 	.word	0xffffffff


	//   ....[210]....
        /*03e0*/ 	.word	0xffffffff


	//   ....[211]....
        /*03e4*/ 	.word	0xffffffff


	//   ....[212]....
        /*03e8*/ 	.word	0xffffffff


	//   ....[213]....
        /*03ec*/ 	.word	0xffffffff


	//   ....[214]....
        /*03f0*/ 	.word	0xffffffff


	//   ....[215]....
        /*03f4*/ 	.word	0xffffffff


	//   ....[216]....
        /*03f8*/ 	.word	0xffffffff


	//   ....[217]....
        /*03fc*/ 	.word	0xffffffff


	//   ....[218]....
        /*0400*/ 	.word	0xffffffff


	//   ....[219]....
        /*0404*/ 	.word	0xffffffff


	//   ....[220]....
        /*0408*/ 	.word	0xffffffff


	//   ....[221]....
        /*040c*/ 	.word	0xffffffff


	//   ....[222]....
        /*0410*/ 	.word	0xffffffff


	//   ....[223]....
        /*0414*/ 	.word	0xffffffff


	//   ....[224]....
        /*0418*/ 	.word	0xffffffff


	//   ....[225]....
        /*041c*/ 	.word	0xffffffff


	//   ....[226]....
        /*0420*/ 	.word	0xffffffff


	//   ....[227]....
        /*0424*/ 	.word	0xffffffff


	//   ....[228]....
        /*0428*/ 	.word	0xffffffff


	//   ....[229]....
        /*042c*/ 	.word	0xffffffff


	//   ....[230]....
        /*0430*/ 	.word	0xffffffff


	//   ....[231]....
        /*0434*/ 	.word	0xffffffff


	//   ....[232]....
        /*0438*/ 	.word	0xffffffff


	//   ....[233]....
        /*043c*/ 	.word	0xffffffff


	//   ....[234]....
        /*0440*/ 	.word	0xffffffff


	//   ....[235]....
        /*0444*/ 	.word	0xffffffff


	//   ....[236]....
        /*0448*/ 	.word	0xffffffff


	//   ....[237]....
        /*044c*/ 	.word	0xffffffff


	//   ....[238]....
        /*0450*/ 	.word	0xffffffff


	//   ....[239]....
        /*0454*/ 	.word	0xffffffff


	//   ....[240]....
        /*0458*/ 	.word	0xffffffff


	//   ....[241]....
        /*045c*/ 	.word	0xffffffff


	//   ....[242]....
        /*0460*/ 	.word	0xffffffff


	//   ....[243]....
        /*0464*/ 	.word	0xffffffff


	//   ....[244]....
        /*0468*/ 	.word	0xffffffff


	//   ....[245]....
        /*046c*/ 	.word	0xffffffff


	//   ....[246]....
        /*0470*/ 	.word	0xffffffff


	//   ....[247]....
        /*0474*/ 	.word	0xffffffff


	//   ....[248]....
        /*0478*/ 	.word	0xffffffff


	//   ....[249]....
        /*047c*/ 	.word	0xffffffff


	//   ....[250]....
        /*0480*/ 	.word	0xffffffff


	//   ....[251]....
        /*0484*/ 	.word	0xffffffff


	//   ....[252]....
        /*0488*/ 	.word	0xffffffff


	//   ....[253]....
        /*048c*/ 	.word	0xffffffff


	//   ....[254]....
        /*0490*/ 	.word	0xffffffff


	//   ....[255]....
        /*0494*/ 	.word	0xffffffff


	//   ....[0]....
        /*0498*/ 	.word	0xffffffff


	//   ....[1]....
        /*049c*/ 	.word	0xffffffff


	//   ....[2]....
        /*04a0*/ 	.word	0xffffffff


	//   ....[3]....
        /*04a4*/ 	.word	0xffffffff


	//   ....[4]....
        /*04a8*/ 	.word	0xffffffff


	//   ....[5]....
        /*04ac*/ 	.word	0xffffffff


	//   ....[6]....
        /*04b0*/ 	.word	0xffffffff


	//   ....[7]....
        /*04b4*/ 	.word	0xffffffff


	//   ....[8]....
        /*04b8*/ 	.word	0xffffffff


	//   ....[9]....
        /*04bc*/ 	.word	0xffffffff


	//   ....[10]....
        /*04c0*/ 	.word	0xffffffff


	//   ....[11]....
        /*04c4*/ 	.word	0xffffffff


	//   ....[12]....
        /*04c8*/ 	.word	0xffffffff


	//   ....[13]....
        /*04cc*/ 	.word	0xffffffff


	//   ....[14]....
        /*04d0*/ 	.word	0xffffffff


	//   ....[15]....
        /*04d4*/ 	.word	0xffffffff


	//   ....[16]....
        /*04d8*/ 	.word	0xffffffff


	//   ....[17]....
        /*04dc*/ 	.word	0xffffffff


	//   ....[18]....
        /*04e0*/ 	.word	0xffffffff


	//   ....[19]....
        /*04e4*/ 	.word	0xffffffff


	//   ....[20]....
        /*04e8*/ 	.word	0xffffffff


	//   ....[21]....
        /*04ec*/ 	.word	0xffffffff


	//   ....[22]....
        /*04f0*/ 	.word	0xffffffff


	//   ....[23]....
        /*04f4*/ 	.word	0xffffffff


	//   ....[24]....
        /*04f8*/ 	.word	0xffffffff


	//   ....[25]....
        /*04fc*/ 	.word	0xffffffff


	//   ....[26]....
        /*0500*/ 	.word	0xffffffff


	//   ....[27]....
        /*0504*/ 	.word	0xffffffff


	//   ....[28]....
        /*0508*/ 	.word	0xffffffff


	//   ....[29]....
        /*050c*/ 	.word	0xffffffff


	//   ....[30]....
        /*0510*/ 	.word	0xffffffff


	//   ....[31]....
        /*0514*/ 	.word	0xffffffff


	//   ....[32]....
        /*0518*/ 	.word	0xffffffff


	//   ....[33]....
        /*051c*/ 	.word	0xffffffff


	//   ....[34]....
        /*0520*/ 	.word	0xffffffff


	//   ....[35]....
        /*0524*/ 	.word	0xffffffff


	//   ....[36]....
        /*0528*/ 	.word	0xffffffff


	//   ....[37]....
        /*052c*/ 	.word	0xffffffff


	//   ....[38]....
        /*0530*/ 	.word	0xffffffff


	//   ....[39]....
        /*0534*/ 	.word	0xffffffff


	//   ....[40]....
        /*0538*/ 	.word	0xffffffff


	//   ....[41]....
        /*053c*/ 	.word	0xffffffff


	//   ....[42]....
        /*0540*/ 	.word	0xffffffff


	//   ....[43]....
        /*0544*/ 	.word	0xffffffff


	//   ....[44]....
        /*0548*/ 	.word	0xffffffff


	//   ....[45]....
        /*054c*/ 	.word	0xffffffff


	//   ....[46]....
        /*0550*/ 	.word	0xffffffff


	//   ....[47]....
        /*0554*/ 	.word	0xffffffff


	//   ....[48]....
        /*0558*/ 	.word	0xffffffff


	//   ....[49]....
        /*055c*/ 	.word	0xffffffff


	//   ....[50]....
        /*0560*/ 	.word	0xffffffff


	//   ....[51]....
        /*0564*/ 	.word	0xffffffff


	//   ....[52]....
        /*0568*/ 	.word	0xffffffff


	//   ....[53]....
        /*056c*/ 	.word	0xffffffff


	//   ....[54]....
        /*0570*/ 	.word	0xffffffff


	//   ....[55]....
        /*0574*/ 	.word	0xffffffff


	//   ....[56]....
        /*0578*/ 	.word	0xffffffff


	//   ....[57]....
        /*057c*/ 	.word	0xffffffff


	//   ....[58]....
        /*0580*/ 	.word	0xffffffff


	//   ....[59]....
        /*0584*/ 	.word	0xffffffff


	//   ....[60]....
        /*0588*/ 	.word	0xffffffff


	//   ....[61]....
        /*058c*/ 	.word	0xffffffff


	//   ....[62]....
        /*0590*/ 	.word	0xffffffff


	//   ....[63]....
        /*0594*/ 	.word	0xffffffff


	//   ....[64]....
        /*0598*/ 	.word	0xffffffff


	//   ....[65]....
        /*059c*/ 	.word	0xffffffff


	//   ....[66]....
        /*05a0*/ 	.word	0xffffffff


	//   ....[67]....
        /*05a4*/ 	.word	0xffffffff


	//   ....[68]....
        /*05a8*/ 	.word	0xffffffff


	//   ....[69]....
        /*05ac*/ 	.word	0xffffffff


	//   ....[70]....
        /*05b0*/ 	.word	0xffffffff


	//   ....[71]....
        /*05b4*/ 	.word	0xffffffff


	//   ....[72]....
        /*05b8*/ 	.word	0xffffffff


	//   ....[73]....
        /*05bc*/ 	.word	0xffffffff


	//   ....[74]....
        /*05c0*/ 	.word	0xffffffff


	//   ....[75]....
        /*05c4*/ 	.word	0xffffffff


	//   ....[76]....
        /*05c8*/ 	.word	0xffffffff


	//   ....[77]....
        /*05cc*/ 	.word	0xffffffff


	//   ....[78]....
        /*05d0*/ 	.word	0xffffffff


	//   ....[79]....
        /*05d4*/ 	.word	0xffffffff


	//   ....[80]....
        /*05d8*/ 	.word	0xffffffff


	//   ....[81]....
        /*05dc*/ 	.word	0xffffffff


	//   ....[82]....
        /*05e0*/ 	.word	0xffffffff


	//   ....[83]....
        /*05e4*/ 	.word	0xffffffff


	//   ....[84]....
        /*05e8*/ 	.word	0xffffffff


	//   ....[85]....
        /*05ec*/ 	.word	0xffffffff


	//   ....[86]....
        /*05f0*/ 	.word	0xffffffff


	//   ....[87]....
        /*05f4*/ 	.word	0xffffffff


	//   ....[88]....
        /*05f8*/ 	.word	0xffffffff


	//   ....[89]....
        /*05fc*/ 	.word	0xffffffff


	//   ....[90]....
        /*0600*/ 	.word	0xffffffff


	//   ....[91]....
        /*0604*/ 	.word	0xffffffff


	//   ....[92]....
        /*0608*/ 	.word	0xffffffff


	//   ....[93]....
        /*060c*/ 	.word	0xffffffff


	//   ....[94]....
        /*0610*/ 	.word	0xffffffff


	//   ....[95]....
        /*0614*/ 	.word	0xffffffff


	//   ....[96]....
        /*0618*/ 	.word	0xffffffff


	//   ....[97]....
        /*061c*/ 	.word	0xffffffff


	//   ....[98]....
        /*0620*/ 	.word	0xffffffff


	//   ....[99]....
        /*0624*/ 	.word	0xffffffff


	//   ....[100]....
        /*0628*/ 	.word	0xffffffff


	//   ....[101]....
        /*062c*/ 	.word	0xffffffff


	//   ....[102]....
        /*0630*/ 	.word	0xffffffff


	//   ....[103]....
        /*0634*/ 	.word	0xffffffff


	//   ....[104]....
        /*0638*/ 	.word	0xffffffff


	//   ....[105]....
        /*063c*/ 	.word	0xffffffff


	//   ....[106]....
        /*0640*/ 	.word	0xffffffff


	//   ....[107]....
        /*0644*/ 	.word	0xffffffff


	//   ....[108]....
        /*0648*/ 	.word	0xffffffff


	//   ....[109]....
        /*064c*/ 	.word	0xffffffff


	//   ....[110]....
        /*0650*/ 	.word	0xffffffff


	//   ....[111]....
        /*0654*/ 	.word	0xffffffff


	//   ....[112]....
        /*0658*/ 	.word	0xffffffff


	//   ....[113]....
        /*065c*/ 	.word	0xffffffff


	//   ....[114]....
        /*0660*/ 	.word	0xffffffff


	//   ....[115]....
        /*0664*/ 	.word	0xffffffff


	//   ....[116]....
        /*0668*/ 	.word	0xffffffff


	//   ....[117]....
        /*066c*/ 	.word	0xffffffff


	//   ....[118]....
        /*0670*/ 	.word	0xffffffff


	//   ....[119]....
        /*0674*/ 	.word	0xffffffff


	//   ....[120]....
        /*0678*/ 	.word	0xffffffff


	//   ....[121]....
        /*067c*/ 	.word	0xffffffff


	//   ....[122]....
        /*0680*/ 	.word	0xffffffff


	//   ....[123]....
        /*0684*/ 	.word	0xffffffff


	//   ....[124]....
        /*0688*/ 	.word	0xffffffff


	//   ....[125]....
        /*068c*/ 	.word	0xffffffff


	//   ....[126]....
        /*0690*/ 	.word	0xffffffff


	//   ....[127]....
        /*0694*/ 	.word	0xffffffff


	//   ....[128]....
        /*0698*/ 	.word	0xffffffff


	//   ....[129]....
        /*069c*/ 	.word	0xffffffff


	//   ....[130]....
        /*06a0*/ 	.word	0xffffffff


	//   ....[131]....
        /*06a4*/ 	.word	0xffffffff


	//   ....[132]....
        /*06a8*/ 	.word	0xffffffff


	//   ....[133]....
        /*06ac*/ 	.word	0xffffffff


	//   ....[134]....
        /*06b0*/ 	.word	0xffffffff


	//   ....[135]....
        /*06b4*/ 	.word	0xffffffff


	//   ....[136]....
        /*06b8*/ 	.word	0xffffffff


	//   ....[137]....
        /*06bc*/ 	.word	0xffffffff


	//   ....[138]....
        /*06c0*/ 	.word	0xffffffff


	//   ....[139]....
        /*06c4*/ 	.word	0xffffffff


	//   ....[140]....
        /*06c8*/ 	.word	0xffffffff


	//   ....[141]....
        /*06cc*/ 	.word	0xffffffff


	//   ....[142]....
        /*06d0*/ 	.word	0xffffffff


	//   ....[143]....
        /*06d4*/ 	.word	0xffffffff


	//   ....[144]....
        /*06d8*/ 	.word	0xffffffff


	//   ....[145]....
        /*06dc*/ 	.word	0xffffffff


	//   ....[146]....
        /*06e0*/ 	.word	0xffffffff


	//   ....[147]....
        /*06e4*/ 	.word	0xffffffff


	//   ....[148]....
        /*06e8*/ 	.word	0xffffffff


	//   ....[149]....
        /*06ec*/ 	.word	0xffffffff


	//   ....[150]....
        /*06f0*/ 	.word	0xffffffff


	//   ....[151]....
        /*06f4*/ 	.word	0xffffffff


	//   ....[152]....
        /*06f8*/ 	.word	0xffffffff


	//   ....[153]....
        /*06fc*/ 	.word	0xffffffff


	//   ....[154]....
        /*0700*/ 	.word	0xffffffff


	//   ....[155]....
        /*0704*/ 	.word	0xffffffff


	//   ....[156]....
        /*0708*/ 	.word	0xffffffff


	//   ....[157]....
        /*070c*/ 	.word	0xffffffff


	//   ....[158]....
        /*0710*/ 	.word	0xffffffff


	//   ....[159]....
        /*0714*/ 	.word	0xffffffff


	//   ....[160]....
        /*0718*/ 	.word	0xffffffff


	//   ....[161]....
        /*071c*/ 	.word	0xffffffff


	//   ....[162]....
        /*0720*/ 	.word	0xffffffff


	//   ....[163]....
        /*0724*/ 	.word	0xffffffff


	//   ....[164]....
        /*0728*/ 	.word	0xffffffff


	//   ....[165]....
        /*072c*/ 	.word	0xffffffff


	//   ....[166]....
        /*0730*/ 	.word	0xffffffff


	//   ....[167]....
        /*0734*/ 	.word	0xffffffff


	//   ....[168]....
        /*0738*/ 	.word	0xffffffff


	//   ....[169]....
        /*073c*/ 	.word	0xffffffff


	//   ....[170]....
        /*0740*/ 	.word	0xffffffff


	//   ....[171]....
        /*0744*/ 	.word	0xffffffff


	//   ....[172]....
        /*0748*/ 	.word	0xffffffff


	//   ....[173]....
        /*074c*/ 	.word	0xffffffff


	//   ....[174]....
        /*0750*/ 	.word	0xffffffff


	//   ....[175]....
        /*0754*/ 	.word	0xffffffff


	//   ....[176]....
        /*0758*/ 	.word	0xffffffff


	//   ....[177]....
        /*075c*/ 	.word	0xffffffff


	//   ....[178]....
        /*0760*/ 	.word	0xffffffff


	//   ....[179]....
        /*0764*/ 	.word	0xffffffff


	//   ....[180]....
        /*0768*/ 	.word	0xffffffff


	//   ....[181]....
        /*076c*/ 	.word	0xffffffff


	//   ....[182]....
        /*0770*/ 	.word	0xffffffff


	//   ....[183]....
        /*0774*/ 	.word	0xffffffff


	//   ....[184]....
        /*0778*/ 	.word	0xffffffff


	//   ....[185]....
        /*077c*/ 	.word	0xffffffff


	//   ....[186]....
        /*0780*/ 	.word	0xffffffff


	//   ....[187]....
        /*0784*/ 	.word	0xffffffff


	//   ....[188]....
        /*0788*/ 	.word	0xffffffff


	//   ....[189]....
        /*078c*/ 	.word	0xffffffff


	//   ....[190]....
        /*0790*/ 	.word	0xffffffff


	//   ....[191]....
        /*0794*/ 	.word	0xffffffff


	//   ....[192]....
        /*0798*/ 	.word	0xffffffff


	//   ....[193]....
        /*079c*/ 	.word	0xffffffff


	//   ....[194]....
        /*07a0*/ 	.word	0xffffffff


	//   ....[195]....
        /*07a4*/ 	.word	0xffffffff


	//   ....[196]....
        /*07a8*/ 	.word	0xffffffff


	//   ....[197]....
        /*07ac*/ 	.word	0xffffffff


	//   ....[198]....
        /*07b0*/ 	.word	0xffffffff


	//   ....[199]....
        /*07b4*/ 	.word	0xffffffff


	//   ....[200]....
        /*07b8*/ 	.word	0xffffffff


	//   ....[201]....
        /*07bc*/ 	.word	0xffffffff


	//   ....[202]....
        /*07c0*/ 	.word	0xffffffff


	//   ....[203]....
        /*07c4*/ 	.word	0xffffffff


	//   ....[204]....
        /*07c8*/ 	.word	0xffffffff


	//   ....[205]....
        /*07cc*/ 	.word	0xffffffff


	//   ....[206]....
        /*07d0*/ 	.word	0xffffffff


	//   ....[207]....
        /*07d4*/ 	.word	0xffffffff


	//   ....[208]....
        /*07d8*/ 	.word	0xffffffff


	//   ....[209]....
        /*07dc*/ 	.word	0xffffffff


	//   ....[210]....
        /*07e0*/ 	.word	0xffffffff


	//   ....[211]....
        /*07e4*/ 	.word	0xffffffff


	//   ....[212]....
        /*07e8*/ 	.word	0xffffffff


	//   ....[213]....
        /*07ec*/ 	.word	0xffffffff


	//   ....[214]....
        /*07f0*/ 	.word	0xffffffff


	//   ....[215]....
        /*07f4*/ 	.word	0xffffffff


	//   ....[216]....
        /*07f8*/ 	.word	0xffffffff


	//   ....[217]....
        /*07fc*/ 	.word	0xffffffff


	//   ....[218]....
        /*0800*/ 	.word	0xffffffff


	//   ....[219]....
        /*0804*/ 	.word	0xffffffff


	//   ....[220]....
        /*0808*/ 	.word	0xffffffff


	//   ....[221]....
        /*080c*/ 	.word	0xffffffff


	//   ....[222]....
        /*0810*/ 	.word	0xffffffff


	//   ....[223]....
        /*0814*/ 	.word	0xffffffff


	//   ....[224]....
        /*0818*/ 	.word	0xffffffff


	//   ....[225]....
        /*081c*/ 	.word	0xffffffff


	//   ....[226]....
        /*0820*/ 	.word	0xffffffff


	//   ....[227]....
        /*0824*/ 	.word	0xffffffff


	//   ....[228]....
        /*0828*/ 	.word	0xffffffff


	//   ....[229]....
        /*082c*/ 	.word	0xffffffff


	//   ....[230]....
        /*0830*/ 	.word	0xffffffff


	//   ....[231]....
        /*0834*/ 	.word	0xffffffff


	//   ....[232]....
        /*0838*/ 	.word	0xffffffff


	//   ....[233]....
        /*083c*/ 	.word	0xffffffff


	//   ....[234]....
        /*0840*/ 	.word	0xffffffff


	//   ....[235]....
        /*0844*/ 	.word	0xffffffff


	//   ....[236]....
        /*0848*/ 	.word	0xffffffff


	//   ....[237]....
        /*084c*/ 	.word	0xffffffff


	//   ....[238]....
        /*0850*/ 	.word	0xffffffff


	//   ....[239]....
        /*0854*/ 	.word	0x0500005b


	//   ....[240]....
        /*0858*/ 	.word	0x0500005b


	//   ....[241]....
        /*085c*/ 	.word	0x0500005b


	//   ....[242]....
        /*0860*/ 	.word	0x0500005b


	//   ....[243]....
        /*0864*/ 	.word	0x0500005b


	//   ....[244]....
        /*0868*/ 	.word	0x0500005b


	//   ....[245]....
        /*086c*/ 	.word	0x0500005b


	//   ....[246]....
        /*0870*/ 	.word	0x0500005b


	//   ....[247]....
        /*0874*/ 	.word	0x0500005b


	//   ....[248]....
        /*0878*/ 	.word	0x0500005b


	//   ....[249]....
        /*087c*/ 	.word	0x0500005b


	//   ....[250]....
        /*0880*/ 	.word	0x0500005b


	//   ....[251]....
        /*0884*/ 	.word	0x0500005b


	//   ....[252]....
        /*0888*/ 	.word	0x0500005b


	//   ....[253]....
        /*088c*/ 	.word	0x0500005b


	//   ....[254]....
        /*0890*/ 	.word	0x0500005b


	//   ....[255]....
        /*0894*/ 	.word	0x0500005b


	//   ....[0]....
        /*0898*/ 	.word	0x0500005b


	//   ....[1]....
        /*089c*/ 	.word	0x0500005b


	//   ....[2]....
        /*08a0*/ 	.word	0x0500005b


	//   ....[3]....
        /*08a4*/ 	.word	0x0500005b


	//   ....[4]....
        /*08a8*/ 	.word	0x0500005b


	//   ....[5]....
        /*08ac*/ 	.word	0x0500005b


	//   ....[6]....
        /*08b0*/ 	.word	0x0500005b


	//   ....[7]....
        /*08b4*/ 	.word	0x0500005b


	//   ....[8]....
        /*08b8*/ 	.word	0x0500005b


	//   ....[9]....
        /*08bc*/ 	.word	0x0500005b


	//   ....[10]....
        /*08c0*/ 	.word	0x0500005b


	//   ....[11]....
        /*08c4*/ 	.word	0x0500005b


	//   ....[12]....
        /*08c8*/ 	.word	0x0500005b


	//   ....[13]....
        /*08cc*/ 	.word	0x0500005b


	//   ....[14]....
        /*08d0*/ 	.word	0x0500005b


	//   ....[15]....
        /*08d4*/ 	.word	0x0500005b


	//   ....[16]....
        /*08d8*/ 	.word	0x0500005b


	//   ....[17]....
        /*08dc*/ 	.word	0x0500005b


	//   ....[18]....
        /*08e0*/ 	.word	0x0500005b


	//   ....[19]....
        /*08e4*/ 	.word	0x0500005b


	//   ....[20]....
        /*08e8*/ 	.word	0x0500005b


	//   ....[21]....
        /*08ec*/ 	.word	0x0500005b


	//   ....[22]....
        /*08f0*/ 	.word	0x0500005b


	//   ....[23]....
        /*08f4*/ 	.word	0x0500005b


	//   ....[24]....
        /*08f8*/ 	.word	0x0500005b


	//   ....[25]....
        /*08fc*/ 	.word	0x0500005b


	//   ....[26]....
        /*0900*/ 	.word	0x0500005b


	//   ....[27]....
        /*0904*/ 	.word	0x0500005b


	//   ....[28]....
        /*0908*/ 	.word	0x0500005b


	//   ....[29]....
        /*090c*/ 	.word	0x0500005b


	//   ....[30]....
        /*0910*/ 	.word	0x0500005b


	//   ....[31]....
        /*0914*/ 	.word	0x0500005b


	//   ....[32]....
        /*0918*/ 	.word	0x0500005b


	//   ....[33]....
        /*091c*/ 	.word	0x0500005b


	//   ....[34]....
        /*0920*/ 	.word	0x0500005b


	//   ....[35]....
        /*0924*/ 	.word	0x0500005b


	//   ....[36]....
        /*0928*/ 	.word	0x0500005b


	//   ....[37]....
        /*092c*/ 	.word	0x0500005b


	//   ....[38]....
        /*0930*/ 	.word	0x0500005b


	//   ....[39]....
        /*0934*/ 	.word	0x0500005b


	//   ....[40]....
        /*0938*/ 	.word	0x0500005b


	//   ....[41]....
        /*093c*/ 	.word	0x0500005b


	//   ....[42]....
        /*0940*/ 	.word	0x0500005b


	//   ....[43]....
        /*0944*/ 	.word	0x0500005b


	//   ....[44]....
        /*0948*/ 	.word	0x0500005b


	//   ....[45]....
        /*094c*/ 	.word	0x0500005b


	//   ....[46]....
        /*0950*/ 	.word	0x0500005b


	//   ....[47]....
        /*0954*/ 	.word	0x0500005b


	//   ....[48]....
        /*0958*/ 	.word	0x0500005b


	//   ....[49]....
        /*095c*/ 	.word	0x0500005b


	//   ....[50]....
        /*0960*/ 	.word	0x0500005b


	//   ....[51]....
        /*0964*/ 	.word	0x0500005b


	//   ....[52]....
        /*0968*/ 	.word	0x0500005b


	//   ....[53]....
        /*096c*/ 	.word	0x0500005b


	//   ....[54]....
        /*0970*/ 	.word	0x0500005b


	//   ....[55]....
        /*0974*/ 	.word	0x0500005b


	//   ....[56]....
        /*0978*/ 	.word	0x0500005b


	//   ....[57]....
        /*097c*/ 	.word	0x0500005b


	//   ....[58]....
        /*0980*/ 	.word	0x0500005b


	//   ....[59]....
        /*0984*/ 	.word	0x0500005b


	//   ....[60]....
        /*0988*/ 	.word	0x0500005b


	//   ....[61]....
        /*098c*/ 	.word	0x0500005b


	//   ....[62]....
        /*0990*/ 	.word	0x0500005b


	//   ....[63]....
        /*0994*/ 	.word	0x0500005b


	//   ....[64]....
        /*0998*/ 	.word	0x0500005b


	//   ....[65]....
        /*099c*/ 	.word	0x0500005b


	//   ....[66]....
        /*09a0*/ 	.word	0x0500005b


	//   ....[67]....
        /*09a4*/ 	.word	0x0500005b


	//   ....[68]....
        /*09a8*/ 	.word	0x0500005b


	//   ....[69]....
        /*09ac*/ 	.word	0x0500005b


	//   ....[70]....
        /*09b0*/ 	.word	0x0500005b


	//   ....[71]....
        /*09b4*/ 	.word	0x0500005b


	//   ....[72]....
        /*09b8*/ 	.word	0x0500005b


	//   ....[73]....
        /*09bc*/ 	.word	0x0500005b


	//   ....[74]....
        /*09c0*/ 	.word	0x0500005b


	//   ....[75]....
        /*09c4*/ 	.word	0x0500005b


	//   ....[76]....
        /*09c8*/ 	.word	0x0500005b


	//   ....[77]....
        /*09cc*/ 	.word	0x0500005b


	//   ....[78]....
        /*09d0*/ 	.word	0x0500005b


	//   ....[79]....
        /*09d4*/ 	.word	0x0500005b


	//   ....[80]....
        /*09d8*/ 	.word	0x0500005b


	//   ....[81]....
        /*09dc*/ 	.word	0x0500005b


	//   ....[82]....
        /*09e0*/ 	.word	0x0500005b


	//   ....[83]....
        /*09e4*/ 	.word	0x0500005b


	//   ....[84]....
        /*09e8*/ 	.word	0x0500005b


	//   ....[85]....
        /*09ec*/ 	.word	0x0500005b


	//   ....[86]....
        /*09f0*/ 	.word	0x0500005b


	//   ....[87]....
        /*09f4*/ 	.word	0x0500005b


	//   ....[88]....
        /*09f8*/ 	.word	0x0500005b


	//   ....[89]....
        /*09fc*/ 	.word	0x0500005b


	//   ....[90]....
        /*0a00*/ 	.word	0x0500005b


	//   ....[91]....
        /*0a04*/ 	.word	0x0500005b


	//   ....[92]....
        /*0a08*/ 	.word	0x0500005b


	//   ....[93]....
        /*0a0c*/ 	.word	0x0500005b


	//   ....[94]....
        /*0a10*/ 	.word	0x0500005b


	//   ....[95]....
        /*0a14*/ 	.word	0x0500005b


	//   ....[96]....
        /*0a18*/ 	.word	0x0500005b


	//   ....[97]....
        /*0a1c*/ 	.word	0x0500005b


	//   ....[98]....
        /*0a20*/ 	.word	0x0500005b


	//   ....[99]....
        /*0a24*/ 	.word	0x0500005b


	//   ....[100]....
        /*0a28*/ 	.word	0x0500005b


	//   ....[101]....
        /*0a2c*/ 	.word	0x0500005b


	//   ....[102]....
        /*0a30*/ 	.word	0x0500005b


	//   ....[103]....
        /*0a34*/ 	.word	0x0500005b


	//   ....[104]....
        /*0a38*/ 	.word	0x0500005b


	//   ....[105]....
        /*0a3c*/ 	.word	0x0500005b


	//   ....[106]....
        /*0a40*/ 	.word	0x0500005b


	//   ....[107]....
        /*0a44*/ 	.word	0x0500005b


	//   ....[108]....
        /*0a48*/ 	.word	0x0500005b


	//   ....[109]....
        /*0a4c*/ 	.word	0x0500005b


	//   ....[110]....
        /*0a50*/ 	.word	0x0500005b


	//   ....[111]....
        /*0a54*/ 	.word	0x0500005b


	//   ....[112]....
        /*0a58*/ 	.word	0x0500005b


	//   ....[113]....
        /*0a5c*/ 	.word	0x0500005b


	//   ....[114]....
        /*0a60*/ 	.word	0x0500005b


	//   ....[115]....
        /*0a64*/ 	.word	0x0500005b


	//   ....[116]....
        /*0a68*/ 	.word	0x0500005b


	//   ....[117]....
        /*0a6c*/ 	.word	0x0500005b


	//   ....[118]....
        /*0a70*/ 	.word	0x0500005b


	//   ....[119]....
        /*0a74*/ 	.word	0x0500005b


	//   ....[120]....
        /*0a78*/ 	.word	0x0500005b


	//   ....[121]....
        /*0a7c*/ 	.word	0x0500005b


	//   ....[122]....
        /*0a80*/ 	.word	0x0500005b


	//   ....[123]....
        /*0a84*/ 	.word	0x0500005b


	//   ....[124]....
        /*0a88*/ 	.word	0x0500005b


	//   ....[125]....
        /*0a8c*/ 	.word	0x0500005b


	//   ....[126]....
        /*0a90*/ 	.word	0x0500005b


	//   ....[127]....
        /*0a94*/ 	.word	0x0500005b


	//   ....[128]....
        /*0a98*/ 	.word	0x0500005b


	//   ....[129]....
        /*0a9c*/ 	.word	0x0500005b


	//   ....[130]....
        /*0aa0*/ 	.word	0x0500005b


	//   ....[131]....
        /*0aa4*/ 	.word	0x0500005b


	//   ....[132]....
        /*0aa8*/ 	.word	0x0500005b


	//   ....[133]....
        /*0aac*/ 	.word	0x0500005b


	//   ....[134]....
        /*0ab0*/ 	.word	0x0500005b


	//   ....[135]....
        /*0ab4*/ 	.word	0x0500005b


	//   ....[136]....
        /*0ab8*/ 	.word	0x0500005b


	//   ....[137]....
        /*0abc*/ 	.word	0x0500005b


	//   ....[138]....
        /*0ac0*/ 	.word	0x0500005b


	//   ....[139]....
        /*0ac4*/ 	.word	0x0500005b


	//   ....[140]....
        /*0ac8*/ 	.word	0x0500005b


	//   ....[141]....
        /*0acc*/ 	.word	0x0500005b


	//   ....[142]....
        /*0ad0*/ 	.word	0x0500005b


	//   ....[143]....
        /*0ad4*/ 	.word	0x0500005b


	//   ....[144]....
        /*0ad8*/ 	.word	0x0500005b


	//   ....[145]....
        /*0adc*/ 	.word	0x0500005b


	//   ....[146]....
        /*0ae0*/ 	.word	0x0500005b


	//   ....[147]....
        /*0ae4*/ 	.word	0x0500005b


	//   ....[148]....
        /*0ae8*/ 	.word	0x0500005b


	//   ....[149]....
        /*0aec*/ 	.word	0x0500005b


	//   ....[150]....
        /*0af0*/ 	.word	0x0500005b


	//   ....[151]....
        /*0af4*/ 	.word	0x0500005b


	//   ....[152]....
        /*0af8*/ 	.word	0x0500005b


	//   ....[153]....
        /*0afc*/ 	.word	0x0500005b


	//   ....[154]....
        /*0b00*/ 	.word	0x0500005b


	//   ....[155]....
        /*0b04*/ 	.word	0x0500005b


	//   ....[156]....
        /*0b08*/ 	.word	0x0500005b


	//   ....[157]....
        /*0b0c*/ 	.word	0x0500005b


	//   ....[158]....
        /*0b10*/ 	.word	0x0500005b


	//   ....[159]....
        /*0b14*/ 	.word	0x0500005b


	//   ....[160]....
        /*0b18*/ 	.word	0x0500005b


	//   ....[161]....
        /*0b1c*/ 	.word	0x0500005b


	//   ....[162]....
        /*0b20*/ 	.word	0x0500005b


	//   ....[163]....
        /*0b24*/ 	.word	0x0500005b


	//   ....[164]....
        /*0b28*/ 	.word	0x0500005b


	//   ....[165]....
        /*0b2c*/ 	.word	0x0500005b


	//   ....[166]....
        /*0b30*/ 	.word	0x0500005b


	//   ....[167]....
        /*0b34*/ 	.word	0x0500005b


	//   ....[168]....
        /*0b38*/ 	.word	0x0500005b


	//   ....[169]....
        /*0b3c*/ 	.word	0x0500005b


	//   ....[170]....
        /*0b40*/ 	.word	0x0500005b


	//   ....[171]....
        /*0b44*/ 	.word	0x0500005b


	//   ....[172]....
        /*0b48*/ 	.word	0x0500005b


	//   ....[173]....
        /*0b4c*/ 	.word	0x0500005b


	//   ....[174]....
        /*0b50*/ 	.word	0x0500005b


	//   ....[175]....
        /*0b54*/ 	.word	0x0500005b


	//   ....[176]....
        /*0b58*/ 	.word	0x0500005b


	//   ....[177]....
        /*0b5c*/ 	.word	0x0500005b


	//   ....[178]....
        /*0b60*/ 	.word	0x0500005b


	//   ....[179]....
        /*0b64*/ 	.word	0x0500005b


	//   ....[180]....
        /*0b68*/ 	.word	0x0500005b


	//   ....[181]....
        /*0b6c*/ 	.word	0x0500005b


	//   ....[182]....
        /*0b70*/ 	.word	0x0500005b


	//   ....[183]....
        /*0b74*/ 	.word	0x0500005b


	//   ....[184]....
        /*0b78*/ 	.word	0x0500005b


	//   ....[185]....
        /*0b7c*/ 	.word	0x0500005b


	//   ....[186]....
        /*0b80*/ 	.word	0x0500005b


	//   ....[187]....
        /*0b84*/ 	.word	0x0500005b


	//   ....[188]....
        /*0b88*/ 	.word	0x0500005b


	//   ....[189]....
        /*0b8c*/ 	.word	0x0500005b


	//   ....[190]....
        /*0b90*/ 	.word	0x0500005b


	//   ....[191]....
        /*0b94*/ 	.word	0x0500005b


	//   ....[192]....
        /*0b98*/ 	.word	0x0500005b


	//   ....[193]....
        /*0b9c*/ 	.word	0x0500005b


	//   ....[194]....
        /*0ba0*/ 	.word	0x0500005b


	//   ....[195]....
        /*0ba4*/ 	.word	0x0500005b


	//   ....[196]....
        /*0ba8*/ 	.word	0x0500005b


	//   ....[197]....
        /*0bac*/ 	.word	0x0500005b


	//   ....[198]....
        /*0bb0*/ 	.word	0x0500005b


	//   ....[199]....
        /*0bb4*/ 	.word	0x0500005b


	//   ....[200]....
        /*0bb8*/ 	.word	0x0500005b


	//   ....[201]....
        /*0bbc*/ 	.word	0x0500005b


	//   ....[202]....
        /*0bc0*/ 	.word	0x0500005b


	//   ....[203]....
        /*0bc4*/ 	.word	0x0500005b


	//   ....[204]....
        /*0bc8*/ 	.word	0x0500005b


	//   ....[205]....
        /*0bcc*/ 	.word	0x0500005b


	//   ....[206]....
        /*0bd0*/ 	.word	0x0500005b


	//   ....[207]....
        /*0bd4*/ 	.word	0x0500005b


	//   ....[208]....
        /*0bd8*/ 	.word	0x0500005b


	//   ....[209]....
        /*0bdc*/ 	.word	0x0500005b


	//   ....[210]....
        /*0be0*/ 	.word	0x0500005b


	//   ....[211]....
        /*0be4*/ 	.word	0x0500005b


	//   ....[212]....
        /*0be8*/ 	.word	0x0500005b


	//   ....[213]....
        /*0bec*/ 	.word	0x0500005b


	//   ....[214]....
        /*0bf0*/ 	.word	0x0500005b


	//   ....[215]....
        /*0bf4*/ 	.word	0x0500005b


	//   ....[216]....
        /*0bf8*/ 	.word	0x0500005b


	//   ....[217]....
        /*0bfc*/ 	.word	0x0500005b


	//   ....[218]....
        /*0c00*/ 	.word	0x0500005b


	//   ....[219]....
        /*0c04*/ 	.word	0x0500005b


	//   ....[220]....
        /*0c08*/ 	.word	0x0500005b


	//   ....[221]....
        /*0c0c*/ 	.word	0x0500005b


	//   ....[222]....
        /*0c10*/ 	.word	0x0500005b


	//   ....[223]....
        /*0c14*/ 	.word	0x0500005b


	//   ....[224]....
        /*0c18*/ 	.word	0x0500005b


	//   ....[225]....
        /*0c1c*/ 	.word	0x0500005b


	//   ....[226]....
        /*0c20*/ 	.word	0x0500005b


	//   ....[227]....
        /*0c24*/ 	.word	0x0500005b


	//   ....[228]....
        /*0c28*/ 	.word	0x0500005b


	//   ....[229]....
        /*0c2c*/ 	.word	0x0500005b


	//   ....[230]....
        /*0c30*/ 	.word	0x0500005b


	//   ....[231]....
        /*0c34*/ 	.word	0x0500005b


	//   ....[232]....
        /*0c38*/ 	.word	0x0500005b


	//   ....[233]....
        /*0c3c*/ 	.word	0x0500005b


	//   ....[234]....
        /*0c40*/ 	.word	0x0500005b


	//   ....[235]....
        /*0c44*/ 	.word	0x0500005b


	//   ....[236]....
        /*0c48*/ 	.word	0x0500005b


	//   ....[237]....
        /*0c4c*/ 	.word	0x0500005b


	//   ....[238]....
        /*0c50*/ 	.word	0x0500005b


	//   ....[239]....
        /*0c54*/ 	.word	0x0500005b


	//   ....[240]....
        /*0c58*/ 	.word	0x0500005b


	//   ....[241]....
        /*0c5c*/ 	.word	0x0500005b


	//   ....[242]....
        /*0c60*/ 	.word	0x0500005b


	//   ....[243]....
        /*0c64*/ 	.word	0x0500005b


	//   ....[244]....
        /*0c68*/ 	.word	0x0500005b


	//   ....[245]....
        /*0c6c*/ 	.word	0x0500005b


	//   ....[246]....
        /*0c70*/ 	.word	0x0500005b


	//   ....[247]....
        /*0c74*/ 	.word	0x0500005b


	//   ....[248]....
        /*0c78*/ 	.word	0x0500005b


	//   ....[249]....
        /*0c7c*/ 	.word	0x0500005b


	//   ....[250]....
        /*0c80*/ 	.word	0x0500005b


	//   ....[251]....
        /*0c84*/ 	.word	0x0500005b


	//   ....[252]....
        /*0c88*/ 	.word	0x0500005b


	//   ....[253]....
        /*0c8c*/ 	.word	0x0500005b


	//   ....[254]....
        /*0c90*/ 	.word	0x0500005b


	//   ....[255]....
        /*0c94*/ 	.word	0x0500005b


	//   ....[0]....
        /*0c98*/ 	.word	0x0500005b


	//   ....[1]....
        /*0c9c*/ 	.word	0x0500005b


	//   ....[2]....
        /*0ca0*/ 	.word	0x0500005b


	//   ....[3]....
        /*0ca4*/ 	.word	0x0500005b


	//   ....[4]....
        /*0ca8*/ 	.word	0x0500005b


	//   ....[5]....
        /*0cac*/ 	.word	0x0500005b


	//   ....[6]....
        /*0cb0*/ 	.word	0x0500005b


	//   ....[7]....
        /*0cb4*/ 	.word	0x0500005b


	//   ....[8]....
        /*0cb8*/ 	.word	0x0500005b


	//   ....[9]....
        /*0cbc*/ 	.word	0x0500005b


	//   ....[10]....
        /*0cc0*/ 	.word	0x0500005b


	//   ....[11]....
        /*0cc4*/ 	.word	0x0500005b


	//   ....[12]....
        /*0cc8*/ 	.word	0x0500005b


	//   ....[13]....
        /*0ccc*/ 	.word	0x0500005b


	//   ....[14]....
        /*0cd0*/ 	.word	0x0500005b


	//   ....[15]....
        /*0cd4*/ 	.word	0x0500005b


	//   ....[16]....
        /*0cd8*/ 	.word	0x0500005b


	//   ....[17]....
        /*0cdc*/ 	.word	0x0500005b


	//   ....[18]....
        /*0ce0*/ 	.word	0x0500005b


	//   ....[19]....
        /*0ce4*/ 	.word	0x0500005b


	//   ....[20]....
        /*0ce8*/ 	.word	0x0500005b


	//   ....[21]....
        /*0cec*/ 	.word	0x0500005b


	//   ....[22]....
        /*0cf0*/ 	.word	0x0500005b


	//   ....[23]....
        /*0cf4*/ 	.word	0x0500005b


	//   ....[24]....
        /*0cf8*/ 	.word	0x0500005b


	//   ....[25]....
        /*0cfc*/ 	.word	0x0500005b


	//   ....[26]....
        /*0d00*/ 	.word	0x0500005b


	//   ....[27]....
        /*0d04*/ 	.word	0x0500005b


	//   ....[28]....
        /*0d08*/ 	.word	0x0500005b


	//   ....[29]....
        /*0d0c*/ 	.word	0x0500005b


	//   ....[30]....
        /*0d10*/ 	.word	0x0500005b


	//   ....[31]....
        /*0d14*/ 	.word	0x0500005b


	//   ....[32]....
        /*0d18*/ 	.word	0x0500005b


	//   ....[33]....
        /*0d1c*/ 	.word	0x0500005b


	//   ....[34]....
        /*0d20*/ 	.word	0x0500005b


	//   ....[35]....
        /*0d24*/ 	.word	0x0500005b


	//   ....[36]....
        /*0d28*/ 	.word	0x0500005b


	//   ....[37]....
        /*0d2c*/ 	.word	0x0500005b


	//   ....[38]....
        /*0d30*/ 	.word	0x0500005b


	//   ....[39]....
        /*0d34*/ 	.word	0x0500005b


	//   ....[40]....
        /*0d38*/ 	.word	0x0500005b


	//   ....[41]....
        /*0d3c*/ 	.word	0x0500005b


	//   ....[42]....
        /*0d40*/ 	.word	0x0500005b


	//   ....[43]....
        /*0d44*/ 	.word	0x0500005b


	//   ....[44]....
        /*0d48*/ 	.word	0x0500005b


	//   ....[45]....
        /*0d4c*/ 	.word	0x0500005b


	//   ....[46]....
        /*0d50*/ 	.word	0x0500005b


	//   ....[47]....
        /*0d54*/ 	.word	0x0500005b


	//   ....[48]....
        /*0d58*/ 	.word	0x0500005b


	//   ....[49]....
        /*0d5c*/ 	.word	0x0500005b


	//   ....[50]....
        /*0d60*/ 	.word	0x0500005b


	//   ....[51]....
        /*0d64*/ 	.word	0x0500005b


	//   ....[52]....
        /*0d68*/ 	.word	0x0500005b


	//   ....[53]....
        /*0d6c*/ 	.word	0x0500005b


	//   ....[54]....
        /*0d70*/ 	.word	0x0500005b


	//   ....[55]....
        /*0d74*/ 	.word	0x0500005b


	//   ....[56]....
        /*0d78*/ 	.word	0x0500005b


	//   ....[57]....
        /*0d7c*/ 	.word	0x0500005b


	//   ....[58]....
        /*0d80*/ 	.word	0x0500005b


	//   ....[59]....
        /*0d84*/ 	.word	0x0500005b


	//   ....[60]....
        /*0d88*/ 	.word	0x0500005b


	//   ....[61]....
        /*0d8c*/ 	.word	0x0500005b


	//   ....[62]....
        /*0d90*/ 	.word	0x0500005b


	//   ....[63]....
        /*0d94*/ 	.word	0x0500005b


	//   ....[64]....
        /*0d98*/ 	.word	0x0500005b


	//   ....[65]....
        /*0d9c*/ 	.word	0x0500005b


	//   ....[66]....
        /*0da0*/ 	.word	0x0500005b


	//   ....[67]....
        /*0da4*/ 	.word	0x0500005b


	//   ....[68]....
        /*0da8*/ 	.word	0x0500005b


	//   ....[69]....
        /*0dac*/ 	.word	0x0500005b


	//   ....[70]....
        /*0db0*/ 	.word	0x0500005b


	//   ....[71]....
        /*0db4*/ 	.word	0x0500005b


	//   ....[72]....
        /*0db8*/ 	.word	0x0500005b


	//   ....[73]....
        /*0dbc*/ 	.word	0x0500005b


	//   ....[74]....
        /*0dc0*/ 	.word	0x0500005b


	//   ....[75]....
        /*0dc4*/ 	.word	0x0500005b


	//   ....[76]....
        /*0dc8*/ 	.word	0x0500005b


	//   ....[77]....
        /*0dcc*/ 	.word	0x0500005b


	//   ....[78]....
        /*0dd0*/ 	.word	0x0500005b


	//   ....[79]....
        /*0dd4*/ 	.word	0x0500005b


	//   ....[80]....
        /*0dd8*/ 	.word	0x0500005b


	//   ....[81]....
        /*0ddc*/ 	.word	0x0500005b


	//   ....[82]....
        /*0de0*/ 	.word	0x0500005b


	//   ....[83]....
        /*0de4*/ 	.word	0x0500005b


	//   ....[84]....
        /*0de8*/ 	.word	0x0500005b


	//   ....[85]....
        /*0dec*/ 	.word	0x0500005b


	//   ....[86]....
        /*0df0*/ 	.word	0x0500005b


	//   ....[87]....
        /*0df4*/ 	.word	0x0500005b


	//   ....[88]....
        /*0df8*/ 	.word	0x0500005b


	//   ....[89]....
        /*0dfc*/ 	.word	0x0500005b


	//   ....[90]....
        /*0e00*/ 	.word	0x0500005b


	//   ....[91]....
        /*0e04*/ 	.word	0x0500005b


	//   ....[92]....
        /*0e08*/ 	.word	0x0500005b


	//   ....[93]....
        /*0e0c*/ 	.word	0x0500005b


	//   ....[94]....
        /*0e10*/ 	.word	0x0500005b


	//   ....[95]....
        /*0e14*/ 	.word	0x0500005b


	//   ....[96]....
        /*0e18*/ 	.word	0x0500005b


	//   ....[97]....
        /*0e1c*/ 	.word	0x0500005b


	//   ....[98]....
        /*0e20*/ 	.word	0x0500005b


	//   ....[99]....
        /*0e24*/ 	.word	0x0500005b


	//   ....[100]....
        /*0e28*/ 	.word	0x0500005b


	//   ....[101]....
        /*0e2c*/ 	.word	0x0500005b


	//   ....[102]....
        /*0e30*/ 	.word	0x0500005b


	//   ....[103]....
        /*0e34*/ 	.word	0x0500005b


	//   ....[104]....
        /*0e38*/ 	.word	0x0500005b


	//   ....[105]....
        /*0e3c*/ 	.word	0x0500005b


	//   ....[106]....
        /*0e40*/ 	.word	0x0500005b


	//   ....[107]....
        /*0e44*/ 	.word	0x0500005b


	//   ....[108]....
        /*0e48*/ 	.word	0x0500005b


	//   ....[109]....
        /*0e4c*/ 	.word	0x0500005b


	//   ....[110]....
        /*0e50*/ 	.word	0x0500005b


	//   ....[111]....
        /*0e54*/ 	.word	0x0500005b


	//   ....[112]....
        /*0e58*/ 	.word	0x0500005b


	//   ....[113]....
        /*0e5c*/ 	.word	0x0500005b


	//   ....[114]....
        /*0e60*/ 	.word	0x0500005b


	//   ....[115]....
        /*0e64*/ 	.word	0x0500005b


	//   ....[116]....
        /*0e68*/ 	.word	0x0500005b


	//   ....[117]....
        /*0e6c*/ 	.word	0x0500005b


	//   ....[118]....
        /*0e70*/ 	.word	0x0500005b


	//   ....[119]....
        /*0e74*/ 	.word	0x0500005b


	//   ....[120]....
        /*0e78*/ 	.word	0x0500005b


	//   ....[121]....
        /*0e7c*/ 	.word	0x0500005b


	//   ....[122]....
        /*0e80*/ 	.word	0x0500005b


	//   ....[123]....
        /*0e84*/ 	.word	0x0500005b


	//   ....[124]....
        /*0e88*/ 	.word	0x0500005b


	//   ....[125]....
        /*0e8c*/ 	.word	0x0500005b


	//   ....[126]....
        /*0e90*/ 	.word	0x0500005b


	//   ....[127]....
        /*0e94*/ 	.word	0x0500005b


	//   ....[128]....
        /*0e98*/ 	.word	0x0500005b


	//   ....[129]....
        /*0e9c*/ 	.word	0x0500005b


	//   ....[130]....
        /*0ea0*/ 	.word	0x0500005b


	//   ....[131]....
        /*0ea4*/ 	.word	0x0500005b


	//   ....[132]....
        /*0ea8*/ 	.word	0x0500005b


	//   ....[133]....
        /*0eac*/ 	.word	0x0500005b


	//   ....[134]....
        /*0eb0*/ 	.word	0x0500005b


	//   ....[135]....
        /*0eb4*/ 	.word	0x0500005b


	//   ....[136]....
        /*0eb8*/ 	.word	0x0500005b


	//   ....[137]....
        /*0ebc*/ 	.word	0x0500005b


	//   ....[138]....
        /*0ec0*/ 	.word	0x0500005b


	//   ....[139]....
        /*0ec4*/ 	.word	0x0500005b


	//   ....[140]....
        /*0ec8*/ 	.word	0x0500005b


	//   ....[141]....
        /*0ecc*/ 	.word	0x0500005b


	//   ....[142]....
        /*0ed0*/ 	.word	0x0500005b


	//   ....[143]....
        /*0ed4*/ 	.word	0x0500005b


	//   ....[144]....
        /*0ed8*/ 	.word	0x0500005b


	//   ....[145]....
        /*0edc*/ 	.word	0x0500005b


	//   ....[146]....
        /*0ee0*/ 	.word	0x0500005b


	//   ....[147]....
        /*0ee4*/ 	.word	0x0500005b


	//   ....[148]....
        /*0ee8*/ 	.word	0x0500005b


	//   ....[149]....
        /*0eec*/ 	.word	0x0500005b


	//   ....[150]....
        /*0ef0*/ 	.word	0x0500005b


	//   ....[151]....
        /*0ef4*/ 	.word	0x0500005b


	//   ....[152]....
        /*0ef8*/ 	.word	0x0500005b


	//   ....[153]....
        /*0efc*/ 	.word	0x0500005b


	//   ....[154]....
        /*0f00*/ 	.word	0x0500005b


	//   ....[155]....
        /*0f04*/ 	.word	0x0500005b


	//   ....[156]....
        /*0f08*/ 	.word	0x0500005b


	//   ....[157]....
        /*0f0c*/ 	.word	0x0500005b


	//   ....[158]....
        /*0f10*/ 	.word	0x0500005b


	//   ....[159]....
        /*0f14*/ 	.word	0x0500005b


	//   ....[160]....
        /*0f18*/ 	.word	0x0500005b


	//   ....[161]....
        /*0f1c*/ 	.word	0x0500005b


	//   ....[162]....
        /*0f20*/ 	.word	0x0500005b


	//   ....[163]....
        /*0f24*/ 	.word	0x0500005b


	//   ....[164]....
        /*0f28*/ 	.word	0x0500005b


	//   ....[165]....
        /*0f2c*/ 	.word	0x0500005b


	//   ....[166]....
        /*0f30*/ 	.word	0x0500005b


	//   ....[167]....
        /*0f34*/ 	.word	0x0500005b


	//   ....[168]....
        /*0f38*/ 	.word	0x0500005b


	//   ....[169]....
        /*0f3c*/ 	.word	0x0500005b


	//   ....[170]....
        /*0f40*/ 	.word	0x0500005b


	//   ....[171]....
        /*0f44*/ 	.word	0x0500005b


	//   ....[172]....
        /*0f48*/ 	.word	0x0500005b


	//   ....[173]....
        /*0f4c*/ 	.word	0x0500005b


	//   ....[174]....
        /*0f50*/ 	.word	0x0500005b


	//   ....[175]....
        /*0f54*/ 	.word	0x0500005b


	//   ....[176]....
        /*0f58*/ 	.word	0x0500005b


	//   ....[177]....
        /*0f5c*/ 	.word	0x0500005b


	//   ....[178]....
        /*0f60*/ 	.word	0x0500005b


	//   ....[179]....
        /*0f64*/ 	.word	0x0500005b


	//   ....[180]....
        /*0f68*/ 	.word	0x0500005b


	//   ....[181]....
        /*0f6c*/ 	.word	0x0500005b


	//   ....[182]....
        /*0f70*/ 	.word	0x0500005b


	//   ....[183]....
        /*0f74*/ 	.word	0x0500005b


	//   ....[184]....
        /*0f78*/ 	.word	0x0500005b


	//   ....[185]....
        /*0f7c*/ 	.word	0x0500005b


	//   ....[186]....
        /*0f80*/ 	.word	0x0500005b


	//   ....[187]....
        /*0f84*/ 	.word	0x0500005b


	//   ....[188]....
        /*0f88*/ 	.word	0x0500005b


	//   ....[189]....
        /*0f8c*/ 	.word	0x0500005b


	//   ....[190]....
        /*0f90*/ 	.word	0x0500005b


	//   ....[191]....
        /*0f94*/ 	.word	0x0500005b


	//   ....[192]....
        /*0f98*/ 	.word	0x0500005b


	//   ....[193]....
        /*0f9c*/ 	.word	0x0500005b


	//   ....[194]....
        /*0fa0*/ 	.word	0x0500005b


	//   ....[195]....
        /*0fa4*/ 	.word	0x0500005b


	//   ....[196]....
        /*0fa8*/ 	.word	0x0500005b


	//   ....[197]....
        /*0fac*/ 	.word	0x0500005b


	//   ....[198]....
        /*0fb0*/ 	.word	0x0500005b


	//   ....[199]....
        /*0fb4*/ 	.word	0x0500005b


	//   ....[200]....
        /*0fb8*/ 	.word	0x0500005b


	//   ....[201]....
        /*0fbc*/ 	.word	0x0500005b


	//   ....[202]....
        /*0fc0*/ 	.word	0x0500005b


	//   ....[203]....
        /*0fc4*/ 	.word	0x0500005b


	//   ....[204]....
        /*0fc8*/ 	.word	0x0500005b


	//   ....[205]....
        /*0fcc*/ 	.word	0x0500005b


	//   ....[206]....
        /*0fd0*/ 	.word	0x0500005b


	//   ....[207]....
        /*0fd4*/ 	.word	0x0500005b


	//   ....[208]....
        /*0fd8*/ 	.word	0x0500005b


	//   ....[209]....
        /*0fdc*/ 	.word	0x0500005b


	//   ....[210]....
        /*0fe0*/ 	.word	0x0500005b


	//   ....[211]....
        /*0fe4*/ 	.word	0x0500005b


	//   ....[212]....
        /*0fe8*/ 	.word	0x0500005b


	//   ....[213]....
        /*0fec*/ 	.word	0x0500005b


	//   ....[214]....
        /*0ff0*/ 	.word	0x0500005b


	//   ....[215]....
        /*0ff4*/ 	.word	0x0500005b


	//   ....[216]....
        /*0ff8*/ 	.word	0x0500005b


	//   ....[217]....
        /*0ffc*/ 	.word	0x0500005b


	//   ....[218]....
        /*1000*/ 	.word	0x0500005b


	//   ....[219]....
        /*1004*/ 	.word	0x0500005b


	//   ....[220]....
        /*1008*/ 	.word	0x0500005b


	//   ....[221]....
        /*100c*/ 	.word	0x0500005b


	//----- nvinfo : EIATTR_COOP_GROUP_INSTR_OFFSETS
	.align		4
.L_505:
        /*1010*/ 	.byte	0x04, 0x28
        /*1012*/ 	.short	(.L_507 - .L_506)


	//   ....[0]....
.L_506:
        /*1014*/ 	.word	0x00000c80


	//   ....[1]....
        /*1018*/ 	.word	0x00000ce0


	//   ....[2]....
        /*101c*/ 	.word	0x00000d30


	//   ....[3]....
        /*1020*/ 	.word	0x00000d40


	//   ....[4]....
        /*1024*/ 	.word	0x00000d50


	//   ....[5]....
        /*1028*/ 	.word	0x00000d60


	//   ....[6]....
        /*102c*/ 	.word	0x00000d70


	//   ....[7]....
        /*1030*/ 	.word	0x00000d80


	//   ....[8]....
        /*1034*/ 	.word	0x00000d90


	//   ....[9]....
        /*1038*/ 	.word	0x00000da0


	//   ....[10]....
        /*103c*/ 	.word	0x00000db0


	//   ....[11]....
        /*1040*/ 	.word	0x00000dc0


	//   ....[12]....
        /*1044*/ 	.word	0x00000dd0


	//   ....[13]....
        /*1048*/ 	.word	0x00000e00


	//   ....[14]....
        /*104c*/ 	.word	0x00000e70


	//   ....[15]....
        /*1050*/ 	.word	0x00000eb0


	//   ....[16]....
        /*1054*/ 	.word	0x00000ef0


	//   ....[17]....
        /*1058*/ 	.word	0x00000f30


	//   ....[18]....
        /*105c*/ 	.word	0x00000f50


	//   ....[19]....
        /*1060*/ 	.word	0x00000f80


	//   ....[20]....
        /*1064*/ 	.word	0x00000fb0


	//   ....[21]....
        /*1068*/ 	.word	0x00000fe0


	//   ....[22]....
        /*106c*/ 	.word	0x00001010


	//   ....[23]....
        /*1070*/ 	.word	0x00001050


	//   ....[24]....
        /*1074*/ 	.word	0x00001090


	//   ....[25]....
        /*1078*/ 	.word	0x000010c0


	//   ....[26]....
        /*107c*/ 	.word	0x000010d0


	//   ....[27]....
        /*1080*/ 	.word	0x00001100


	//   ....[28]....
        /*1084*/ 	.word	0x00001150


	//   ....[29]....
        /*1088*/ 	.word	0x00001180


	//   ....[30]....
        /*108c*/ 	.word	0x000011b0


	//   ....[31]....
        /*1090*/ 	.word	0x000011e0


	//   ....[32]....
        /*1094*/ 	.word	0x00001210


	//   ....[33]....
        /*1098*/ 	.word	0x00001240


	//   ....[34]....
        /*109c*/ 	.word	0x00001250


	//   ....[35]....
        /*10a0*/ 	.word	0x00001280


	//   ....[36]....
        /*10a4*/ 	.word	0x000012d0


	//   ....[37]....
        /*10a8*/ 	.word	0x00001300


	//   ....[38]....
        /*10ac*/ 	.word	0x00001330


	//   ....[39]....
        /*10b0*/ 	.word	0x00001360


	//   ....[40]....
        /*10b4*/ 	.word	0x00001390


	//   ....[41]....
        /*10b8*/ 	.word	0x000013c0


	//   ....[42]....
        /*10bc*/ 	.word	0x000013d0


	//   ....[43]....
        /*10c0*/ 	.word	0x00001400


	//   ....[44]....
        /*10c4*/ 	.word	0x00001430


	//   ....[45]....
        /*10c8*/ 	.word	0x00001480


	//   ....[46]....
        /*10cc*/ 	.word	0x000014b0


	//   ....[47]....
        /*10d0*/ 	.word	0x000014e0


	//   ....[48]....
        /*10d4*/ 	.word	0x00001510


	//   ....[49]....
        /*10d8*/ 	.word	0x00001540


	//   ....[50]....
        /*10dc*/ 	.word	0x00001570


	//   ....[51]....
        /*10e0*/ 	.word	0x00001580


	//   ....[52]....
        /*10e4*/ 	.word	0x000015b0


	//   ....[53]....
        /*10e8*/ 	.word	0x000015e0


	//   ....[54]....
        /*10ec*/ 	.word	0x00001610


	//   ....[55]....
        /*10f0*/ 	.word	0x00001640


	//   ....[56]....
        /*10f4*/ 	.word	0x00001670


	//   ....[57]....
        /*10f8*/ 	.word	0x000016c0


	//   ....[58]....
        /*10fc*/ 	.word	0x000016f0


	//   ....[59]....
        /*1100*/ 	.word	0x00001720


	//   ....[60]....
        /*1104*/ 	.word	0x00001750


	//   ....[61]....
        /*1108*/ 	.word	0x00001780


	//   ....[62]....
        /*110c*/ 	.word	0x000017b0


	//   ....[63]....
        /*1110*/ 	.word	0x000017c0


	//   ....[64]....
        /*1114*/ 	.word	0x000017f0


	//   ....[65]....
        /*1118*/ 	.word	0x00001810


	//   ....[66]....
        /*111c*/ 	.word	0x00001820


	//   ....[67]....
        /*1120*/ 	.word	0x00001950


	//   ....[68]....
        /*1124*/ 	.word	0x00001980


	//   ....[69]....
        /*1128*/ 	.word	0x00001990


	//   ....[70]....
        /*112c*/ 	.word	0x000019a0


	//   ....[71]....
        /*1130*/ 	.word	0x000019b0


	//   ....[72]....
        /*1134*/ 	.word	0x000019c0


	//   ....[73]....
        /*1138*/ 	.word	0x000019d0


	//   ....[74]....
        /*113c*/ 	.word	0x000019e0


	//   ....[75]....
        /*1140*/ 	.word	0x000019f0


	//   ....[76]....
        /*1144*/ 	.word	0x00001a00


	//   ....[77]....
        /*1148*/ 	.word	0x00001a20


	//   ....[78]....
        /*114c*/ 	.word	0x00001a30


	//   ....[79]....
        /*1150*/ 	.word	0x00001a40


	//   ....[80]....
        /*1154*/ 	.word	0x00001a50


	//   ....[81]....
        /*1158*/ 	.word	0x00001b80


	//   ....[82]....
        /*115c*/ 	.word	0x00001b90


	//   ....[83]....
        /*1160*/ 	.word	0x00001ba0


	//   ....[84]....
        /*1164*/ 	.word	0x00001bb0


	//   ....[85]....
        /*1168*/ 	.word	0x00001bc0


	//   ....[86]....
        /*116c*/ 	.word	0x00001bd0


	//   ....[87]....
        /*1170*/ 	.word	0x00001be0


	//   ....[88]....
        /*1174*/ 	.word	0x00001bf0


	//   ....[89]....
        /*1178*/ 	.word	0x00001c00


	//   ....[90]....
        /*117c*/ 	.word	0x00001cf0


	//   ....[91]....
        /*1180*/ 	.word	0x00001d20


	//   ....[92]....
        /*1184*/ 	.word	0x00001d50


	//   ....[93]....
        /*1188*/ 	.word	0x00001d80


	//   ....[94]....
        /*118c*/ 	.word	0x00001d90


	//   ....[95]....
        /*1190*/ 	.word	0x00001da0


	//   ....[96]....
        /*1194*/ 	.word	0x00001db0


	//   ....[97]....
        /*1198*/ 	.word	0x00001dc0


	//   ....[98]....
        /*119c*/ 	.word	0x00001dd0


	//   ....[99]....
        /*11a0*/ 	.word	0x00001de0


	//   ....[100]....
        /*11a4*/ 	.word	0x00001f00


	//   ....[101]....
        /*11a8*/ 	.word	0x00001f90


	//   ....[102]....
        /*11ac*/ 	.word	0x00001fa0


	//   ....[103]....
        /*11b0*/ 	.word	0x00001fb0


	//   ....[104]....
        /*11b4*/ 	.word	0x00001fc0


	//   ....[105]....
        /*11b8*/ 	.word	0x00001fd0


	//   ....[106]....
        /*11bc*/ 	.word	0x00001fe0


	//   ....[107]....
        /*11c0*/ 	.word	0x00001ff0


	//   ....[108]....
        /*11c4*/ 	.word	0x00002000


	//   ....[109]....
        /*11c8*/ 	.word	0x00002040


	//   ....[110]....
        /*11cc*/ 	.word	0x00002070


	//   ....[111]....
        /*11d0*/ 	.word	0x00002080


	//   ....[112]....
        /*11d4*/ 	.word	0x00002090


	//   ....[113]....
        /*11d8*/ 	.word	0x000020a0


	//   ....[114]....
        /*11dc*/ 	.word	0x000020b0


	//   ....[115]....
        /*11e0*/ 	.word	0x00002150


	//   ....[116]....
        /*11e4*/ 	.word	0x000021f0


	//   ....[117]....
        /*11e8*/ 	.word	0x00002200


	//   ....[118]....
        /*11ec*/ 	.word	0x00002210


	//   ....[119]....
        /*11f0*/ 	.word	0x00002220


	//   ....[120]....
        /*11f4*/ 	.word	0x00002230


	//   ....[121]....
        /*11f8*/ 	.word	0x00002240


	//   ....[122]....
        /*11fc*/ 	.word	0x00002250


	//   ....[123]....
        /*1200*/ 	.word	0x00002260


	//   ....[124]....
        /*1204*/ 	.word	0x00002290


	//   ....[125]....
        /*1208*/ 	.word	0x00002340


	//   ....[126]....
        /*120c*/ 	.word	0x00002370


	//   ....[127]....
        /*1210*/ 	.word	0x000023a0


	//   ....[128]....
        /*1214*/ 	.word	0x000023d0


	//   ....[129]....
        /*1218*/ 	.word	0x000023e0


	//   ....[130]....
        /*121c*/ 	.word	0x000023f0


	//   ....[131]....
        /*1220*/ 	.word	0x00002400


	//   ....[132]....
        /*1224*/ 	.word	0x00002410


	//   ....[133]....
        /*1228*/ 	.word	0x000025b0


	//   ....[134]....
        /*122c*/ 	.word	0x000025e0


	//   ....[135]....
        /*1230*/ 	.word	0x000025f0


	//   ....[136]....
        /*1234*/ 	.word	0x00002600


	//   ....[137]....
        /*1238*/ 	.word	0x00002610


	//   ....[138]....
        /*123c*/ 	.word	0x00002620


	//   ....[139]....
        /*1240*/ 	.word	0x00002630


	//   ....[140]....
        /*1244*/ 	.word	0x00002640


	//   ....[141]....
        /*1248*/ 	.word	0x00002650


	//   ....[142]....
        /*124c*/ 	.word	0x00002670


	//   ....[143]....
        /*1250*/ 	.word	0x00002690


	//   ....[144]....
        /*1254*/ 	.word	0x000026d0


	//   ....[145]....
        /*1258*/ 	.word	0x000026e0


	//   ....[146]....
        /*125c*/ 	.word	0x000026f0


	//   ....[147]....
        /*1260*/ 	.word	0x00002700


	//   ....[148]....
        /*1264*/ 	.word	0x00002770


	//   ....[149]....
        /*1268*/ 	.word	0x00002840


	//   ....[150]....
        /*126c*/ 	.word	0x00002850


	//   ....[151]....
        /*1270*/ 	.word	0x00002860


	//   ....[152]....
        /*1274*/ 	.word	0x00002870


	//   ....[153]....
        /*1278*/ 	.word	0x00002880


	//   ....[154]....
        /*127c*/ 	.word	0x00002890


	//   ....[155]....
        /*1280*/ 	.word	0x000028a0


	//   ....[156]....
        /*1284*/ 	.word	0x000028b0


	//   ....[157]....
        /*1288*/ 	.word	0x000028e0


	//   ....[158]....
        /*128c*/ 	.word	0x00002990


	//   ....[159]....
        /*1290*/ 	.word	0x000029c0


	//   ....[160]....
        /*1294*/ 	.word	0x000029f0


	//   ....[161]....
        /*1298*/ 	.word	0x00002a20


	//   ....[162]....
        /*129c*/ 	.word	0x00002a30


	//   ....[163]....
        /*12a0*/ 	.word	0x00002a40


	//   ....[164]....
        /*12a4*/ 	.word	0x00002a50


	//   ....[165]....
        /*12a8*/ 	.word	0x00002a60


	//   ....[166]....
        /*12ac*/ 	.word	0x00002c10


	//   ....[167]....
        /*12b0*/ 	.word	0x00002c20


	//   ....[168]....
        /*12b4*/ 	.word	0x00002c30


	//   ....[169]....
        /*12b8*/ 	.word	0x00002c40


	//   ....[170]....
        /*12bc*/ 	.word	0x00002c50


	//   ....[171]....
        /*12c0*/ 	.word	0x00002c60


	//   ....[172]....
        /*12c4*/ 	.word	0x00002c70


	//   ....[173]....
        /*12c8*/ 	.word	0x00002c80


	//   ....[174]....
        /*12cc*/ 	.word	0x00002ca0


	//   ....[175]....
        /*12d0*/ 	.word	0x00002ce0


	//   ....[176]....
        /*12d4*/ 	.word	0x00002d10


	//   ....[177]....
        /*12d8*/ 	.word	0x00002d20


	//   ....[178]....
        /*12dc*/ 	.word	0x00002d30


	//   ....[179]....
        /*12e0*/ 	.word	0x00002d40


	//   ....[180]....
        /*12e4*/ 	.word	0x00002d50


	//   ....[181]....
        /*12e8*/ 	.word	0x00002d60


	//   ....[182]....
        /*12ec*/ 	.word	0x00002e70


	//   ....[183]....
        /*12f0*/ 	.word	0x00002e80


	//   ....[184]....
        /*12f4*/ 	.word	0x00002e90


	//   ....[185]....
        /*12f8*/ 	.word	0x00002ea0


	//   ....[186]....
        /*12fc*/ 	.word	0x00002eb0


	//   ....[187]....
        /*1300*/ 	.word	0x00002ec0


	//   ....[188]....
        /*1304*/ 	.word	0x00002ed0


	//   ....[189]....
        /*1308*/ 	.word	0x00002ee0


	//   ....[190]....
        /*130c*/ 	.word	0x00002f90


	//   ....[191]....
        /*1310*/ 	.word	0x00002fc0


	//   ....[192]....
        /*1314*/ 	.word	0x00002ff0


	//   ....[193]....
        /*1318*/ 	.word	0x00003020


	//   ....[194]....
        /*131c*/ 	.word	0x00003050


	//   ....[195]....
        /*1320*/ 	.word	0x00003060


	//   ....[196]....
        /*1324*/ 	.word	0x00003070


	//   ....[197]....
        /*1328*/ 	.word	0x00003080


	//   ....[198]....
        /*132c*/ 	.word	0x00003090


	//   ....[199]....
        /*1330*/ 	.word	0x000031e0


	//   ....[200]....
        /*1334*/ 	.word	0x00003240


	//   ....[201]....
        /*1338*/ 	.word	0x00003250


	//   ....[202]....
        /*133c*/ 	.word	0x00003260


	//   ....[203]....
        /*1340*/ 	.word	0x00003270


	//   ....[204]....
        /*1344*/ 	.word	0x00003280


	//   ....[205]....
        /*1348*/ 	.word	0x00003290


	//   ....[206]....
        /*134c*/ 	.word	0x000032a0


	//   ....[207]....
        /*1350*/ 	.word	0x000032b0


	//   ....[208]....
        /*1354*/ 	.word	0x000032c0


	//   ....[209]....
        /*1358*/ 	.word	0x000032e0


	//   ....[210]....
        /*135c*/ 	.word	0x000032f0


	//   ....[211]....
        /*1360*/ 	.word	0x00003310


	//   ....[212]....
        /*1364*/ 	.word	0x00003340


	//   ....[213]....
        /*1368*/ 	.word	0x00003370


	//   ....[214]....
        /*136c*/ 	.word	0x00003380


	//   ....[215]....
        /*1370*/ 	.word	0x00003390


	//   ....[216]....
        /*1374*/ 	.word	0x000033a0


	//   ....[217]....
        /*1378*/ 	.word	0x000033b0


	//   ....[218]....
        /*137c*/ 	.word	0x000033c0


	//   ....[219]....
        /*1380*/ 	.word	0x000033d0


	//   ....[220]....
        /*1384*/ 	.word	0x000033e0


	//   ....[221]....
        /*1388*/ 	.word	0x00003440


	//   ....[222]....
        /*138c*/ 	.word	0x000034d0


	//   ....[223]....
        /*1390*/ 	.word	0x000034e0


	//   ....[224]....
        /*1394*/ 	.word	0x000034f0


	//   ....[225]....
        /*1398*/ 	.word	0x00003500


	//   ....[226]....
        /*139c*/ 	.word	0x00003530


	//   ....[227]....
        /*13a0*/ 	.word	0x00003540


	//   ....[228]....
        /*13a4*/ 	.word	0x00003550


	//   ....[229]....
        /*13a8*/ 	.word	0x00003560


	//   ....[230]....
        /*13ac*/ 	.word	0x00003570


	//   ....[231]....
        /*13b0*/ 	.word	0x00003580


	//   ....[232]....
        /*13b4*/ 	.word	0x000037b0


	//   ....[233]....
        /*13b8*/ 	.word	0x000037e0


	//   ....[234]....
        /*13bc*/ 	.word	0x000037f0


	//   ....[235]....
        /*13c0*/ 	.word	0x00003800


	//   ....[236]....
        /*13c4*/ 	.word	0x00003930


	//   ....[237]....
        /*13c8*/ 	.word	0x00003950


	//   ....[238]....
        /*13cc*/ 	.word	0x00003960


	//   ....[239]....
        /*13d0*/ 	.word	0x00003970


	//   ....[240]....
        /*13d4*/ 	.word	0x00003980


	//   ....[241]....
        /*13d8*/ 	.word	0x00003990


	//   ....[242]....
        /*13dc*/ 	.word	0x000039a0


	//   ....[243]....
        /*13e0*/ 	.word	0x000039d0


	//   ....[244]....
        /*13e4*/ 	.word	0x00003a20


	//   ....[245]....
        /*13e8*/ 	.word	0x00003a40


	//   ....[246]....
        /*13ec*/ 	.word	0x00003a70


	//   ....[247]....
        /*13f0*/ 	.word	0x00003b50


	//   ....[248]....
        /*13f4*/ 	.word	0x00003b60


	//   ....[249]....
        /*13f8*/ 	.word	0x00003b70


	//   ....[250]....
        /*13fc*/ 	.word	0x00003b80


	//   ....[251]....
        /*1400*/ 	.word	0x00003ba0


	//   ....[252]....
        /*1404*/ 	.word	0x00003bc0


	//   ....[253]....
        /*1408*/ 	.word	0x00003c10


	//   ....[254]....
        /*140c*/ 	.word	0x00003c40


	//   ....[255]....
        /*1410*/ 	.word	0x00003c70


	//   ....[0]....
        /*1414*/ 	.word	0x00003ca0


	//   ....[1]....
        /*1418*/ 	.word	0x00003cd0


	//   ....[2]....
        /*141c*/ 	.word	0x00003ce0


	//   ....[3]....
        /*1420*/ 	.word	0x00003d00


	//   ....[4]....
        /*1424*/ 	.word	0x00003d20


	//   ....[5]....
        /*1428*/ 	.word	0x00003d30


	//   ....[6]....
        /*142c*/ 	.word	0x00003d40


	//   ....[7]....
        /*1430*/ 	.word	0x00003d50


	//   ....[8]....
        /*1434*/ 	.word	0x00004820


	//   ....[9]....
        /*1438*/ 	.word	0x00004840


	//   ....[10]....
        /*143c*/ 	.word	0x00004890


	//   ....[11]....
        /*1440*/ 	.word	0x000048a0


	//   ....[12]....
        /*1444*/ 	.word	0x00004910


	//   ....[13]....
        /*1448*/ 	.word	0x000049c0


	//   ....[14]....
        /*144c*/ 	.word	0x00004a70


	//   ....[15]....
        /*1450*/ 	.word	0x00004aa0


	//   ....[16]....
        /*1454*/ 	.word	0x00004bd0


	//   ....[17]....
        /*1458*/ 	.word	0x00004c80


	//   ....[18]....
        /*145c*/ 	.word	0x00004ca0


	//   ....[19]....
        /*1460*/ 	.word	0x00004d90


	//   ....[20]....
        /*1464*/ 	.word	0x00004e20


	//   ....[21]....
        /*1468*/ 	.word	0x00004ed0


	//   ....[22]....
        /*146c*/ 	.word	0x00004f50


	//   ....[23]....
        /*1470*/ 	.word	0x00005080


	//   ....[24]....
        /*1474*/ 	.word	0x000050b0


	//   ....[25]....
        /*1478*/ 	.word	0x00005190


	//   ....[26]....
        /*147c*/ 	.word	0x000052c0


	//   ....[27]....
        /*1480*/ 	.word	0x000052d0


	//   ....[28]....
        /*1484*/ 	.word	0x00005360


	//   ....[29]....
        /*1488*/ 	.word	0x00005470


	//   ....[30]....
        /*148c*/ 	.word	0x000054e0


	//   ....[31]....
        /*1490*/ 	.word	0x00005600


	//   ....[32]....
        /*1494*/ 	.word	0x00005670


	//   ....[33]....
        /*1498*/ 	.word	0x000056e0


	//   ....[34]....
        /*149c*/ 	.word	0x000057d0


	//   ....[35]....
        /*14a0*/ 	.word	0x00005900


	//   ....[36]....
        /*14a4*/ 	.word	0x000059c0


	//   ....[37]....
        /*14a8*/ 	.word	0x00005a30


	//   ....[38]....
        /*14ac*/ 	.word	0x00005a90


	//   ....[39]....
        /*14b0*/ 	.word	0x00005b20


	//   ....[40]....
        /*14b4*/ 	.word	0x00005ce0


	//   ....[41]....
        /*14b8*/ 	.word	0x00005d40


	//   ....[42]....
        /*14bc*/ 	.word	0x00005e30


	//   ....[43]....
        /*14c0*/ 	.word	0x00005e50


	//   ....[44]....
        /*14c4*/ 	.word	0x00005e60


	//   ....[45]....
        /*14c8*/ 	.word	0x00005e70


	//   ....[46]....
        /*14cc*/ 	.word	0x00005e80


	//   ....[47]....
        /*14d0*/ 	.word	0x00005e90


	//   ....[48]....
        /*14d4*/ 	.word	0x00005ec0


	//   ....[49]....
        /*14d8*/ 	.word	0x00005ee0


	//   ....[50]....
        /*14dc*/ 	.word	0x00005ef0


	//   ....[51]....
        /*14e0*/ 	.word	0x00005f00


	//   ....[52]....
        /*14e4*/ 	.word	0x00005f40


	//   ....[53]....
        /*14e8*/ 	.word	0x00005f50


	//   ....[54]....
        /*14ec*/ 	.word	0x00005f60


	//   ....[55]....
        /*14f0*/ 	.word	0x00005f70


	//   ....[56]....
        /*14f4*/ 	.word	0x00005fd0


	//   ....[57]....
        /*14f8*/ 	.word	0x000060a0


	//   ....[58]....
        /*14fc*/ 	.word	0x000060b0


	//   ....[59]....
        /*1500*/ 	.word	0x000060e0


	//   ....[60]....
        /*1504*/ 	.word	0x000060f0


	//   ....[61]....
        /*1508*/ 	.word	0x00006100


	//   ....[62]....
        /*150c*/ 	.word	0x00006110


	//   ....[63]....
        /*1510*/ 	.word	0x00006120


	//   ....[64]....
        /*1514*/ 	.word	0x00006250


	//   ....[65]....
        /*1518*/ 	.word	0x00006280


	//   ....[66]....
        /*151c*/ 	.word	0x000062b0


	//   ....[67]....
        /*1520*/ 	.word	0x000062c0


	//   ....[68]....
        /*1524*/ 	.word	0x000062d0


	//   ....[69]....
        /*1528*/ 	.word	0x000062e0


	//   ....[70]....
        /*152c*/ 	.word	0x000062f0


	//   ....[71]....
        /*1530*/ 	.word	0x00006300


	//   ....[72]....
        /*1534*/ 	.word	0x00006310


	//   ....[73]....
        /*1538*/ 	.word	0x00006320


	//   ....[74]....
        /*153c*/ 	.word	0x00006330


	//   ....[75]....
        /*1540*/ 	.word	0x000064a0


	//   ....[76]....
        /*1544*/ 	.word	0x000064f0


	//   ....[77]....
        /*1548*/ 	.word	0x00006530


	//   ....[78]....
        /*154c*/ 	.word	0x00006540


	//   ....[79]....
        /*1550*/ 	.word	0x00006550


	//   ....[80]....
        /*1554*/ 	.word	0x00006570


	//   ....[81]....
        /*1558*/ 	.word	0x000065a0


	//   ....[82]....
        /*155c*/ 	.word	0x000065d0


	//   ....[83]....
        /*1560*/ 	.word	0x00006600


	//   ....[84]....
        /*1564*/ 	.word	0x00006610


	//   ....[85]....
        /*1568*/ 	.word	0x00006620


	//   ....[86]....
        /*156c*/ 	.word	0x00006630


	//   ....[87]....
        /*1570*/ 	.word	0x00006640


	//   ....[88]....
        /*1574*/ 	.word	0x00006660


	//   ....[89]....
        /*1578*/ 	.word	0x00006670


	//   ....[90]....
        /*157c*/ 	.word	0x00006680


	//   ....[91]....
        /*1580*/ 	.word	0x00006690


	//   ....[92]....
        /*1584*/ 	.word	0x000066a0


	//   ....[93]....
        /*1588*/ 	.word	0x000066b0


	//   ....[94]....
        /*158c*/ 	.word	0x000066c0


	//   ....[95]....
        /*1590*/ 	.word	0x000066d0


	//   ....[96]....
        /*1594*/ 	.word	0x00006710


	//   ....[97]....
        /*1598*/ 	.word	0x00006790


	//   ....[98]....
        /*159c*/ 	.word	0x00006860


	//   ....[99]....
        /*15a0*/ 	.word	0x00006870


	//   ....[100]....
        /*15a4*/ 	.word	0x00006880


	//   ....[101]....
        /*15a8*/ 	.word	0x000068b0


	//   ....[102]....
        /*15ac*/ 	.word	0x000068c0


	//   ....[103]....
        /*15b0*/ 	.word	0x000068d0


	//   ....[104]....
        /*15b4*/ 	.word	0x000068e0


	//   ....[105]....
        /*15b8*/ 	.word	0x000068f0


	//   ....[106]....
        /*15bc*/ 	.word	0x00006900


	//   ....[107]....
        /*15c0*/ 	.word	0x00006910


	//   ....[108]....
        /*15c4*/ 	.word	0x00006a70


	//   ....[109]....
        /*15c8*/ 	.word	0x00006aa0


	//   ....[110]....
        /*15cc*/ 	.word	0x00006ab0


	//   ....[111]....
        /*15d0*/ 	.word	0x00006b20


	//   ....[112]....
        /*15d4*/ 	.word	0x00006ba0


	//   ....[113]....
        /*15d8*/ 	.word	0x00006be0


	//   ....[114]....
        /*15dc*/ 	.word	0x00006c40


	//   ....[115]....
        /*15e0*/ 	.word	0x00006c60


	//   ....[116]....
        /*15e4*/ 	.word	0x00006c70


	//   ....[117]....
        /*15e8*/ 	.word	0x00006ca0


	//   ....[118]....
        /*15ec*/ 	.word	0x00006cc0


	//   ....[119]....
        /*15f0*/ 	.word	0x00006ce0


	//   ....[120]....
        /*15f4*/ 	.word	0x00006d10


	//   ....[121]....
        /*15f8*/ 	.word	0x00006d20


	//   ....[122]....
        /*15fc*/ 	.word	0x00006d40


	//   ....[123]....
        /*1600*/ 	.word	0x00006d60


	//   ....[124]....
        /*1604*/ 	.word	0x00006dd0


	//   ....[125]....
        /*1608*/ 	.word	0x00006e00


	//   ....[126]....
        /*160c*/ 	.word	0x00006e50


	//   ....[127]....
        /*1610*/ 	.word	0x00006eb0


	//   ....[128]....
        /*1614*/ 	.word	0x00006ed0


	//   ....[129]....
        /*1618*/ 	.word	0x00006ee0


	//   ....[130]....
        /*161c*/ 	.word	0x00006f10


	//   ....[131]....
        /*1620*/ 	.word	0x00006f70


	//   ....[132]....
        /*1624*/ 	.word	0x00006fa0


	//   ....[133]....
        /*1628*/ 	.word	0x00006fd0


	//   ....[134]....
        /*162c*/ 	.word	0x00006fe0


	//   ....[135]....
        /*1630*/ 	.word	0x00006ff0


	//   ....[136]....
        /*1634*/ 	.word	0x00007000


	//   ....[137]....
        /*1638*/ 	.word	0x00007020


	//   ....[138]....
        /*163c*/ 	.word	0x00007040


	//   ....[139]....
        /*1640*/ 	.word	0x00007050


	//   ....[140]....
        /*1644*/ 	.word	0x00007260


	//   ....[141]....
        /*1648*/ 	.word	0x000072c0


	//   ....[142]....
        /*164c*/ 	.word	0x000072d0


	//   ....[143]....
        /*1650*/ 	.word	0x000072e0


	//   ....[144]....
        /*1654*/ 	.word	0x000072f0


	//   ....[145]....
        /*1658*/ 	.word	0x00007300


	//   ....[146]....
        /*165c*/ 	.word	0x00007310


	//   ....[147]....
        /*1660*/ 	.word	0x00007320


	//   ....[148]....
        /*1664*/ 	.word	0x00007330


	//   ....[149]....
        /*1668*/ 	.word	0x00007340


	//   ....[150]....
        /*166c*/ 	.word	0x00007350


	//   ....[151]....
        /*1670*/ 	.word	0x00007360


	//   ....[152]....
        /*1674*/ 	.word	0x00007370


	//   ....[153]....
        /*1678*/ 	.word	0x00007380


	//   ....[154]....
        /*167c*/ 	.word	0x00007390


	//   ....[155]....
        /*1680*/ 	.word	0x000073a0


	//   ....[156]....
        /*1684*/ 	.word	0x000073b0


	//   ....[157]....
        /*1688*/ 	.word	0x000073c0


	//   ....[158]....
        /*168c*/ 	.word	0x000073d0


	//   ....[159]....
        /*1690*/ 	.word	0x000073f0


	//   ....[160]....
        /*1694*/ 	.word	0x00007400


	//   ....[161]....
        /*1698*/ 	.word	0x00007410


	//   ....[162]....
        /*169c*/ 	.word	0x00007420


	//   ....[163]....
        /*16a0*/ 	.word	0x00007430


	//   ....[164]....
        /*16a4*/ 	.word	0x00007440


	//   ....[165]....
        /*16a8*/ 	.word	0x000074c0


	//   ....[166]....
        /*16ac*/ 	.word	0x00007500


	//   ....[167]....
        /*16b0*/ 	.word	0x00007540


	//   ....[168]....
        /*16b4*/ 	.word	0x00007580


	//   ....[169]....
        /*16b8*/ 	.word	0x000075c0


	//   ....[170]....
        /*16bc*/ 	.word	0x00007600


	//   ....[171]....
        /*16c0*/ 	.word	0x00007670


	//   ....[172]....
        /*16c4*/ 	.word	0x000076f0


	//   ....[173]....
        /*16c8*/ 	.word	0x00007790


	//   ....[174]....
        /*16cc*/ 	.word	0x00007840


	//   ....[175]....
        /*16d0*/ 	.word	0x00007850


	//   ....[176]....
        /*16d4*/ 	.word	0x00007860


	//   ....[177]....
        /*16d8*/ 	.word	0x00007880


	//   ....[178]....
        /*16dc*/ 	.word	0x000078a0


	//   ....[179]....
        /*16e0*/ 	.word	0x000078e0


	//   ....[180]....
        /*16e4*/ 	.word	0x00007960


	//   ....[181]....
        /*16e8*/ 	.word	0x00007990


	//   ....[182]....
        /*16ec*/ 	.word	0x000079e0


	//   ....[183]....
        /*16f0*/ 	.word	0x00007a00


	//   ....[184]....
        /*16f4*/ 	.word	0x00007a10


	//   ....[185]....
        /*16f8*/ 	.word	0x00007a20


	//   ....[186]....
        /*16fc*/ 	.word	0x00007a80


	//   ....[187]....
        /*1700*/ 	.word	0x00007ab0


	//   ....[188]....
        /*1704*/ 	.word	0x00007ac0


	//   ....[189]....
        /*1708*/ 	.word	0x00007b20


	//   ....[190]....
        /*170c*/ 	.word	0x00007b60


	//   ....[191]....
        /*1710*/ 	.word	0x00007ba0


	//   ....[192]....
        /*1714*/ 	.word	0x00007bc0


	//   ....[193]....
        /*1718*/ 	.word	0x00007bd0


	//   ....[194]....
        /*171c*/ 	.word	0x00007be0


	//   ....[195]....
        /*1720*/ 	.word	0x00007bf0


	//   ....[196]....
        /*1724*/ 	.word	0x00007c20


	//   ....[197]....
        /*1728*/ 	.word	0x00007c70


	//   ....[198]....
        /*172c*/ 	.word	0x00007ca0


	//   ....[199]....
        /*1730*/ 	.word	0x00007cd0


	//   ....[200]....
        /*1734*/ 	.word	0x00007d00


	//   ....[201]....
        /*1738*/ 	.word	0x00007d30


	//   ....[202]....
        /*173c*/ 	.word	0x00007d50


	//   ....[203]....
        /*1740*/ 	.word	0x00007d60


	//   ....[204]....
        /*1744*/ 	.word	0x00007d70


	//   ....[205]....
        /*1748*/ 	.word	0x00007da0


	//   ....[206]....
        /*174c*/ 	.word	0x00008300


	//   ....[207]....
        /*1750*/ 	.word	0x00008350


	//   ....[208]....
        /*1754*/ 	.word	0x00008360


	//   ....[209]....
        /*1758*/ 	.word	0x00008370


	//   ....[210]....
        /*175c*/ 	.word	0x00008380


	//   ....[211]....
        /*1760*/ 	.word	0x00008390


	//   ....[212]....
        /*1764*/ 	.word	0x000083a0


	//   ....[213]....
        /*1768*/ 	.word	0x000083b0


	//   ....[214]....
        /*176c*/ 	.word	0x000083c0


	//   ....[215]....
        /*1770*/ 	.word	0x000083d0


	//   ....[216]....
        /*1774*/ 	.word	0x000083e0


	//   ....[217]....
        /*1778*/ 	.word	0x000083f0


	//   ....[218]....
        /*177c*/ 	.word	0x00008400


	//   ....[219]....
        /*1780*/ 	.word	0x00008410


	//   ....[220]....
        /*1784*/ 	.word	0x00008420


	//   ....[221]....
        /*1788*/ 	.word	0x00008430


	//   ....[222]....
        /*178c*/ 	.word	0x00008440


	//   ....[223]....
        /*1790*/ 	.word	0x00008450


	//   ....[224]....
        /*1794*/ 	.word	0x00008460


	//   ....[225]....
        /*1798*/ 	.word	0x00008470


	//   ....[226]....
        /*179c*/ 	.word	0x00008480


	//   ....[227]....
        /*17a0*/ 	.word	0x00008490


	//   ....[228]....
        /*17a4*/ 	.word	0x000084a0


	//   ....[229]....
        /*17a8*/ 	.word	0x000084b0


	//   ....[230]....
        /*17ac*/ 	.word	0x000084c0


	//   ....[231]....
        /*17b0*/ 	.word	0x000084d0


	//   ....[232]....
        /*17b4*/ 	.word	0x000084e0


	//   ....[233]....
        /*17b8*/ 	.word	0x000084f0


	//   ....[234]....
        /*17bc*/ 	.word	0x00008500


	//   ....[235]....
        /*17c0*/ 	.word	0x00008510


	//   ....[236]....
        /*17c4*/ 	.word	0x00008520


	//   ....[237]....
        /*17c8*/ 	.word	0x00008530


	//   ....[238]....
        /*17cc*/ 	.word	0x00008540


	//   ....[239]....
        /*17d0*/ 	.word	0x00009410


	//   ....[240]....
        /*17d4*/ 	.word	0x00009530


	//   ....[241]....
        /*17d8*/ 	.word	0x00009590


	//   ....[242]....
        /*17dc*/ 	.word	0x000095e0


	//   ....[243]....
        /*17e0*/ 	.word	0x00009630


	//   ....[244]....
        /*17e4*/ 	.word	0x00009680


	//   ....[245]....
        /*17e8*/ 	.word	0x000096d0


	//   ....[246]....
        /*17ec*/ 	.word	0x00009720


	//   ....[247]....
        /*17f0*/ 	.word	0x00009780


	//   ....[248]....
        /*17f4*/ 	.word	0x000097d0


	//   ....[249]....
        /*17f8*/ 	.word	0x00009820


	//   ....[250]....
        /*17fc*/ 	.word	0x00009870


	//   ....[251]....
        /*1800*/ 	.word	0x000098c0


	//   ....[252]....
        /*1804*/ 	.word	0x00009990


	//   ....[253]....
        /*1808*/ 	.word	0x00009a10


	//   ....[254]....
        /*180c*/ 	.word	0x00009a60


	//   ....[255]....
        /*1810*/ 	.word	0x00009ad0


	//   ....[0]....
        /*1814*/ 	.word	0x00009b50


	//   ....[1]....
        /*1818*/ 	.word	0x00009ba0


	//   ....[2]....
        /*181c*/ 	.word	0x00009c10


	//   ....[3]....
        /*1820*/ 	.word	0x00009c80


	//   ....[4]....
        /*1824*/ 	.word	0x00009cf0


	//   ....[5]....
        /*1828*/ 	.word	0x00009d60


	//   ....[6]....
        /*182c*/ 	.word	0x00009dd0


	//   ....[7]....
        /*1830*/ 	.word	0x00009e40


	//   ....[8]....
        /*1834*/ 	.word	0x00009ec0


	//   ....[9]....
        /*1838*/ 	.word	0x00009f10


	//   ....[10]....
        /*183c*/ 	.word	0x00009f80


	//   ....[11]....
        /*1840*/ 	.word	0x00009ff0


	//   ....[12]....
        /*1844*/ 	.word	0x0000a060


	//   ....[13]....
        /*1848*/ 	.word	0x0000a0d0


	//   ....[14]....
        /*184c*/ 	.word	0x0000a140


	//   ....[15]....
        /*1850*/ 	.word	0x0000a1b0


	//   ....[16]....
        /*1854*/ 	.word	0x0000a230


	//   ....[17]....
        /*1858*/ 	.word	0x0000a280


	//   ....[18]....
        /*185c*/ 	.word	0x0000a320


	//   ....[19]....
        /*1860*/ 	.word	0x0000a390


	//   ....[20]....
        /*1864*/ 	.word	0x0000a400


	//   ....[21]....
        /*1868*/ 	.word	0x0000a470


	//   ....[22]....
        /*186c*/ 	.word	0x0000a4e0


	//   ....[23]....
        /*1870*/ 	.word	0x0000a560


	//   ....[24]....
        /*1874*/ 	.word	0x0000a5e0


	//   ....[25]....
        /*1878*/ 	.word	0x0000a630


	//   ....[26]....
        /*187c*/ 	.word	0x0000a680


	//   ....[27]....
        /*1880*/ 	.word	0x0000a6d0


	//   ....[28]....
        /*1884*/ 	.word	0x0000a720


	//   ....[29]....
        /*1888*/ 	.word	0x0000a770


	//   ....[30]....
        /*188c*/ 	.word	0x0000a7c0


	//   ....[31]....
        /*1890*/ 	.word	0x0000a810


	//   ....[32]....
        /*1894*/ 	.word	0x0000a860


	//   ....[33]....
        /*1898*/ 	.word	0x0000a8c0


	//   ....[34]....
        /*189c*/ 	.word	0x0000a930


	//   ....[35]....
        /*18a0*/ 	.word	0x0000a9a0


	//   ....[36]....
        /*18a4*/ 	.word	0x0000aa10


	//   ....[37]....
        /*18a8*/ 	.word	0x0000aa80


	//   ....[38]....
        /*18ac*/ 	.word	0x0000aaf0


	//   ....[39]....
        /*18b0*/ 	.word	0x0000ab60


	//   ....[40]....
        /*18b4*/ 	.word	0x0000abd0


	//   ....[41]....
        /*18b8*/ 	.word	0x0000ac40


	//   ....[42]....
        /*18bc*/ 	.word	0x0000ac90


	//   ....[43]....
        /*18c0*/ 	.word	0x0000ace0


	//   ....[44]....
        /*18c4*/ 	.word	0x0000ad40


	//   ....[45]....
        /*18c8*/ 	.word	0x0000adb0


	//   ....[46]....
        /*18cc*/ 	.word	0x0000ae90


	//   ....[47]....
        /*18d0*/ 	.word	0x0000af00


	//   ....[48]....
        /*18d4*/ 	.word	0x0000af70


	//   ....[49]....
        /*18d8*/ 	.word	0x0000afe0


	//   ....[50]....
        /*18dc*/ 	.word	0x0000b050


	//   ....[51]....
        /*18e0*/ 	.word	0x0000b0c0


	//   ....[52]....
        /*18e4*/ 	.word	0x0000b130


	//   ....[53]....
        /*18e8*/ 	.word	0x0000b1a0


	//   ....[54]....
        /*18ec*/ 	.word	0x0000b210


	//   ....[55]....
        /*18f0*/ 	.word	0x0000b270


	//   ....[56]....
        /*18f4*/ 	.word	0x0000b2e0


	//   ....[57]....
        /*18f8*/ 	.word	0x0000b340


	//   ....[58]....
        /*18fc*/ 	.word	0x0000b3b0


	//   ....[59]....
        /*1900*/ 	.word	0x0000b420


	//   ....[60]....
        /*1904*/ 	.word	0x0000b490


	//   ....[61]....
        /*1908*/ 	.word	0x0000b500


	//   ....[62]....
        /*190c*/ 	.word	0x0000b590


	//   ....[63]....
        /*1910*/ 	.word	0x0000b600


	//   ....[64]....
        /*1914*/ 	.word	0x0000b670


	//   ....[65]....
        /*1918*/ 	.word	0x0000b6d0


	//   ....[66]....
        /*191c*/ 	.word	0x0000b740


	//   ....[67]....
        /*1920*/ 	.word	0x0000b7b0


	//   ....[68]....
        /*1924*/ 	.word	0x0000b820


	//   ....[69]....
        /*1928*/ 	.word	0x0000b890


	//   ....[70]....
        /*192c*/ 	.word	0x0000b900


	//   ....[71]....
        /*1930*/ 	.word	0x0000b970


	//   ....[72]....
        /*1934*/ 	.word	0x0000b9e0


	//   ....[73]....
        /*1938*/ 	.word	0x0000ba50


	//   ....[74]....
        /*193c*/ 	.word	0x0000baa0


	//   ....[75]....
        /*1940*/ 	.word	0x0000baf0


	//   ....[76]....
        /*1944*/ 	.word	0x0000bb50


	//   ....[77]....
        /*1948*/ 	.word	0x0000bbc0


	//   ....[78]....
        /*194c*/ 	.word	0x0000bc30


	//   ....[79]....
        /*1950*/ 	.word	0x0000bca0


	//   ....[80]....
        /*1954*/ 	.word	0x0000bd10


	//   ....[81]....
        /*1958*/ 	.word	0x0000bd80


	//   ....[82]....
        /*195c*/ 	.word	0x0000bdf0


	//   ....[83]....
        /*1960*/ 	.word	0x0000be60


	//   ....[84]....
        /*1964*/ 	.word	0x0000bed0


	//   ....[85]....
        /*1968*/ 	.word	0x0000bf40


	//   ....[86]....
        /*196c*/ 	.word	0x0000bf90


	//   ....[87]....
        /*1970*/ 	.word	0x0000c0e0


	//   ....[88]....
        /*1974*/ 	.word	0x0000c140


	//   ....[89]....
        /*1978*/ 	.word	0x0000c210


	//   ....[90]....
        /*197c*/ 	.word	0x0000c260


	//   ....[91]....
        /*1980*/ 	.word	0x0000c2b0


	//   ....[92]....
        /*1984*/ 	.word	0x0000c300


	//   ....[93]....
        /*1988*/ 	.word	0x0000c350


	//   ....[94]....
        /*198c*/ 	.word	0x0000c3a0


	//   ....[95]....
        /*1990*/ 	.word	0x0000c3f0


	//   ....[96]....
        /*1994*/ 	.word	0x0000c440


	//   ....[97]....
        /*1998*/ 	.word	0x0000c4a0


	//   ....[98]....
        /*199c*/ 	.word	0x0000c510


	//   ....[99]....
        /*19a0*/ 	.word	0x0000c580


	//   ....[100]....
        /*19a4*/ 	.word	0x0000c5f0


	//   ....[101]....
        /*19a8*/ 	.word	0x0000c660


	//   ....[102]....
        /*19ac*/ 	.word	0x0000c6d0


	//   ....[103]....
        /*19b0*/ 	.word	0x0000c740


	//   ....[104]....
        /*19b4*/ 	.word	0x0000c7b0


	//   ....[105]....
        /*19b8*/ 	.word	0x0000c820


	//   ....[106]....
        /*19bc*/ 	.word	0x0000c880


	//   ....[107]....
        /*19c0*/ 	.word	0x0000c8e0


	//   ....[108]....
        /*19c4*/ 	.word	0x0000c940


	//   ....[109]....
        /*19c8*/ 	.word	0x0000c9b0


	//   ....[110]....
        /*19cc*/ 	.word	0x0000ca20


	//   ....[111]....
        /*19d0*/ 	.word	0x0000ca90


	//   ....[112]....
        /*19d4*/ 	.word	0x0000cb00


	//   ....[113]....
        /*19d8*/ 	.word	0x0000cb70


	//   ....[114]....
        /*19dc*/ 	.word	0x0000cbe0


	//   ....[115]....
        /*19e0*/ 	.word	0x0000cc50


	//   ....[116]....
        /*19e4*/ 	.word	0x0000ccc0


	//   ....[117]....
        /*19e8*/ 	.word	0x0000cd30


	//   ....[118]....
        /*19ec*/ 	.word	0x0000cd80


	//   ....[119]....
        /*19f0*/ 	.word	0x0000cf00


	//   ....[120]....
        /*19f4*/ 	.word	0x0000cf60


	//   ....[121]....
        /*19f8*/ 	.word	0x0000d020


	//   ....[122]....
        /*19fc*/ 	.word	0x0000d070


	//   ....[123]....
        /*1a00*/ 	.word	0x0000d0c0


	//   ....[124]....
        /*1a04*/ 	.word	0x0000d110


	//   ....[125]....
        /*1a08*/ 	.word	0x0000d160


	//   ....[126]....
        /*1a0c*/ 	.word	0x0000d1b0


	//   ....[127]....
        /*1a10*/ 	.word	0x0000d200


	//   ....[128]....
        /*1a14*/ 	.word	0x0000d250


	//   ....[129]....
        /*1a18*/ 	.word	0x0000d2b0


	//   ....[130]....
        /*1a1c*/ 	.word	0x0000d320


	//   ....[131]....
        /*1a20*/ 	.word	0x0000d390


	//   ....[132]....
        /*1a24*/ 	.word	0x0000d400


	//   ....[133]....
        /*1a28*/ 	.word	0x0000d470


	//   ....[134]....
        /*1a2c*/ 	.word	0x0000d4e0


	//   ....[135]....
        /*1a30*/ 	.word	0x0000d550


	//   ....[136]....
        /*1a34*/ 	.word	0x0000d5c0


	//   ....[137]....
        /*1a38*/ 	.word	0x0000d630


	//   ....[138]....
        /*1a3c*/ 	.word	0x0000d690


	//   ....[139]....
        /*1a40*/ 	.word	0x0000d6f0


	//   ....[140]....
        /*1a44*/ 	.word	0x0000d750


	//   ....[141]....
        /*1a48*/ 	.word	0x0000d7c0


	//   ....[142]....
        /*1a4c*/ 	.word	0x0000d810


	//   ....[143]....
        /*1a50*/ 	.word	0x0000d880


	//   ....[144]....
        /*1a54*/ 	.word	0x0000d8f0


	//   ....[145]....
        /*1a58*/ 	.word	0x0000d960


	//   ....[146]....
        /*1a5c*/ 	.word	0x0000d9d0


	//   ....[147]....
        /*1a60*/ 	.word	0x0000da40


	//   ....[148]....
        /*1a64*/ 	.word	0x0000dab0


	//   ....[149]....
        /*1a68*/ 	.word	0x0000db20


	//   ....[150]....
        /*1a6c*/ 	.word	0x0000db90


	//   ....[151]....
        /*1a70*/ 	.word	0x0000dd10


	//   ....[152]....
        /*1a74*/ 	.word	0x0000dd70


	//   ....[153]....
        /*1a78*/ 	.word	0x0000de30


	//   ....[154]....
        /*1a7c*/ 	.word	0x0000de80


	//   ....[155]....
        /*1a80*/ 	.word	0x0000ded0


	//   ....[156]....
        /*1a84*/ 	.word	0x0000df20


	//   ....[157]....
        /*1a88*/ 	.word	0x0000df70


	//   ....[158]....
        /*1a8c*/ 	.word	0x0000dfc0


	//   ....[159]....
        /*1a90*/ 	.word	0x0000e010


	//   ....[160]....
        /*1a94*/ 	.word	0x0000e060


	//   ....[161]....
        /*1a98*/ 	.word	0x0000e0c0


	//   ....[162]....
        /*1a9c*/ 	.word	0x0000e130


	//   ....[163]....
        /*1aa0*/ 	.word	0x0000e1a0


	//   ....[164]....
        /*1aa4*/ 	.word	0x0000e210


	//   ....[165]....
        /*1aa8*/ 	.word	0x0000e280


	//   ....[166]....
        /*1aac*/ 	.word	0x0000e2f0


	//   ....[167]....
        /*1ab0*/ 	.word	0x0000e360


	//   ....[168]....
        /*1ab4*/ 	.word	0x0000e3d0


	//   ....[169]....
        /*1ab8*/ 	.word	0x0000e440


	//   ....[170]....
        /*1abc*/ 	.word	0x0000e4a0


	//   ....[171]....
        /*1ac0*/ 	.word	0x0000e500


	//   ....[172]....
        /*1ac4*/ 	.word	0x0000e560


	//   ....[173]....
        /*1ac8*/ 	.word	0x0000e5d0


	//   ....[174]....
        /*1acc*/ 	.word	0x0000e640


	//   ....[175]....
        /*1ad0*/ 	.word	0x0000e6b0


	//   ....[176]....
        /*1ad4*/ 	.word	0x0000e700


	//   ....[177]....
        /*1ad8*/ 	.word	0x0000e770


	//   ....[178]....
        /*1adc*/ 	.word	0x0000e7e0


	//   ....[179]....
        /*1ae0*/ 	.word	0x0000e850


	//   ....[180]....
        /*1ae4*/ 	.word	0x0000e8c0


	//   ....[181]....
        /*1ae8*/ 	.word	0x0000e930


	//   ....[182]....
        /*1aec*/ 	.word	0x0000e980


	//   ....[183]....
        /*1af0*/ 	.word	0x0000eb00


	//   ....[184]....
        /*1af4*/ 	.word	0x0000eb60


	//   ....[185]....
        /*1af8*/ 	.word	0x0000ec10


	//   ....[186]....
        /*1afc*/ 	.word	0x0000ec60


	//   ....[187]....
        /*1b00*/ 	.word	0x0000ecb0


	//   ....[188]....
        /*1b04*/ 	.word	0x0000ed00


	//   ....[189]....
        /*1b08*/ 	.word	0x0000ed50


	//   ....[190]....
        /*1b0c*/ 	.word	0x0000eda0


	//   ....[191]....
        /*1b10*/ 	.word	0x0000edf0


	//   ....[192]....
        /*1b14*/ 	.word	0x0000ee40


	//   ....[193]....
        /*1b18*/ 	.word	0x0000eea0


	//   ....[194]....
        /*1b1c*/ 	.word	0x0000eef0


	//   ....[195]....
        /*1b20*/ 	.word	0x0000ef40


	//   ....[196]....
        /*1b24*/ 	.word	0x0000ef90


	//   ....[197]....
        /*1b28*/ 	.word	0x0000efe0


	//   ....[198]....
        /*1b2c*/ 	.word	0x0000f030


	//   ....[199]....
        /*1b30*/ 	.word	0x0000f080


	//   ....[200]....
        /*1b34*/ 	.word	0x0000f0d0


	//   ....[201]....
        /*1b38*/ 	.word	0x0000f120


	//   ....[202]....
        /*1b3c*/ 	.word	0x0000f170


	//   ....[203]....
        /*1b40*/ 	.word	0x0000f1c0


	//   ....[204]....
        /*1b44*/ 	.word	0x0000f330


	//   ....[205]....
        /*1b48*/ 	.word	0x0000f380


	//   ....[206]....
        /*1b4c*/ 	.word	0x0000f3e0


	//   ....[207]....
        /*1b50*/ 	.word	0x0000f450


	//   ....[208]....
        /*1b54*/ 	.word	0x0000f4c0


	//   ....[209]....
        /*1b58*/ 	.word	0x0000f520


	//   ....[210]....
        /*1b5c*/ 	.word	0x0000f580


	//   ....[211]....
        /*1b60*/ 	.word	0x0000f5e0


	//   ....[212]....
        /*1b64*/ 	.word	0x0000f640


	//   ....[213]....
        /*1b68*/ 	.word	0x0000f6a0


	//   ....[214]....
        /*1b6c*/ 	.word	0x0000f6f0


	//   ....[215]....
        /*1b70*/ 	.word	0x0000f890


	//   ....[216]....
        /*1b74*/ 	.word	0x0000fa40


	//   ....[217]....
        /*1b78*/ 	.word	0x0000fa90


	//   ....[218]....
        /*1b7c*/ 	.word	0x0000fae0


	//   ....[219]....
        /*1b80*/ 	.word	0x0000fb30


	//   ....[220]....
        /*1b84*/ 	.word	0x0000fb80


	//   ....[221]....
        /*1b88*/ 	.word	0x0000fbd0


	//   ....[222]....
        /*1b8c*/ 	.word	0x0000fc40


	//   ....[223]....
        /*1b90*/ 	.word	0x0000fc90


	//   ....[224]....
        /*1b94*/ 	.word	0x0000fce0


	//   ....[225]....
        /*1b98*/ 	.word	0x0000fd50


	//   ....[226]....
        /*1b9c*/ 	.word	0x0000fdc0


	//   ....[227]....
        /*1ba0*/ 	.word	0x0000fe20


	//   ....[228]....
        /*1ba4*/ 	.word	0x0000fe80


	//   ....[229]....
        /*1ba8*/ 	.word	0x0000fef0


	//   ....[230]....
        /*1bac*/ 	.word	0x0000ff60


	//   ....[231]....
        /*1bb0*/ 	.word	0x0000ffb0


	//   ....[232]....
        /*1bb4*/ 	.word	0x00010000


	//   ....[233]....
        /*1bb8*/ 	.word	0x00010070


	//   ....[234]....
        /*1bbc*/ 	.word	0x00010120


	//   ....[235]....
        /*1bc0*/ 	.word	0x00010170


	//   ....[236]....
        /*1bc4*/ 	.word	0x000101d0


	//   ....[237]....
        /*1bc8*/ 	.word	0x00010240


	//   ....[238]....
        /*1bcc*/ 	.word	0x000102b0


	//   ....[239]....
        /*1bd0*/ 	.word	0x00010320


	//   ....[240]....
        /*1bd4*/ 	.word	0x00010390


	//   ....[241]....
        /*1bd8*/ 	.word	0x00010400


	//   ....[242]....
        /*1bdc*/ 	.word	0x00010450


	//   ....[243]....
        /*1be0*/ 	.word	0x000104a0


	//   ....[244]....
        /*1be4*/ 	.word	0x000104f0


	//   ....[245]....
        /*1be8*/ 	.word	0x00010540


	//   ....[246]....
        /*1bec*/ 	.word	0x000105b0


	//   ....[247]....
        /*1bf0*/ 	.word	0x000107f0


	//   ....[248]....
        /*1bf4*/ 	.word	0x00010890


	//   ....[249]....
        /*1bf8*/ 	.word	0x000108f0


	//   ....[250]....
        /*1bfc*/ 	.word	0x00010940


	//   ....[251]....
        /*1c00*/ 	.word	0x000109a0


	//   ....[252]....
        /*1c04*/ 	.word	0x000109f0


	//   ....[253]....
        /*1c08*/ 	.word	0x00010b00


	//   ....[254]....
        /*1c0c*/ 	.word	0x00010c80


	//   ....[255]....
        /*1c10*/ 	.word	0x00010d90


	//   ....[0]....
        /*1c14*/ 	.word	0x00010e80


	//   ....[1]....
        /*1c18*/ 	.word	0x00010f50


	//   ....[2]....
        /*1c1c*/ 	.word	0x00011040


	//   ....[3]....
        /*1c20*/ 	.word	0x00011150


	//   ....[4]....
        /*1c24*/ 	.word	0x00011250


	//   ....[5]....
        /*1c28*/ 	.word	0x00011320


	//   ....[6]....
        /*1c2c*/ 	.word	0x00011410


	//   ....[7]....
        /*1c30*/ 	.word	0x00011500


	//   ....[8]....
        /*1c34*/ 	.word	0x00011620


	//   ....[9]....
        /*1c38*/ 	.word	0x00011710


	//   ....[10]....
        /*1c3c*/ 	.word	0x000117d0


	//   ....[11]....
        /*1c40*/ 	.word	0x000118c0


	//   ....[12]....
        /*1c44*/ 	.word	0x000119d0


	//   ....[13]....
        /*1c48*/ 	.word	0x00011ac0


	//   ....[14]....
        /*1c4c*/ 	.word	0x00011b90


	//   ....[15]....
        /*1c50*/ 	.word	0x00011c90


	//   ....[16]....
        /*1c54*/ 	.word	0x00011d80


	//   ....[17]....
        /*1c58*/ 	.word	0x00011e90


	//   ....[18]....
        /*1c5c*/ 	.word	0x00011f80


	//   ....[19]....
        /*1c60*/ 	.word	0x00012070


	//   ....[20]....
        /*1c64*/ 	.word	0x00012130


	//   ....[21]....
        /*1c68*/ 	.word	0x00012220


	//   ....[22]....
        /*1c6c*/ 	.word	0x00012340


	//   ....[23]....
        /*1c70*/ 	.word	0x00012430


	//   ....[24]....
        /*1c74*/ 	.word	0x00012510


	//   ....[25]....
        /*1c78*/ 	.word	0x00012600


	//   ....[26]....
        /*1c7c*/ 	.word	0x00012710


	//   ....[27]....
        /*1c80*/ 	.word	0x00012820


	//   ....[28]....
        /*1c84*/ 	.word	0x00012880


	//   ....[29]....
        /*1c88*/ 	.word	0x000128d0


	//   ....[30]....
        /*1c8c*/ 	.word	0x00012950


	//   ....[31]....
        /*1c90*/ 	.word	0x000129b0


	//   ....[32]....
        /*1c94*/ 	.word	0x00012a00


	//   ....[33]....
        /*1c98*/ 	.word	0x00012a50


	//   ....[34]....
        /*1c9c*/ 	.word	0x00012aa0


	//   ....[35]....
        /*1ca0*/ 	.word	0x00012af0


	//   ....[36]....
        /*1ca4*/ 	.word	0x00012b40


	//   ....[37]....
        /*1ca8*/ 	.word	0x00012b90


	//   ....[38]....
        /*1cac*/ 	.word	0x00012be0


	//   ....[39]....
        /*1cb0*/ 	.word	0x00012c30


	//   ....[40]....
        /*1cb4*/ 	.word	0x00012c90


	//   ....[41]....
        /*1cb8*/ 	.word	0x00012d00


	//   ....[42]....
        /*1cbc*/ 	.word	0x00012d70


	//   ....[43]....
        /*1cc0*/ 	.word	0x00012de0


	//   ....[44]....
        /*1cc4*/ 	.word	0x00012e50


	//   ....[45]....
        /*1cc8*/ 	.word	0x00012ec0


	//   ....[46]....
        /*1ccc*/ 	.word	0x00012f30


	//   ....[47]....
        /*1cd0*/ 	.word	0x00012fa0


	//   ....[48]....
        /*1cd4*/ 	.word	0x00013010


	//   ....[49]....
        /*1cd8*/ 	.word	0x00013080


	//   ....[50]....
        /*1cdc*/ 	.word	0x000130e0


	//   ....[51]....
        /*1ce0*/ 	.word	0x00013150


	//   ....[52]....
        /*1ce4*/ 	.word	0x000131c0


	//   ....[53]....
        /*1ce8*/ 	.word	0x00013230


	//   ....[54]....
        /*1cec*/ 	.word	0x000132a0


	//   ....[55]....
        /*1cf0*/ 	.word	0x000132f0


	//   ....[56]....
        /*1cf4*/ 	.word	0x00013360


	//   ....[57]....
        /*1cf8*/ 	.word	0x000133d0


	//   ....[58]....
        /*1cfc*/ 	.word	0x00013420


	//   ....[59]....
        /*1d00*/ 	.word	0x00013590


	//   ....[60]....
        /*1d04*/ 	.word	0x000135f0


	//   ....[61]....
        /*1d08*/ 	.word	0x00013710


	//   ....[62]....
        /*1d0c*/ 	.word	0x00013760


	//   ....[63]....
        /*1d10*/ 	.word	0x000137c0


	//   ....[64]....
        /*1d14*/ 	.word	0x00013810


	//   ....[65]....
        /*1d18*/ 	.word	0x00013860


	//   ....[66]....
        /*1d1c*/ 	.word	0x000138b0


	//   ....[67]....
        /*1d20*/ 	.word	0x00013900


	//   ....[68]....
        /*1d24*/ 	.word	0x00013950


	//   ....[69]....
        /*1d28*/ 	.word	0x000139a0


	//   ....[70]....
        /*1d2c*/ 	.word	0x000139f0


	//   ....[71]....
        /*1d30*/ 	.word	0x00013a40


	//   ....[72]....
        /*1d34*/ 	.word	0x00013ba0


	//   ....[73]....
        /*1d38*/ 	.word	0x00013bf0


	//   ....[74]....
        /*1d3c*/ 	.word	0x00013c40


	//   ....[75]....
        /*1d40*/ 	.word	0x00013c90


	//   ....[76]....
        /*1d44*/ 	.word	0x00013ce0


	//   ....[77]....
        /*1d48*/ 	.word	0x00013d30


	//   ....[78]....
        /*1d4c*/ 	.word	0x00013d80


	//   ....[79]....
        /*1d50*/ 	.word	0x00013dd0


	//   ....[80]....
        /*1d54*/ 	.word	0x00013e20


	//   ....[81]....
        /*1d58*/ 	.word	0x00013ea0


	//   ....[82]....
        /*1d5c*/ 	.word	0x00014020


	//   ....[83]....
        /*1d60*/ 	.word	0x00014080


	//   ....[84]....
        /*1d64*/ 	.word	0x000140d0


	//   ....[85]....
        /*1d68*/ 	.word	0x00014120


	//   ....[86]....
        /*1d6c*/ 	.word	0x00014170


	//   ....[87]....
        /*1d70*/ 	.word	0x000141c0


	//   ....[88]....
        /*1d74*/ 	.word	0x00014210


	//   ....[89]....
        /*1d78*/ 	.word	0x00014260


	//   ....[90]....
        /*1d7c*/ 	.word	0x000142b0


	//   ....[91]....
        /*1d80*/ 	.word	0x00014310


	//   ....[92]....
        /*1d84*/ 	.word	0x00014360


	//   ....[93]....
        /*1d88*/ 	.word	0x000143c0


	//   ....[94]....
        /*1d8c*/ 	.word	0x00014450


	//   ....[95]....
        /*1d90*/ 	.word	0x00014540


	//   ....[96]....
        /*1d94*/ 	.word	0x000145a0


	//   ....[97]....
        /*1d98*/ 	.word	0x00014630


	//   ....[98]....
        /*1d9c*/ 	.word	0x00014690


	//   ....[99]....
        /*1da0*/ 	.word	0x000146f0


	//   ....[100]....
        /*1da4*/ 	.word	0x00014750


	//   ....[101]....
        /*1da8*/ 	.word	0x000147e0


	//   ....[102]....
        /*1dac*/ 	.word	0x00014850


	//   ....[103]....
        /*1db0*/ 	.word	0x000148a0


	//   ....[104]....
        /*1db4*/ 	.word	0x00014920


	//   ....[105]....
        /*1db8*/ 	.word	0x00014990


	//   ....[106]....
        /*1dbc*/ 	.word	0x000149e0


	//   ....[107]....
        /*1dc0*/ 	.word	0x00014a30


	//   ....[108]....
        /*1dc4*/ 	.word	0x00014a80


	//   ....[109]....
        /*1dc8*/ 	.word	0x00014ad0


	//   ....[110]....
        /*1dcc*/ 	.word	0x00014b20


	//   ....[111]....
        /*1dd0*/ 	.word	0x00014c10


	//   ....[112]....
        /*1dd4*/ 	.word	0x00014c60


	//   ....[113]....
        /*1dd8*/ 	.word	0x00014cc0


	//   ....[114]....
        /*1ddc*/ 	.word	0x00014d30


	//   ....[115]....
        /*1de0*/ 	.word	0x00014da0


	//   ....[116]....
        /*1de4*/ 	.word	0x00014df0


	//   ....[117]....
        /*1de8*/ 	.word	0x00014e60


	//   ....[118]....
        /*1dec*/ 	.word	0x00014eb0


	//   ....[119]....
        /*1df0*/ 	.word	0x00014f00


	//   ....[120]....
        /*1df4*/ 	.word	0x00014f50


	//   ....[121]....
        /*1df8*/ 	.word	0x00014fa0


	//   ....[122]....
        /*1dfc*/ 	.word	0x00015010


	//   ....[123]....
        /*1e00*/ 	.word	0x00015240


	//   ....[124]....
        /*1e04*/ 	.word	0x00015310


	//   ....[125]....
        /*1e08*/ 	.word	0x00015370


	//   ....[126]....
        /*1e0c*/ 	.word	0x000153e0


	//   ....[127]....
        /*1e10*/ 	.word	0x00015460


	//   ....[128]....
        /*1e14*/ 	.word	0x000154b0


	//   ....[129]....
        /*1e18*/ 	.word	0x00015520


	//   ....[130]....
        /*1e1c*/ 	.word	0x00015590


	//   ....[131]....
        /*1e20*/ 	.word	0x00015600


	//   ....[132]....
        /*1e24*/ 	.word	0x00015670


	//   ....[133]....
        /*1e28*/ 	.word	0x000156e0


	//   ....[134]....
        /*1e2c*/ 	.word	0x00015760


	//   ....[135]....
        /*1e30*/ 	.word	0x000157b0


	//   ....[136]....
        /*1e34*/ 	.word	0x00015820


	//   ....[137]....
        /*1e38*/ 	.word	0x00015890


	//   ....[138]....
        /*1e3c*/ 	.word	0x00015900


	//   ....[139]....
        /*1e40*/ 	.word	0x00015970


	//   ....[140]....
        /*1e44*/ 	.word	0x000159e0


	//   ....[141]....
        /*1e48*/ 	.word	0x00015a50


	//   ....[142]....
        /*1e4c*/ 	.word	0x00015ac0


	//   ....[143]....
        /*1e50*/ 	.word	0x00015b30


	//   ....[144]....
        /*1e54*/ 	.word	0x00015ba0


	//   ....[145]....
        /*1e58*/ 	.word	0x00015c20


	//   ....[146]....
        /*1e5c*/ 	.word	0x00015c70


	//   ....[147]....
        /*1e60*/ 	.word	0x00015ce0


	//   ....[148]....
        /*1e64*/ 	.word	0x00015d50


	//   ....[149]....
        /*1e68*/ 	.word	0x00015dc0


	//   ....[150]....
        /*1e6c*/ 	.word	0x00015e30


	//   ....[151]....
        /*1e70*/ 	.word	0x00015ea0


	//   ....[152]....
        /*1e74*/ 	.word	0x00015f10


	//   ....[153]....
        /*1e78*/ 	.word	0x00015f80


	//   ....[154]....
        /*1e7c*/ 	.word	0x00015ff0


	//   ....[155]....
        /*1e80*/ 	.word	0x00016060


	//   ....[156]....
        /*1e84*/ 	.word	0x000160d0


	//   ....[157]....
        /*1e88*/ 	.word	0x00016180


	//   ....[158]....
        /*1e8c*/ 	.word	0x000161d0


	//   ....[159]....
        /*1e90*/ 	.word	0x00016240


	//   ....[160]....
        /*1e94*/ 	.word	0x00016290


	//   ....[161]....
        /*1e98*/ 	.word	0x000162e0


	//   ....[162]....
        /*1e9c*/ 	.word	0x00016330


	//   ....[163]....
        /*1ea0*/ 	.word	0x00016380


	//   ....[164]....
        /*1ea4*/ 	.word	0x000163d0


	//   ....[165]....
        /*1ea8*/ 	.word	0x00016420


	//   ....[166]....
        /*1eac*/ 	.word	0x00016480


	//   ....[167]....
        /*1eb0*/ 	.word	0x00016520


	//   ....[168]....
        /*1eb4*/ 	.word	0x00016570


	//   ....[169]....
        /*1eb8*/ 	.word	0x000165f0


	//   ....[170]....
        /*1ebc*/ 	.word	0x00016640


	//   ....[171]....
        /*1ec0*/ 	.word	0x000166b0


	//   ....[172]....
        /*1ec4*/ 	.word	0x00016710


	//   ....[173]....
        /*1ec8*/ 	.word	0x000167a0


	//   ....[174]....
        /*1ecc*/ 	.word	0x000167f0


	//   ....[175]....
        /*1ed0*/ 	.word	0x00016850


	//   ....[176]....
        /*1ed4*/ 	.word	0x000168a0


	//   ....[177]....
        /*1ed8*/ 	.word	0x00016910


	//   ....[178]....
        /*1edc*/ 	.word	0x00016960


	//   ....[179]....
        /*1ee0*/ 	.word	0x000169d0


	//   ....[180]....
        /*1ee4*/ 	.word	0x00016a30


	//   ....[181]....
        /*1ee8*/ 	.word	0x00016aa0


	//   ....[182]....
        /*1eec*/ 	.word	0x00016b10


	//   ....[183]....
        /*1ef0*/ 	.word	0x00016b80


	//   ....[184]....
        /*1ef4*/ 	.word	0x00016c00


	//   ....[185]....
        /*1ef8*/ 	.word	0x00016c70


	//   ....[186]....
        /*1efc*/ 	.word	0x00016cc0


	//   ....[187]....
        /*1f00*/ 	.word	0x00016d10


	//   ....[188]....
        /*1f04*/ 	.word	0x00016d70


	//   ....[189]....
        /*1f08*/ 	.word	0x000172c0


	//   ....[190]....
        /*1f0c*/ 	.word	0x00017350


	//   ....[191]....
        /*1f10*/ 	.word	0x000173c0


	//   ....[192]....
        /*1f14*/ 	.word	0x00017410


	//   ....[193]....
        /*1f18*/ 	.word	0x00017460


	//   ....[194]....
        /*1f1c*/ 	.word	0x000174b0


	//   ....[195]....
        /*1f20*/ 	.word	0x00017500


	//   ....[196]....
        /*1f24*/ 	.word	0x00017550


	//   ....[197]....
        /*1f28*/ 	.word	0x000175a0


	//   ....[198]....
        /*1f2c*/ 	.word	0x000175f0


	//   ....[199]....
        /*1f30*/ 	.word	0x00017640


	//   ....[200]....
        /*1f34*/ 	.word	0x00017690


	//   ....[201]....
        /*1f38*/ 	.word	0x000176e0


	//   ....[202]....
        /*1f3c*/ 	.word	0x000177a0


	//   ....[203]....
        /*1f40*/ 	.word	0x00017900


	//   ....[204]....
        /*1f44*/ 	.word	0x00017970


	//   ....[205]....
        /*1f48*/ 	.word	0x000179e0


	//   ....[206]....
        /*1f4c*/ 	.word	0x00017a50


	//   ....[207]....
        /*1f50*/ 	.word	0x00017ac0


	//   ....[208]....
        /*1f54*/ 	.word	0x00017b30


	//   ....[209]....
        /*1f58*/ 	.word	0x00017ba0


	//   ....[210]....
        /*1f5c*/ 	.word	0x00017c10


	//   ....[211]....
        /*1f60*/ 	.word	0x00017c80


	//   ....[212]....
        /*1f64*/ 	.word	0x00017cf0


	//   ....[213]....
        /*1f68*/ 	.word	0x00017d60


	//   ....[214]....
        /*1f6c*/ 	.word	0x00017dd0


	//   ....[215]....
        /*1f70*/ 	.word	0x00017e40


	//   ....[216]....
        /*1f74*/ 	.word	0x00017eb0


	//   ....[217]....
        /*1f78*/ 	.word	0x00017f20


	//   ....[218]....
        /*1f7c*/ 	.word	0x00017f90


	//   ....[219]....
        /*1f80*/ 	.word	0x00018000


	//   ....[220]....
        /*1f84*/ 	.word	0x00018070


	//   ....[221]....
        /*1f88*/ 	.word	0x000180e0


	//----- nvinfo : EIATTR_VRC_CTA_INIT_COUNT
	.align		4
.L_507:
        /*1f8c*/ 	.byte	0x02, 0x4a
	.zero		1
	.zero		1


	//----- nvinfo : EIATTR_EXIT_INSTR_OFFSETS
	.align		4
        /*1f90*/ 	.byte	0x04, 0x1c
        /*1f92*/ 	.short	(.L_509 - .L_508)


	//   ....[0]....
.L_508:
        /*1f94*/ 	.word	0x000093a0


	//----- nvinfo : EIATTR_CRS_STACK_SIZE
	.align		4
.L_509:
        /*1f98*/ 	.byte	0x04, 0x1e
        /*1f9a*/ 	.short	(.L_511 - .L_510)
.L_510:
        /*1f9c*/ 	.word	0x00000000


	//----- nvinfo : EIATTR_CBANK_PARAM_SIZE
	.align		4
.L_511:
        /*1fa0*/ 	.byte	0x03, 0x19
        /*1fa2*/ 	.short	0x0038


	//----- nvinfo : EIATTR_PARAM_CBANK
	.align		4
        /*1fa4*/ 	.byte	0x04, 0x0a
        /*1fa6*/ 	.short	(.L_513 - .L_512)
	.align		4
.L_512:
        /*1fa8*/ 	.word	index@(.nv.constant0._Z12_spmm_conv_2PKfPfiiPKiS3_S3_S0_)
        /*1fac*/ 	.short	0x0380
        /*1fae*/ 	.short	0x0038


	//----- nvinfo : EIATTR_SW_WAR
	.align		4
.L_513:
        /*1fb0*/ 	.byte	0x04, 0x36
        /*1fb2*/ 	.short	(.L_515 - .L_514)
.L_514:
        /*1fb4*/ 	.word	0x00000008
.L_515:


//--------------------- .nv.info._Z12_spmm_conv_1PKfPfiiPKiS3_S3_S0_ --------------------------
	.section	.nv.info._Z12_spmm_conv_1PKfPfiiPKiS3_S3_S0_,"",@"SHT_CUDA_INFO"
	.sectionflags	@""
	.align	4


	//----- nvinfo : EIATTR_CUDA_API_VERSION
	.align		4
        /*0000*/ 	.byte	0x04, 0x37
        /*0002*/ 	.short	(.L_517 - .L_516)
.L_516:
        /*0004*/ 	.word	0x00000082


	//----- nvinfo : EIATTR_KPARAM_INFO
	.align		4
.L_517:
        /*0008*/ 	.byte	0x04, 0x17
        /*000a*/ 	.short	(.L_519 - .L_518)
.L_518:
        /*000c*/ 	.word	0x00000000
        /*0010*/ 	.short	0x0007
        /*0012*/ 	.short	0x0030
        /*0014*/ 	.byte	0x00, 0xf5, 0x21, 0x00


	//----- nvinfo : EIATTR_KPARAM_INFO
	.align		4
.L_519:
        /*0018*/ 	.byte	0x04, 0x17
        /*001a*/ 	.short	(.L_521 - .L_520)
.L_520:
        /*001c*/ 	.word	0x00000000
        /*0020*/ 	.short	0x0006
        /*0022*/ 	.short	0x0028
        /*0024*/ 	.byte	0x00, 0xf5, 0x21, 0x00


	//----- nvinfo : EIATTR_KPARAM_INFO
	.align		4
.L_521:
        /*0028*/ 	.byte	0x04, 0x17
        /*002a*/ 	.short	(.L_523 - .L_522)
.L_522:
        /*002c*/ 	.word	0x00000000
        /*0030*/ 	.short	0x0005
        /*0032*/ 	.short	0x0020
        /*0034*/ 	.byte	0x00, 0xf5, 0x21, 0x00


	//----- nvinfo : EIATTR_KPARAM_INFO
	.align		4
.L_523:
        /*0038*/ 	.byte	0x04, 0x17
        /*003a*/ 	.short	(.L_525 - .L_524)
.L_524:
        /*003c*/ 	.word	0x00000000
        /*0040*/ 	.short	0x0004
        /*0042*/ 	.short	0x0018
        /*0044*/ 	.byte	0x00, 0xf5, 0x21, 0x00


	//----- nvinfo : EIATTR_KPARAM_INFO
	.align		4
.L_525:
        /*0048*/ 	.byte	0x04, 0x17
        /*004a*/ 	.short	(.L_527 - .L_526)
.L_526:
        /*004c*/ 	.word	0x00000000
        /*0050*/ 	.short	0x0003
        /*0052*/ 	.short	0x0014
        /*0054*/ 	.byte	0x00, 0xf0, 0x11, 0x00


	//----- nvinfo : EIATTR_KPARAM_INFO
	.align		4
.L_527:
        /*0058*/ 	.byte	0x04, 0x17
        /*005a*/ 	.short	(.L_529 - .L_528)
.L_528:
        /*005c*/ 	.word	0x00000000
        /*0060*/ 	.short	0x0002
        /*0062*/ 	.short	0x0010
        /*0064*/ 	.byte	0x00, 0xf0, 0x11, 0x00


	//----- nvinfo : EIATTR_KPARAM_INFO
	.align		4
.L_529:
        /*0068*/ 	.byte	0x04, 0x17
        /*006a*/ 	.short	(.L_531 - .L_530)
.L_530:
        /*006c*/ 	.word	0x00000000
        /*0070*/ 	.short	0x0001
        /*0072*/ 	.short	0x0008
        /*0074*/ 	.byte	0x00, 0xf5, 0x21, 0x00


	//----- nvinfo : EIATTR_KPARAM_INFO
	.align		4
.L_531:
        /*0078*/ 	.byte	0x04, 0x17
        /*007a*/ 	.short	(.L_533 - .L_532)
.L_532:
        /*007c*/ 	.word	0x00000000
        /*0080*/ 	.short	0x0000
        /*0082*/ 	.short	0x0000
        /*0084*/ 	.byte	0x00, 0xf5, 0x21, 0x00


	//----- nvinfo : EIATTR_SPARSE_MMA_MASK
	.align		4
.L_533:
        /*0088*/ 	.byte	0x03, 0x50
        /*008a*/ 	.short	0x0000


	//----- nvinfo : EIATTR_MAXREG_COUNT
	.align		4
        /*008c*/ 	.byte	0x03, 0x1b
        /*008e*/ 	.short	0x00ff


	//----- nvinfo : EIATTR_MERCURY_ISA_VERSION
	.align		4
        /*0090*/ 	.byte	0x03, 0x5f
        /*0092*/ 	.short	0x0101


	//----- nvinfo : EIATTR_COOP_GROUP_MASK_REGIDS
	.align		4
        /*0094*/ 	.byte	0x04, 0x29
        /*0096*/ 	.short	(.L_535 - .L_534)


	//   ....[0]....
.L_534:
        /*0098*/ 	.word	0xffffffff


	//   ....[1]....
        /*009c*/ 	.word	0xffffffff


	//   ....[2]....
        /*00a0*/ 	.word	0xffffffff


	//   ....[3]....
        /*00a4*/ 	.word	0xffffffff


	//   ....[4]....
        /*00a8*/ 	.word	0xffffffff


	//   ....[5]....
        /*00ac*/ 	.word	0xffffffff


	//   ....[6]....
        /*00b0*/ 	.word	0xffffffff


	//   ....[7]....
        /*00b4*/ 	.word	0xffffffff


	//   ....[8]....
        /*00b8*/ 	.word	0xffffffff


	//   ....[9]....
        /*00bc*/ 	.word	0xffffffff


	//   ....[10]....
        /*00c0*/ 	.word	0xffffffff


	//   ....[11]....
        /*00c4*/ 	.word	0xffffffff


	//   ....[12]....
        /*00c8*/ 	.word	0xffffffff


	//   ....[13]....
        /*00cc*/ 	.word	0xffffffff


	//   ....[14]....
        /*00d0*/ 	.word	0xffffffff


	//   ....[15]....
        /*00d4*/ 	.word	0xffffffff


	//   ....[16]....
        /*00d8*/ 	.word	0xffffffff


	//   ....[17]....
        /*00dc*/ 	.word	0xffffffff


	//   ....[18]....
        /*00e0*/ 	.word	0xffffffff


	//   ....[19]....
        /*00e4*/ 	.word	0xffffffff


	//   ....[20]....
        /*00e8*/ 	.word	0xffffffff


	//   ....[21]....
        /*00ec*/ 	.word	0xffffffff


	//   ....[22]....
        /*00f0*/ 	.word	0xffffffff


	//   ....[23]....
        /*00f4*/ 	.word	0xffffffff


	//   ....[24]....
        /*00f8*/ 	.word	0xffffffff


	//   ....[25]....
        /*00fc*/ 	.word	0xffffffff


	//   ....[26]....
        /*0100*/ 	.word	0xffffffff


	//   ....[27]....
        /*0104*/ 	.word	0xffffffff


	//   ....[28]....
        /*0108*/ 	.word	0xffffffff


	//   ....[29]....
        /*010c*/ 	.word	0xffffffff


	//   ....[30]....
        /*0110*/ 	.word	0xffffffff


	//   ....[31]....
        /*0114*/ 	.word	0xffffffff


	//   ....[32]....
        /*0118*/ 	.word	0xffffffff


	//   ....[33]....
        /*011c*/ 	.word	0xffffffff


	//   ....[34]....
        /*0120*/ 	.word	0xffffffff


	//   ....[35]....
        /*0124*/ 	.word	0xffffffff


	//   ....[36]....
        /*0128*/ 	.word	0xffffffff


	//   ....[37]....
        /*012c*/ 	.word	0xffffffff


	//   ....[38]....
        /*0130*/ 	.word	0xffffffff


	//   ....[39]....
        /*0134*/ 	.word	0xffffffff


	//   ....[40]....
        /*0138*/ 	.word	0xffffffff


	//   ....[41]....
        /*013c*/ 	.word	0xffffffff


	//   ....[42]....
        /*0140*/ 	.word	0xffffffff


	//   ....[43]....
        /*0144*/ 	.word	0xffffffff


	//   ....[44]....
        /*0148*/ 	.word	0xffffffff


	//   ....[45]....
        /*014c*/ 	.word	0xffffffff


	//   ....[46]....
        /*0150*/ 	.word	0xffffffff


	//   ....[47]....
        /*0154*/ 	.word	0xffffffff


	//   ....[48]....
        /*0158*/ 	.word	0xffffffff


	//   ....[49]....
        /*015c*/ 	.word	0xffffffff


	//   ....[50]....
        /*0160*/ 	.word	0xffffffff


	//   ....[51]....
        /*0164*/ 	.word	0xffffffff


	//   ....[52]....
        /*0168*/ 	.word	0xffffffff


	//   ....[53]....
        /*016c*/ 	.word	0xffffffff


	//   ....[54]....
        /*0170*/ 	.word	0xffffffff


	//   ....[55]....
        /*0174*/ 	.word	0xffffffff


	//   ....[56]....
        /*0178*/ 	.word	0xffffffff


	//   ....[57]....
        /*017c*/ 	.word	0xffffffff


	//   ....[58]....
        /*0180*/ 	.word	0xffffffff


	//   ....[59]....
        /*0184*/ 	.word	0xffffffff


	//   ....[60]....
        /*0188*/ 	.word	0xffffffff


	//   ....[61]....
        /*018c*/ 	.word	0xffffffff


	//   ....[62]....
        /*0190*/ 	.word	0xffffffff


	//   ....[63]....
        /*0194*/ 	.word	0xffffffff


	//   ....[64]....
        /*0198*/ 	.word	0xffffffff


	//   ....[65]....
        /*019c*/ 	.word	0xffffffff


	//   ....[66]....
        /*01a0*/ 	.word	0xffffffff


	//   ....[67]....
        /*01a4*/ 	.word	0xffffffff


	//   ....[68]....
        /*01a8*/ 	.word	0xffffffff


	//   ....[69]....
        /*01ac*/ 	.word	0xffffffff


	//   ....[70]....
        /*01b0*/ 	.word	0xffffffff


	//   ....[71]....
        /*01b4*/ 	.word	0xffffffff


	//   ....[72]....
        /*01b8*/ 	.word	0xffffffff


	//   ....[73]....
        /*01bc*/ 	.word	0xffffffff


	//   ....[74]....
        /*01c0*/ 	.word	0xffffffff


	//   ....[75]....
        /*01c4*/ 	.word	0xffffffff


	//   ....[76]....
        /*01c8*/ 	.word	0xffffffff


	//   ....[77]....
        /*01cc*/ 	.word	0xffffffff


	//   ....[78]....
        /*01d0*/ 	.word	0xffffffff


	//   ....[79]....
        /*01d4*/ 	.word	0xffffffff


	//   ....[80]....
        /*01d8*/ 	.word	0xffffffff


	//   ....[81]....
        /*01dc*/ 	.word	0xffffffff


	//   ....[82]....
        /*01e0*/ 	.word	0xffffffff


	//   ....[83]....
        /*01e4*/ 	.word	0xffffffff


	//   ....[84]....
        /*01e8*/ 	.word	0xffffffff


	//   ....[85]....
        /*01ec*/ 	.word	0xffffffff


	//   ....[86]....
        /*01f0*/ 	.word	0xffffffff


	//   ....[87]....
        /*01f4*/ 	.word	0xffffffff


	//   ....[88]....
        /*01f8*/ 	.word	0xffffffff


	//   ....[89]....
        /*01fc*/ 	.word	0xffffffff


	//   ....[90]....
        /*0200*/ 	.word	0xffffffff


	//   ....[91]....
        /*0204*/ 	.word	0xffffffff


	//   ....[92]....
        /*0208*/ 	.word	0xffffffff


	//   ....[93]....
        /*020c*/ 	.word	0xffffffff


	//   ....[94]....
        /*0210*/ 	.word	0xffffffff


	//   ....[95]....
        /*0214*/ 	.word	0xffffffff


	//   ....[96]....
        /*0218*/ 	.word	0xffffffff


	//   ....[97]....
        /*021c*/ 	.word	0xffffffff


	//   ....[98]....
        /*0220*/ 	.word	0xffffffff


	//   ....[99]....
        /*0224*/ 	.word	0xffffffff


	//   ....[100]....
        /*0228*/ 	.word	0xffffffff


	//   ....[101]....
        /*022c*/ 	.word	0xffffffff


	//   ....[102]....
        /*0230*/ 	.word	0xffffffff


	//   ....[103]....
        /*0234*/ 	.word	0xffffffff


	//   ....[104]....
        /*0238*/ 	.word	0xffffffff


	//   ....[105]....
        /*023c*/ 	.word	0xffffffff


	//   ....[106]....
        /*0240*/ 	.word	0xffffffff


	//   ....[107]....
        /*0244*/ 	.word	0xffffffff


	//   ....[108]....
        /*0248*/ 	.word	0xffffffff


	//   ....[109]....
        /*024c*/ 	.word	0xffffffff


	//   ....[110]....
        /*0250*/ 	.word	0xffffffff


	//   ....[111]....
        /*0254*/ 	.word	0xffffffff


	//   ....[112]....
        /*0258*/ 	.word	0xffffffff


	//   ....[113]....
        /*025c*/ 	.word	0xffffffff


	//   ....[114]....
        /*0260*/ 	.word	0xffffffff


	//   ....[115]....
        /*0264*/ 	.word	0xffffffff


	//   ....[116]....
        /*0268*/ 	.word	0xffffffff


	//   ....[117]....
        /*026c*/ 	.word	0xffffffff


	//   ....[118]....
        /*0270*/ 	.word	0xffffffff


	//   ....[119]....
        /*0274*/ 	.word	0xffffffff


	//   ....[120]....
        /*0278*/ 	.word	0xffffffff


	//   ....[121]....
        /*027c*/ 	.word	0xffffffff


	//   ....[122]....
        /*0280*/ 	.word	0xffffffff


	//   ....[123]....
        /*0284*/ 	.word	0xffffffff


	//   ....[124]....
        /*0288*/ 	.word	0xffffffff


	//   ....[125]....
        /*028c*/ 	.word	0xffffffff


	//   ....[126]....
        /*0290*/ 	.word	0xffffffff


	//   ....[127]....
        /*0294*/ 	.word	0xffffffff


	//   ....[128]....
        /*0298*/ 	.word	0xffffffff


	//   ....[129]....
        /*029c*/ 	.word	0xffffffff


	//   ....[130]....
        /*02a0*/ 	.word	0xffffffff


	//   ....[131]....
        /*02a4*/ 	.word	0xffffffff


	//   ....[132]....
        /*02a8*/ 	.word	0xffffffff


	//   ....[133]....
        /*02ac*/ 	.word	0xffffffff


	//   ....[134]....
        /*02b0*/ 	.word	0xffffffff


	//   ....[135]....
        /*02b4*/ 	.word	0xffffffff


	//   ....[136]....
        /*02b8*/ 	.word	0xffffffff


	//   ....[137]....
        /*02bc*/ 	.word	0xffffffff


	//   ....[138]....
        /*02c0*/ 	.word	0xffffffff


	//   ....[139]....
        /*02c4*/ 	.word	0xffffffff


	//   ....[140]....
        /*02c8*/ 	.word	0xffffffff


	//   ....[141]....
        /*02cc*/ 	.word	0xffffffff


	//   ....[142]....
        /*02d0*/ 	.word	0xffffffff


	//   ....[143]....
        /*02d4*/ 	.word	0xffffffff


	//   ....[144]....
        /*02d8*/ 	.word	0xffffffff


	//   ....[145]....
        /*02dc*/ 	.word	0xffffffff


	//   ....[146]....
        /*02e0*/ 	.word	0xffffffff


	//   ....[147]....
        /*02e4*/ 	.word	0xffffffff


	//   ....[148]....
        /*02e8*/ 	.word	0xffffffff


	//   ....[149]....
        /*02ec*/ 	.word	0xffffffff


	//   ....[150]....
        /*02f0*/ 	.word	0xffffffff


	//   ....[151]....
        /*02f4*/ 	.word	0xffffffff


	//   ....[152]....
        /*02f8*/ 	.word	0xffffffff


	//   ....[153]....
        /*02fc*/ 	.word	0xffffffff


	//   ....[154]....
        /*0300*/ 	.word	0xffffffff


	//   ....[155]....
        /*0304*/ 	.word	0xffffffff


	//   ....[156]....
        /*0308*/ 	.word	0xffffffff


	//   ....[157]....
        /*030c*/ 	.word	0xffffffff


	//   ....[158]....
        /*0310*/ 	.word	0xffffffff


	//   ....[159]....
        /*0314*/ 	.word	0xffffffff


	//   ....[160]....
        /*0318*/ 	.word	0xffffffff


	//   ....[161]....
        /*031c*/ 	.word	0xffffffff


	//   ....[162]....
        /*0320*/ 	.word	0xffffffff


	//   ....[163]....
        /*0324*/ 	.word	0xffffffff


	//   ....[164]....
        /*0328*/ 	.word	0xffffffff


	//   ....[165]....
        /*032c*/ 	.word	0xffffffff


	//   ....[166]....
        /*0330*/ 	.word	0xffffffff


	//   ....[167]....
        /*0334*/ 	.word	0xffffffff


	//   ....[168]....
        /*0338*/ 	.word	0xffffffff


	//   ....[169]....
        /*033c*/ 	.word	0xffffffff


	//   ....[170]....
        /*0340*/ 	.word	0xffffffff


	//   ....[171]....
        /*0344*/ 	.word	0xffffffff


	//   ....[172]....
        /*0348*/ 	.word	0xffffffff


	//   ....[173]....
        /*034c*/ 	.word	0xffffffff


	//   ....[174]....
        /*0350*/ 	.word	0xffffffff


	//   ....[175]....
        /*0354*/ 	.word	0xffffffff


	//   ....[176]....
        /*0358*/ 	.word	0xffffffff


	//   ....[177]....
        /*035c*/ 	.word	0xffffffff


	//   ....[178]....
        /*0360*/ 	.word	0xffffffff


	//   ....[179]....
        /*0364*/ 	.word	0xffffffff


	//   ....[180]....
        /*0368*/ 	.word	0xffffffff


	//   ....[181]....
        /*036c*/ 	.word	0xffffffff


	//   ....[182]....
        /*0370*/ 	.word	0xffffffff


	//   ....[183]....
        /*0374*/ 	.word	0xffffffff


	//   ....[184]....
        /*0378*/ 	.word	0xffffffff


	//   ....[185]....
        /*037c*/ 	.word	0xffffffff


	//   ....[186]....
        /*0380*/ 	.word	0xffffffff


	//   ....[187]....
        /*0384*/ 	.word	0xffffffff


	//   ....[188]....
        /*0388*/ 	.word	0xffffffff


	//   ....[189]....
        /*038c*/ 	.word	0xffffffff


	//   ....[190]....
        /*0390*/ 	.word	0xffffffff


	//   ....[191]....
        /*0394*/ 	.word	0xffffffff


	//   ....[192]....
        /*0398*/ 	.word	0xffffffff


	//   ....[193]....
        /*039c*/ 	.word	0xffffffff


	//   ....[194]....
        /*03a0*/ 	.word	0xffffffff


	//   ....[195]....
        /*03a4*/ 	.word	0xffffffff


	//   ....[196]....
        /*03a8*/ 	.word	0xffffffff


	//   ....[197]....
        /*03ac*/ 	.word	0xffffffff


	//   ....[198]....
        /*03b0*/ 	.word	0xffffffff


	//   ....[199]....
        /*03b4*/ 	.word	0xffffffff


	//   ....[200]....
        /*03b8*/ 	.word	0xffffffff


	//   ....[201]....
        /*03bc*/ 	.word	0xffffffff


	//   ....[202]....
        /*03c0*/ 	.word	0xffffffff


	//   ....[203]....
        /*03c4*/ 	.word	0xffffffff


	//   ....[204]....
        /*03c8*/ 	.word	0xffffffff


	//   ....[205]....
        /*03cc*/ 	.word	0xffffffff


	//   ....[206]....
        /*03d0*/ 	.word	0xffffffff


	//   ....[207]....
        /*03d4*/ 	.word	0xffffffff


	//   ....[208]....
        /*03d8*/ 	.word	0xffffffff


	//   ....[209]....
        /*03dc*/ 	.word	0xffffffff


	//   ....[210]....
        /*03e0*/ 	.word	0xffffffff


	//   ....[211]....
        /*03e4*/ 	.word	0xffffffff


	//   ....[212]....
        /*03e8*/ 	.word	0xffffffff


	//   ....[213]....
        /*03ec*/ 	.word	0xffffffff


	//   ....[214]....
        /*03f0*/ 	.word	0xffffffff


	//   ....[215]....
        /*03f4*/ 	.word	0xffffffff


	//   ....[216]....
        /*03f8*/ 	.word	0xffffffff


	//   ....[217]....
        /*03fc*/ 	.word	0xffffffff


	//   ....[218]....
        /*0400*/ 	.word	0xffffffff


	//   ....[219]....
        /*0404*/ 	.word	0xffffffff


	//   ....[220]....
        /*0408*/ 	.word	0xffffffff


	//   ....[221]....
        /*040c*/ 	.word	0xffffffff


	//   ....[222]....
        /*0410*/ 	.word	0xffffffff


	//   ....[223]....
        /*0414*/ 	.word	0xffffffff


	//   ....[224]....
        /*0418*/ 	.word	0xffffffff


	//   ....[225]....
        /*041c*/ 	.word	0xffffffff


	//   ....[226]....
        /*0420*/ 	.word	0xffffffff


	//   ....[227]....
        /*0424*/ 	.word	0xffffffff


	//   ....[228]....
        /*0428*/ 	.word	0xffffffff


	//   ....[229]....
        /*042c*/ 	.word	0xffffffff


	//   ....[230]....
        /*0430*/ 	.word	0xffffffff


	//   ....[231]....
        /*0434*/ 	.word	0xffffffff


	//   ....[232]....
        /*0438*/ 	.word	0xffffffff


	//   ....[233]....
        /*043c*/ 	.word	0xffffffff


	//   ....[234]....
        /*0440*/ 	.word	0xffffffff


	//   ....[235]....
        /*0444*/ 	.word	0xffffffff


	//   ....[236]....
        /*0448*/ 	.word	0xffffffff


	//   ....[237]....
        /*044c*/ 	.word	0xffffffff


	//   ....[238]....
        /*0450*/ 	.word	0xffffffff


	//   ....[239]....
        /*0454*/ 	.word	0xffffffff


	//   ....[240]....
        /*0458*/ 	.word	0xffffffff


	//   ....[241]....
        /*045c*/ 	.word	0xffffffff


	//   ....[242]....
        /*0460*/ 	.word	0xffffffff


	//   ....[243]....
        /*0464*/ 	.word	0xffffffff


	//   ....[244]....
        /*0468*/ 	.word	0xffffffff


	//   ....[245]....
        /*046c*/ 	.word	0xffffffff


	//   ....[246]....
        /*0470*/ 	.word	0xffffffff


	//   ....[247]....
        /*0474*/ 	.word	0xffffffff


	//   ....[248]....
        /*0478*/ 	.word	0xffffffff


	//   ....[249]....
        /*047c*/ 	.word	0xffffffff


	//   ....[250]....
        /*0480*/ 	.word	0xffffffff


	//   ....[251]....
        /*0484*/ 	.word	0xffffffff


	//   ....[252]....
        /*0488*/ 	.word	0xffffffff


	//   ....[253]....
        /*048c*/ 	.word	0xffffffff


	//   ....[254]....
        /*0490*/ 	.word	0xffffffff


	//----- nvinfo : EIATTR_COOP_GROUP_INSTR_OFFSETS
	.align		4
.L_535:
        /*0494*/ 	.byte	0x04, 0x28
        /*0496*/ 	.short	(.L_537 - .L_536)


	//   ....[0]....
.L_536:
        /*0498*/ 	.word	0x00000a50


	//   ....[1]....
        /*049c*/ 	.word	0x00000a90


	//   ....[2]....
        /*04a0*/ 	.word	0x00000aa0


	//   ....[3]....
        /*04a4*/ 	.word	0x00000ab0


	//   ....[4]....
        /*04a8*/ 	.word	0x00000ac0


	//   ....[5]....
        /*04ac*/ 	.word	0x00000b30


	//   ....[6]....
        /*04b0*/ 	.word	0x00000b60


	//   ....[7]....
        /*04b4*/ 	.word	0x00000b70


	//   ....[8]....
        /*04b8*/ 	.word	0x00000ba0


	//   ....[9]....
        /*04bc*/ 	.word	0x00000bd0


	//   ....[10]....
        /*04c0*/ 	.word	0x00000c20


	//   ....[11]....
        /*04c4*/ 	.word	0x00000c50


	//   ....[12]....
        /*04c8*/ 	.word	0x00000c80


	//   ....[13]....
        /*04cc*/ 	.word	0x00000cb0


	//   ....[14]....
        /*04d0*/ 	.word	0x00000ce0


	//   ....[15]....
        /*04d4*/ 	.word	0x00000d10


	//   ....[16]....
        /*04d8*/ 	.word	0x00000d40


	//   ....[17]....
        /*04dc*/ 	.word	0x00000db0


	//   ....[18]....
        /*04e0*/ 	.word	0x00000df0


	//   ....[19]....
        /*04e4*/ 	.word	0x00000e00


	//   ....[20]....
        /*04e8*/ 	.word	0x00000e10


	//   ....[21]....
        /*04ec*/ 	.word	0x00000e70


	//   ....[22]....
        /*04f0*/ 	.word	0x00000e90


	//   ....[23]....
        /*04f4*/ 	.word	0x00000ea0


	//   ....[24]....
        /*04f8*/ 	.word	0x00000ed0


	//   ....[25]....
        /*04fc*/ 	.word	0x00000f00


	//   ....[26]....
        /*0500*/ 	.word	0x00000f50


	//   ....[27]....
        /*0504*/ 	.word	0x00000f80


	//   ....[28]....
        /*0508*/ 	.word	0x00000fb0


	//   ....[29]....
        /*050c*/ 	.word	0x00000fe0


	//   ....[30]....
        /*0510*/ 	.word	0x00001010


	//   ....[31]....
        /*0514*/ 	.word	0x00001040


	//   ....[32]....
        /*0518*/ 	.word	0x00001070


	//   ....[33]....
        /*051c*/ 	.word	0x000010a0


	//   ....[34]....
        /*0520*/ 	.word	0x00001110


	//   ....[35]....
        /*0524*/ 	.word	0x00001160


	//   ....[36]....
        /*0528*/ 	.word	0x00001170


	//   ....[37]....
        /*052c*/ 	.word	0x00001180


	//   ....[38]....
        /*0530*/ 	.word	0x00001190


	//   ....[39]....
        /*0534*/ 	.word	0x00001200


	//   ....[40]....
        /*0538*/ 	.word	0x00001230


	//   ....[41]....
        /*053c*/ 	.word	0x00001240


	//   ....[42]....
        /*0540*/ 	.word	0x00001270


	//   ....[43]....
        /*0544*/ 	.word	0x000012a0


	//   ....[44]....
        /*0548*/ 	.word	0x000012d0


	//   ....[45]....
        /*054c*/ 	.word	0x00001300


	//   ....[46]....
        /*0550*/ 	.word	0x00001330


	//   ....[47]....
        /*0554*/ 	.word	0x00001370


	//   ....[48]....
        /*0558*/ 	.word	0x000013a0


	//   ....[49]....
        /*055c*/ 	.word	0x000013d0


	//   ....[50]....
        /*0560*/ 	.word	0x00001400


	//   ....[51]....
        /*0564*/ 	.word	0x00001430


	//   ....[52]....
        /*0568*/ 	.word	0x000014b0


	//   ....[53]....
        /*056c*/ 	.word	0x000014e0


	//   ....[54]....
        /*0570*/ 	.word	0x00001500


	//   ....[55]....
        /*0574*/ 	.word	0x00001530


	//   ....[56]....
        /*0578*/ 	.word	0x00001560


	//   ....[57]....
        /*057c*/ 	.word	0x000015c0


	//   ....[58]....
        /*0580*/ 	.word	0x00001600


	//   ....[59]....
        /*0584*/ 	.word	0x00001610


	//   ....[60]....
        /*0588*/ 	.word	0x00001650


	//   ....[61]....
        /*058c*/ 	.word	0x00001690


	//   ....[62]....
        /*0590*/ 	.word	0x000016c0


	//   ....[63]....
        /*0594*/ 	.word	0x00001700


	//   ....[64]....
        /*0598*/ 	.word	0x00001730


	//   ....[65]....
        /*059c*/ 	.word	0x00001760


	//   ....[66]....
        /*05a0*/ 	.word	0x000017d0


	//   ....[67]....
        /*05a4*/ 	.word	0x00001800


	//   ....[68]....
        /*05a8*/ 	.word	0x00001860


	//   ....[69]....
        /*05ac*/ 	.word	0x00001870


	//   ....[70]....
        /*05b0*/ 	.word	0x00001880


	//   ....[71]....
        /*05b4*/ 	.word	0x000018b0


	//   ....[72]....
        /*05b8*/ 	.word	0x000018e0


	//   ....[73]....
        /*05bc*/ 	.word	0x00001910


	//   ....[74]....
        /*05c0*/ 	.word	0x00001940


	//   ....[75]....
        /*05c4*/ 	.word	0x00001970


	//   ....[76]....
        /*05c8*/ 	.word	0x000019a0


	//   ....[77]....
        /*05cc*/ 	.word	0x000019d0


	//   ....[78]....
        /*05d0*/ 	.word	0x00001a00


	//   ....[79]....
        /*05d4*/ 	.word	0x00001a30


	//   ....[80]....
        /*05d8*/ 	.word	0x00001a60


	//   ....[81]....
        /*05dc*/ 	.word	0x00001a90


	//   ....[82]....
        /*05e0*/ 	.word	0x00001ac0


	//   ....[83]....
        /*05e4*/ 	.word	0x00001af0


	//   ....[84]....
        /*05e8*/ 	.word	0x00001b50


	//   ....[85]....
        /*05ec*/ 	.word	0x00001b70


	//   ....[86]....
        /*05f0*/ 	.word	0x00001bf0


	//   ....[87]....
        /*05f4*/ 	.word	0x00001c00


	//   ....[88]....
        /*05f8*/ 	.word	0x00001c10


	//   ....[89]....
        /*05fc*/ 	.word	0x00001c20


	//   ....[90]....
        /*0600*/ 	.word	0x00001c50


	//   ....[91]....
        /*0604*/ 	.word	0x00001c80


	//   ....[92]....
        /*0608*/ 	.word	0x00001cb0


	//   ....[93]....
        /*060c*/ 	.word	0x00001ce0


	//   ....[94]....
        /*0610*/ 	.word	0x00001d10


	//   ....[95]....
        /*0614*/ 	.word	0x00001d40


	//   ....[96]....
        /*0618*/ 	.word	0x00001d90


	//   ....[97]....
        /*061c*/ 	.word	0x00001da0


	//   ....[98]....
        /*0620*/ 	.word	0x00001dd0


	//   ....[99]....
        /*0624*/ 	.word	0x00001e00


	//   ....[100]....
        /*0628*/ 	.word	0x00001e30


	//   ....[101]....
        /*062c*/ 	.word	0x00001e60


	//   ....[102]....
        /*0630*/ 	.word	0x00001ee0


	//   ....[103]....
        /*0634*/ 	.word	0x00001f50


	//   ....[104]....
        /*0638*/ 	.word	0x00001f60


	//   ....[105]....
        /*063c*/ 	.word	0x00001f70


	//   ....[106]....
        /*0640*/ 	.word	0x00001f80


	//   ....[107]....
        /*0644*/ 	.word	0x00001fb0


	//   ....[108]....
        /*0648*/ 	.word	0x00001fe0


	//   ....[109]....
        /*064c*/ 	.word	0x00002010


	//   ....[110]....
        /*0650*/ 	.word	0x00002040


	//   ....[111]....
        /*0654*/ 	.word	0x00002070


	//   ....[112]....
        /*0658*/ 	.word	0x000020c0


	//   ....[113]....
        /*065c*/ 	.word	0x000020d0


	//   ....[114]....
        /*0660*/ 	.word	0x00002100


	//   ....[115]....
        /*0664*/ 	.word	0x00002130


	//   ....[116]....
        /*0668*/ 	.word	0x00002160


	//   ....[117]....
        /*066c*/ 	.word	0x000021b0


	//   ....[118]....
        /*0670*/ 	.word	0x00002200


	//   ....[119]....
        /*0674*/ 	.word	0x00002210


	//   ....[120]....
        /*0678*/ 	.word	0x000022b0


	//   ....[121]....
        /*067c*/ 	.word	0x000022c0


	//   ....[122]....
        /*0680*/ 	.word	0x000022d0


	//   ....[123]....
        /*0684*/ 	.word	0x000022e0


	//   ....[124]....
        /*0688*/ 	.word	0x000022f0


	//   ....[125]....
        /*068c*/ 	.word	0x00002300


	//   ....[126]....
        /*0690*/ 	.word	0x000024b0


	//   ....[127]....
        /*0694*/ 	.word	0x000024c0


	//   ....[128]....
        /*0698*/ 	.word	0x000024f0


	//   ....[129]....
        /*069c*/ 	.word	0x00002520


	//   ....[130]....
        /*06a0*/ 	.word	0x00002550


	//   ....[131]....
        /*06a4*/ 	.word	0x000025a0


	//   ....[132]....
        /*06a8*/ 	.word	0x000025b0


	//   ....[133]....
        /*06ac*/ 	.word	0x000025e0


	//   ....[134]....
        /*06b0*/ 	.word	0x00002610


	//   ....[135]....
        /*06b4*/ 	.word	0x00002620


	//   ....[136]....
        /*06b8*/ 	.word	0x00002d40


	//   ....[137]....
        /*06bc*/ 	.word	0x00002d50


	//   ....[138]....
        /*06c0*/ 	.word	0x00002dc0


	//   ....[139]....
        /*06c4*/ 	.word	0x00002dd0


	//   ....[140]....
        /*06c8*/ 	.word	0x00002ec0


	//   ....[141]....
        /*06cc*/ 	.word	0x00002f00


	//   ....[142]....
        /*06d0*/ 	.word	0x00003000


	//   ....[143]....
        /*06d4*/ 	.word	0x00003040


	//   ....[144]....
        /*06d8*/ 	.word	0x00003160


	//   ....[145]....
        /*06dc*/ 	.word	0x00003180


	//   ....[146]....
        /*06e0*/ 	.word	0x000032a0


	//   ....[147]....
        /*06e4*/ 	.word	0x000032c0


	//   ....[148]....
        /*06e8*/ 	.word	0x000033e0


	//   ....[149]....
        /*06ec*/ 	.word	0x00003400


	//   ....[150]....
        /*06f0*/ 	.word	0x000034f0


	//   ....[151]....
        /*06f4*/ 	.word	0x00003530


	//   ....[152]....
        /*06f8*/ 	.word	0x000035e0


	//   ....[153]....
        /*06fc*/ 	.word	0x000036a0


	//   ....[154]....
        /*0700*/ 	.word	0x00003720


	//   ....[155]....
        /*0704*/ 	.word	0x00003760


	//   ....[156]....
        /*0708*/ 	.word	0x00003770


	//   ....[157]....
        /*070c*/ 	.word	0x00003780


	//   ....[158]....
        /*0710*/ 	.word	0x00003790


	//   ....[159]....
        /*0714*/ 	.word	0x000037a0


	//   ....[160]....
        /*0718*/ 	.word	0x000037b0


	//   ....[161]....
        /*071c*/ 	.word	0x000037e0


	//   ....[162]....
        /*0720*/ 	.word	0x00003810


	//   ....[163]....
        /*0724*/ 	.word	0x00003850


	//   ....[164]....
        /*0728*/ 	.word	0x00003900


	//   ....[165]....
        /*072c*/ 	.word	0x00003910


	//   ....[166]....
        /*0730*/ 	.word	0x00003950


	//   ....[167]....
        /*0734*/ 	.word	0x00003960


	//   ....[168]....
        /*0738*/ 	.word	0x00003970


	//   ....[169]....
        /*073c*/ 	.word	0x00003980


	//   ....[170]....
        /*0740*/ 	.word	0x00003990


	//   ....[171]....
        /*0744*/ 	.word	0x00003a60


	//   ....[172]....
        /*0748*/ 	.word	0x00003b00


	//   ....[173]....
        /*074c*/ 	.word	0x00003b30


	//   ....[174]....
        /*0750*/ 	.word	0x00003b70


	//   ....[175]....
        /*0754*/ 	.word	0x00003bd0


	//   ....[176]....
        /*0758*/ 	.word	0x00003be0


	//   ....[177]....
        /*075c*/ 	.word	0x00003bf0


	//   ....[178]....
        /*0760*/ 	.word	0x00003c00


	//   ....[179]....
        /*0764*/ 	.word	0x00003c10


	//   ....[180]....
        /*0768*/ 	.word	0x00003c20


	//   ....[181]....
        /*076c*/ 	.word	0x00003c50


	//   ....[182]....
        /*0770*/ 	.word	0x00003c80


	//   ....[183]....
        /*0774*/ 	.word	0x00003cb0


	//   ....[184]....
        /*0778*/ 	.word	0x00003ce0


	//   ....[185]....
        /*077c*/ 	.word	0x00003d10


	//   ....[186]....
        /*0780*/ 	.word	0x00003d20


	//   ....[187]....
        /*0784*/ 	.word	0x00003d30


	//   ....[188]....
        /*0788*/ 	.word	0x00003d90


	//   ....[189]....
        /*078c*/ 	.word	0x00003dc0


	//   ....[190]....
        /*0790*/ 	.word	0x00003de0


	//   ....[191]....
        /*0794*/ 	.word	0x00003e00


	//   ....[192]....
        /*0798*/ 	.word	0x00003e30


	//   ....[193]....
        /*079c*/ 	.word	0x00003e90


	//   ....[194]....
        /*07a0*/ 	.word	0x00003ea0


	//   ....[195]....
        /*07a4*/ 	.word	0x00003eb0


	//   ....[196]....
        /*07a8*/ 	.word	0x00003ec0


	//   ....[197]....
        /*07ac*/ 	.word	0x00003ed0


	//   ....[198]....
        /*07b0*/ 	.word	0x00003ee0


	//   ....[199]....
        /*07b4*/ 	.word	0x00003f90


	//   ....[200]....
        /*07b8*/ 	.word	0x00003fa0


	//   ....[201]....
        /*07bc*/ 	.word	0x00003fb0


	//   ....[202]....
        /*07c0*/ 	.word	0x00003fc0


	//   ....[203]....
        /*07c4*/ 	.word	0x00003fd0


	//   ....[204]....
        /*07c8*/ 	.word	0x000041e0


	//   ....[205]....
        /*07cc*/ 	.word	0x00004230


	//   ....[206]....
        /*07d0*/ 	.word	0x00004240


	//   ....[207]....
        /*07d4*/ 	.word	0x00004250


	//   ....[208]....
        /*07d8*/ 	.word	0x00004260


	//   ....[209]....
        /*07dc*/ 	.word	0x00004270


	//   ....[210]....
        /*07e0*/ 	.word	0x00004280


	//   ....[211]....
        /*07e4*/ 	.word	0x000042f0


	//   ....[212]....
        /*07e8*/ 	.word	0x00004340


	//   ....[213]....
        /*07ec*/ 	.word	0x00004360


	//   ....[214]....
        /*07f0*/ 	.word	0x00004370


	//   ....[215]....
        /*07f4*/ 	.word	0x00004380


	//   ....[216]....
        /*07f8*/ 	.word	0x000043b0


	//   ....[217]....
        /*07fc*/ 	.word	0x000043e0


	//   ....[218]....
        /*0800*/ 	.word	0x00004410


	//   ....[219]....
        /*0804*/ 	.word	0x00004440


	//   ....[220]....
        /*0808*/ 	.word	0x00004470


	//   ....[221]....
        /*080c*/ 	.word	0x000044c0


	//   ....[222]....
        /*0810*/ 	.word	0x00004580


	//   ....[223]....
        /*0814*/ 	.word	0x00004590


	//   ....[224]....
        /*0818*/ 	.word	0x000045a0


	//   ....[225]....
        /*081c*/ 	.word	0x000045b0


	//   ....[226]....
        /*0820*/ 	.word	0x000045c0


	//   ....[227]....
        /*0824*/ 	.word	0x000045d0


	//   ....[228]....
        /*0828*/ 	.word	0x000045e0


	//   ....[229]....
        /*082c*/ 	.word	0x00004650


	//   ....[230]....
        /*0830*/ 	.word	0x000046e0


	//   ....[231]....
        /*0834*/ 	.word	0x000046f0


	//   ....[232]....
        /*0838*/ 	.word	0x00004700


	//   ....[233]....
        /*083c*/ 	.word	0x00004710


	//   ....[234]....
        /*0840*/ 	.word	0x00004740


	//   ....[235]....
        /*0844*/ 	.word	0x00004750


	//   ....[236]....
        /*0848*/ 	.word	0x00004770


	//   ....[237]....
        /*084c*/ 	.word	0x000047a0


	//   ....[238]....
        /*0850*/ 	.word	0x00004940


	//   ....[239]....
        /*0854*/ 	.word	0x00004980


	//   ....[240]....
        /*0858*/ 	.word	0x00004990


	//   ....[241]....
        /*085c*/ 	.word	0x000049a0


	//   ....[242]....
        /*0860*/ 	.word	0x000049b0


	//   ....[243]....
        /*0864*/ 	.word	0x000049c0


	//   ....[244]....
        /*0868*/ 	.word	0x000049d0


	//   ....[245]....
        /*086c*/ 	.word	0x000049e0


	//   ....[246]....
        /*0870*/ 	.word	0x000049f0


	//   ....[247]....
        /*0874*/ 	.word	0x00004a00


	//   ....[248]....
        /*0878*/ 	.word	0x00004a10


	//   ....[249]....
        /*087c*/ 	.word	0x00004a20


	//   ....[250]....
        /*0880*/ 	.word	0x00004a30


	//   ....[251]....
        /*0884*/ 	.word	0x00004a40


	//   ....[252]....
        /*0888*/ 	.word	0x00004a50


	//   ....[253]....
        /*088c*/ 	.word	0x00004a60


	//   ....[254]....
        /*0890*/ 	.word	0x00004a70


	//----- nvinfo : EIATTR_VRC_CTA_INIT_COUNT
	.align		4
.L_537:
        /*0894*/ 	.byte	0x02, 0x4a
	.zero		1
	.zero		1


	//----- nvinfo : EIATTR_EXIT_INSTR_OFFSETS
	.align		4
        /*0898*/ 	.byte	0x04, 0x1c
        /*089a*/ 	.short	(.L_539 - .L_538)


	//   ....[0]....
.L_538:
        /*089c*/ 	.word	0x00005070


	//----- nvinfo : EIATTR_CRS_STACK_SIZE
	.align		4
.L_539:
        /*08a0*/ 	.byte	0x04, 0x1e
        /*08a2*/ 	.short	(.L_541 - .L_540)
.L_540:
        /*08a4*/ 	.word	0x00000000


	//----- nvinfo : EIATTR_CBANK_PARAM_SIZE
	.align		4
.L_541:
        /*08a8*/ 	.byte	0x03, 0x19
        /*08aa*/ 	.short	0x0038


	//----- nvinfo : EIATTR_PARAM_CBANK
	.align		4
        /*08ac*/ 	.byte	0x04, 0x0a
        /*08ae*/ 	.short	(.L_543 - .L_542)
	.align		4
.L_542:
        /*08b0*/ 	.word	index@(.nv.constant0._Z12_spmm_conv_1PKfPfiiPKiS3_S3_S0_)
        /*08b4*/ 	.short	0x0380
        /*08b6*/ 	.short	0x0038


	//----- nvinfo : EIATTR_SW_WAR
	.align		4
.L_543:
        /*08b8*/ 	.byte	0x04, 0x36
        /*08ba*/ 	.short	(.L_545 - .L_544)
.L_544:
        /*08bc*/ 	.word	0x00000008
.L_545:


//--------------------- .nv.info._Z12_spmm_conv_0PKfPfiiPKiS3_S3_S0_ --------------------------
	.section	.nv.info._Z12_spmm_conv_0PKfPfiiPKiS3_S3_S0_,"",@"SHT_CUDA_INFO"
	.sectionflags	@""
	.align	4


	//----- nvinfo : EIATTR_CUDA_API_VERSION
	.align		4
        /*0000*/ 	.byte	0x04, 0x37
        /*0002*/ 	.short	(.L_547 - .L_546)
.L_546:
        /*0004*/ 	.word	0x00000082


	//----- nvinfo : EIATTR_KPARAM_INFO
	.align		4
.L_547:
        /*0008*/ 	.byte	0x04, 0x17
        /*000a*/ 	.short	(.L_549 - .L_548)
.L_548:
        /*000c*/ 	.word	0x00000000
        /*0010*/ 	.short	0x0007
        /*0012*/ 	.short	0x0030
        /*0014*/ 	.byte	0x00, 0xf5, 0x21, 0x00


	//----- nvinfo : EIATTR_KPARAM_INFO
	.align		4
.L_549:
        /*0018*/ 	.byte	0x04, 0x17
        /*001a*/ 	.short	(.L_551 - .L_550)
.L_550:
        /*001c*/ 	.word	0x00000000
        /*0020*/ 	.short	0x0006
        /*0022*/ 	.short	0x0028
        /*0024*/ 	.byte	0x00, 0xf5, 0x21, 0x00


	//----- nvinfo : EIATTR_KPARAM_INFO
	.align		4
.L_551:
        /*0028*/ 	.byte	0x04, 0x17
        /*002a*/ 	.short	(.L_553 - .L_552)
.L_552:
        /*002c*/ 	.word	0x00000000
        /*0030*/ 	.short	0x0005
        /*0032*/ 	.short	0x0020
        /*0034*/ 	.byte	0x00, 0xf5, 0x21, 0x00


	//----- nvinfo : EIATTR_KPARAM_INFO
	.align		4
.L_553:
        /*0038*/ 	.byte	0x04, 0x17
        /*003a*/ 	.short	(.L_555 - .L_554)
.L_554:
        /*003c*/ 	.word	0x00000000
        /*0040*/ 	.short	0x0004
        /*0042*/ 	.short	0x0018
        /*0044*/ 	.byte	0x00, 0xf5, 0x21, 0x00


	//----- nvinfo : EIATTR_KPARAM_INFO
	.align		4
.L_555:
        /*0048*/ 	.byte	0x04, 0x17
        /*004a*/ 	.short	(.L_557 - .L_556)
.L_556:
        /*004c*/ 	.word	0x00000000
        /*0050*/ 	.short	0x0003
        /*0052*/ 	.short	0x0014
        /*0054*/ 	.byte	0x00, 0xf0, 0x11, 0x00


	//----- nvinfo : EIATTR_KPARAM_INFO
	.align		4
.L_557:
        /*0058*/ 	.byte	0x04, 0x17
        /*005a*/ 	.short	(.L_559 - .L_558)
.L_558:
        /*005c*/ 	.word	0x00000000
        /*0060*/ 	.short	0x0002
        /*0062*/ 	.short	0x0010
        /*0064*/ 	.byte	0x00, 0xf0, 0x11, 0x00


	//----- nvinfo : EIATTR_KPARAM_INFO
	.align		4
.L_559:
        /*0068*/ 	.byte	0x04, 0x17
        /*006a*/ 	.short	(.L_561 - .L_560)
.L_560:
        /*006c*/ 	.word	0x00000000
        /*0070*/ 	.short	0x0001
        /*0072*/ 	.short	0x0008
        /*0074*/ 	.byte	0x00, 0xf5, 0x21, 0x00


	//----- nvinfo : EIATTR_KPARAM_INFO
	.align		4
.L_561:
        /*0078*/ 	.byte	0x04, 0x17
        /*007a*/ 	.short	(.L_563 - .L_562)
.L_562:
        /*007c*/ 	.word	0x00000000
        /*0080*/ 	.short	0x0000
        /*0082*/ 	.short	0x0000
        /*0084*/ 	.byte	0x00, 0xf5, 0x21, 0x00


	//----- nvinfo : EIATTR_SPARSE_MMA_MASK
	.align		4
.L_563:
        /*0088*/ 	.byte	0x03, 0x50
        /*008a*/ 	.short	0x0000


	//----- nvinfo : EIATTR_MAXREG_COUNT
	.align		4
        /*008c*/ 	.byte	0x03, 0x1b
        /*008e*/ 	.short	0x00ff


	//----- nvinfo : EIATTR_MERCURY_ISA_VERSION
	.align		4
        /*0090*/ 	.byte	0x03, 0x5f
        /*0092*/ 	.short	0x0101


	//----- nvinfo : EIATTR_COOP_GROUP_MASK_REGIDS
	.align		4
        /*0094*/ 	.byte	0x04, 0x29
        /*0096*/ 	.short	(.L_565 - .L_564)


	//   ....[0]....
.L_564:
        /*0098*/ 	.word	0xffffffff


	//   ....[1]....
        /*009c*/ 	.word	0xffffffff


	//   ....[2]....
        /*00a0*/ 	.word	0xffffffff


	//   ....[3]....
        /*00a4*/ 	.word	0xffffffff


	//   ....[4]....
        /*00a8*/ 	.word	0xffffffff


	//   ....[5]....
        /*00ac*/ 	.word	0xffffffff


	//   ....[6]....
        /*00b0*/ 	.word	0xffffffff


	//   ....[7]....
        /*00b4*/ 	.word	0xffffffff


	//   ....[8]....
        /*00b8*/ 	.word	0xffffffff


	//   ....[9]....
        /*00bc*/ 	.word	0xffffffff


	//   ....[10]....
        /*00c0*/ 	.word	0xffffffff


	//   ....[11]....
        /*00c4*/ 	.word	0xffffffff


	//   ....[12]....
        /*00c8*/ 	.word	0xffffffff


	//   ....[13]....
        /*00cc*/ 	.word	0xffffffff


	//   ....[14]....
        /*00d0*/ 	.word	0xffffffff


	//   ....[15]....
        /*00d4*/ 	.word	0xffffffff


	//   ....[16]....
        /*00d8*/ 	.word	0xffffffff


	//   ....[17]....
        /*00dc*/ 	.word	0xffffffff


	//   ....[18]....
        /*00e0*/ 	.word	0xffffffff


	//   ....[19]....
        /*00e4*/ 	.word	0xffffffff


	//   ....[20]....
        /*00e8*/ 	.word	0xffffffff


	//   ....[21]....
        /*00ec*/ 	.word	0xffffffff


	//   ....[22]....
        /*00f0*/ 	.word	0xffffffff


	//   ....[23]....
        /*00f4*/ 	.word	0xffffffff


	//   ....[24]....
        /*00f8*/ 	.word	0xffffffff


	//   ....[25]....
        /*00fc*/ 	.word	0xffffffff


	//   ....[26]....
        /*0100*/ 	.word	0xffffffff


	//   ....[27]....
        /*0104*/ 	.word	0xffffffff


	//   ....[28]....
        /*0108*/ 	.word	0xffffffff


	//   ....[29]....
        /*010c*/ 	.word	0xffffffff


	//   ....[30]....
        /*0110*/ 	.word	0xffffffff


	//   ....[31]....
        /*0114*/ 	.word	0xffffffff


	//   ....[32]....
        /*0118*/ 	.word	0xffffffff


	//   ....[33]....
        /*011c*/ 	.word	0xffffffff


	//   ....[34]....
        /*0120*/ 	.word	0xffffffff


	//   ....[35]....
        /*0124*/ 	.word	0xffffffff


	//   ....[36]....
        /*0128*/ 	.word	0xffffffff


	//   ....[37]....
        /*012c*/ 	.word	0xffffffff


	//   ....[38]....
        /*0130*/ 	.word	0xffffffff


	//   ....[39]....
        /*0134*/ 	.word	0xffffffff


	//   ....[40]....
        /*0138*/ 	.word	0xffffffff


	//   ....[41]....
        /*013c*/ 	.word	0xffffffff


	//   ....[42]....
        /*0140*/ 	.word	0xffffffff


	//   ....[43]....
        /*0144*/ 	.word	0xffffffff


	//   ....[44]....
        /*0148*/ 	.word	0xffffffff


	//   ....[45]....
        /*014c*/ 	.word	0xffffffff


	//   ....[46]....
        /*0150*/ 	.word	0xffffffff


	//   ....[47]....
        /*0154*/ 	.word	0xffffffff


	//   ....[48]....
        /*0158*/ 	.word	0xffffffff


	//   ....[49]....
        /*015c*/ 	.word	0xffffffff


	//   ....[50]....
        /*0160*/ 	.word	0xffffffff


	//   ....[51]....
        /*0164*/ 	.word	0xffffffff


	//   ....[52]....
        /*0168*/ 	.word	0xffffffff


	//   ....[53]....
        /*016c*/ 	.word	0xffffffff


	//   ....[54]....
        /*0170*/ 	.word	0xffffffff


	//   ....[55]....
        /*0174*/ 	.word	0xffffffff


	//   ....[56]....
        /*0178*/ 	.word	0xffffffff


	//   ....[57]....
        /*017c*/ 	.word	0xffffffff


	//   ....[58]....
        /*0180*/ 	.word	0xffffffff


	//   ....[59]....
        /*0184*/ 	.word	0xffffffff


	//   ....[60]....
        /*0188*/ 	.word	0xffffffff


	//   ....[61]....
        /*018c*/ 	.word	0xffffffff


	//   ....[62]....
        /*0190*/ 	.word	0xffffffff


	//   ....[63]....
        /*0194*/ 	.word	0xffffffff


	//   ....[64]....
        /*0198*/ 	.word	0xffffffff


	//   ....[65]....
        /*019c*/ 	.word	0xffffffff


	//   ....[66]....
        /*01a0*/ 	.word	0xffffffff


	//   ....[67]....
        /*01a4*/ 	.word	0xffffffff


	//   ....[68]....
        /*01a8*/ 	.word	0xffffffff


	//   ....[69]....
        /*01ac*/ 	.word	0xffffffff


	//   ....[70]....
        /*01b0*/ 	.word	0xffffffff


	//   ....[71]....
        /*01b4*/ 	.word	0xffffffff


	//   ....[72]....
        /*01b8*/ 	.word	0xffffffff


	//   ....[73]....
        /*01bc*/ 	.word	0xffffffff


	//   ....[74]....
        /*01c0*/ 	.word	0xffffffff


	//   ....[75]....
        /*01c4*/ 	.word	0xffffffff


	//   ....[76]....
        /*01c8*/ 	.word	0xffffffff


	//   ....[77]....
        /*01cc*/ 	.word	0xffffffff


	//   ....[78]....
        /*01d0*/ 	.word	0xffffffff


	//   ....[79]....
        /*01d4*/ 	.word	0xffffffff


	//   ....[80]....
        /*01d8*/ 	.word	0xffffffff


	//   ....[81]....
        /*01dc*/ 	.word	0xffffffff


	//   ....[82]....
        /*01e0*/ 	.word	0xffffffff


	//   ....[83]....
        /*01e4*/ 	.word	0xffffffff


	//   ....[84]....
        /*01e8*/ 	.word	0xffffffff


	//   ....[85]....
        /*01ec*/ 	.word	0xffffffff


	//   ....[86]....
        /*01f0*/ 	.word	0xffffffff


	//   ....[87]....
        /*01f4*/ 	.word	0xffffffff


	//   ....[88]....
        /*01f8*/ 	.word	0xffffffff


	//   ....[89]....
        /*01fc*/ 	.word	0xffffffff


	//   ....[90]....
        /*0200*/ 	.word	0xffffffff


	//   ....[91]....
        /*0204*/ 	.word	0xffffffff


	//   ....[92]....
        /*0208*/ 	.word	0xffffffff


	//   ....[93]....
        /*020c*/ 	.word	0xffffffff


	//   ....[94]....
        /*0210*/ 	.word	0xffffffff


	//   ....[95]....
        /*0214*/ 	.word	0xffffffff


	//   ....[96]....
        /*0218*/ 	.word	0xffffffff


	//   ....[97]....
        /*021c*/ 	.word	0xffffffff


	//   ....[98]....
        /*0220*/ 	.word	0xffffffff


	//   ....[99]....
        /*0224*/ 	.word	0xffffffff


	//   ....[100]....
        /*0228*/ 	.word	0xffffffff


	//   ....[101]....
        /*022c*/ 	.word	0xffffffff


	//   ....[102]....
        /*0230*/ 	.word	0xffffffff


	//   ....[103]....
        /*0234*/ 	.word	0xffffffff


	//   ....[104]....
        /*0238*/ 	.word	0xffffffff


	//   ....[105]....
        /*023c*/ 	.word	0xffffffff


	//   ....[106]....
        /*0240*/ 	.word	0xffffffff


	//   ....[107]....
        /*0244*/ 	.word	0xffffffff


	//   ....[108]....
        /*0248*/ 	.word	0xffffffff


	//   ....[109]....
        /*024c*/ 	.word	0xffffffff


	//   ....[110]....
        /*0250*/ 	.word	0xffffffff


	//   ....[111]....
        /*0254*/ 	.word	0xffffffff


	//   ....[112]....
        /*0258*/ 	.word	0xffffffff


	//   ....[113]....
        /*025c*/ 	.word	0xffffffff


	//   ....[114]....
        /*0260*/ 	.word	0xffffffff


	//   ....[115]....
        /*0264*/ 	.word	0xffffffff


	//   ....[116]....
        /*0268*/ 	.word	0xffffffff


	//   ....[117]....
        /*026c*/ 	.word	0xffffffff


	//   ....[118]....
        /*0270*/ 	.word	0xffffffff


	//   ....[119]....
        /*0274*/ 	.word	0xffffffff


	//   ....[120]....
        /*0278*/ 	.word	0xffffffff


	//   ....[121]....
        /*027c*/ 	.word	0xffffffff


	//   ....[122]....
        /*0280*/ 	.word	0xffffffff


	//   ....[123]....
        /*0284*/ 	.word	0xffffffff


	//   ....[124]....
        /*0288*/ 	.word	0xffffffff


	//   ....[125]....
        /*028c*/ 	.word	0xffffffff


	//   ....[126]....
        /*0290*/ 	.word	0xffffffff


	//   ....[127]....
        /*0294*/ 	.word	0xffffffff


	//   ....[128]....
        /*0298*/ 	.word	0xffffffff


	//   ....[129]....
        /*029c*/ 	.word	0xffffffff


	//   ....[130]....
        /*02a0*/ 	.word	0xffffffff


	//   ....[131]....
        /*02a4*/ 	.word	0xffffffff


	//   ....[132]....
        /*02a8*/ 	.word	0xffffffff


	//   ....[133]....
        /*02ac*/ 	.word	0xffffffff


	//   ....[134]....
        /*02b0*/ 	.word	0xffffffff


	//   ....[135]....
        /*02b4*/ 	.word	0xffffffff


	//   ....[136]....
        /*02b8*/ 	.word	0xffffffff


	//   ....[137]....
        /*02bc*/ 	.word	0xffffffff


	//   ....[138]....
        /*02c0*/ 	.word	0xffffffff


	//   ....[139]....
        /*02c4*/ 	.word	0xffffffff


	//   ....[140]....
        /*02c8*/ 	.word	0xffffffff


	//   ....[141]....
        /*02cc*/ 	.word	0xffffffff


	//   ....[142]....
        /*02d0*/ 	.word	0xffffffff


	//   ....[143]....
        /*02d4*/ 	.word	0xffffffff


	//   ....[144]....
        /*02d8*/ 	.word	0xffffffff


	//   ....[145]....
        /*02dc*/ 	.word	0xffffffff


	//   ....[146]....
        /*02e0*/ 	.word	0xffffffff


	//   ....[147]....
        /*02e4*/ 	.word	0xffffffff


	//   ....[148]....
        /*02e8*/ 	.word	0xffffffff


	//   ....[149]....
        /*02ec*/ 	.word	0xffffffff


	//   ....[150]....
        /*02f0*/ 	.word	0xffffffff


	//   ....[151]....
        /*02f4*/ 	.word	0xffffffff


	//   ....[152]....
        /*02f8*/ 	.word	0xffffffff


	//   ....[153]....
        /*02fc*/ 	.word	0xffffffff


	//   ....[154]....
        /*0300*/ 	.word	0xffffffff


	//   ....[155]....
        /*0304*/ 	.word	0xffffffff


	//   ....[156]....
        /*0308*/ 	.word	0xffffffff


	//   ....[157]....
        /*030c*/ 	.word	0xffffffff


	//   ....[158]....
        /*0310*/ 	.word	0xffffffff


	//   ....[159]....
        /*0314*/ 	.word	0xffffffff


	//   ....[160]....
        /*0318*/ 	.word	0xffffffff


	//   ....[161]....
        /*031c*/ 	.word	0xffffffff


	//   ....[162]....
        /*0320*/ 	.word	0xffffffff


	//   ....[163]....
        /*0324*/ 	.word	0xffffffff


	//   ....[164]....
        /*0328*/ 	.word	0xffffffff


	//   ....[165]....
        /*032c*/ 	.word	0xffffffff


	//   ....[166]....
        /*0330*/ 	.word	0xffffffff


	//   ....[167]....
        /*0334*/ 	.word	0xffffffff


	//   ....[168]....
        /*0338*/ 	.word	0xffffffff


	//   ....[169]....
        /*033c*/ 	.word	0xffffffff


	//   ....[170]....
        /*0340*/ 	.word	0xffffffff


	//   ....[171]....
        /*0344*/ 	.word	0xffffffff


	//   ....[172]....
        /*0348*/ 	.word	0xffffffff


	//   ....[173]....
        /*034c*/ 	.word	0xffffffff


	//   ....[174]....
        /*0350*/ 	.word	0xffffffff


	//   ....[175]....
        /*0354*/ 	.word	0xffffffff


	//   ....[176]....
        /*0358*/ 	.word	0xffffffff


	//   ....[177]....
        /*035c*/ 	.word	0xffffffff


	//   ....[178]....
        /*0360*/ 	.word	0xffffffff


	//   ....[179]....
        /*0364*/ 	.word	0xffffffff


	//   ....[180]....
        /*0368*/ 	.word	0xffffffff


	//   ....[181]....
        /*036c*/ 	.word	0xffffffff


	//   ....[182]....
        /*0370*/ 	.word	0xffffffff


	//   ....[183]....
        /*0374*/ 	.word	0xffffffff


	//   ....[184]....
        /*0378*/ 	.word	0xffffffff


	//   ....[185]....
        /*037c*/ 	.word	0xffffffff


	//   ....[186]....
        /*0380*/ 	.word	0xffffffff


	//   ....[187]....
        /*0384*/ 	.word	0xffffffff


	//   ....[188]....
        /*0388*/ 	.word	0xffffffff


	//   ....[189]....
        /*038c*/ 	.word	0xffffffff


	//   ....[190]....
        /*0390*/ 	.word	0xffffffff


	//   ....[191]....
        /*0394*/ 	.word	0xffffffff


	//   ....[192]....
        /*0398*/ 	.word	0xffffffff


	//   ....[193]....
        /*039c*/ 	.word	0xffffffff


	//   ....[194]....
        /*03a0*/ 	.word	0xffffffff


	//   ....[195]....
        /*03a4*/ 	.word	0xffffffff


	//   ....[196]....
        /*03a8*/ 	.word	0xffffffff


	//   ....[197]....
        /*03ac*/ 	.word	0xffffffff


	//   ....[198]....
        /*03b0*/ 	.word	0xffffffff


	//   ....[199]....
        /*03b4*/ 	.word	0xffffffff


	//   ....[200]....
        /*03b8*/ 	.word	0xffffffff


	//   ....[201]....
        /*03bc*/ 	.word	0xffffffff


	//   ....[202]....
        /*03c0*/ 	.word	0xffffffff


	//   ....[203]....
        /*03c4*/ 	.word	0xffffffff


	//   ....[204]....
        /*03c8*/ 	.word	0xffffffff


	//   ....[205]....
        /*03cc*/ 	.word	0xffffffff


	//   ....[206]....
        /*03d0*/ 	.word	0xffffffff


	//   ....[207]....
        /*03d4*/ 	.word	0xffffffff


	//   ....[208]....
        /*03d8*/ 	.word	0xffffffff


	//   ....[209]....
        /*03dc*/ 	.word	0xffffffff


	//   ....[210]....
        /*03e0*/ 	.word	0xffffffff


	//   ....[211]....
        /*03e4*/ 	.word	0xffffffff


	//   ....[212]....
        /*03e8*/ 	.word	0xffffffff


	//   ....[213]....
        /*03ec*/ 	.word	0xffffffff


	//   ....[214]....
        /*03f0*/ 	.word	0xffffffff


	//   ....[215]....
        /*03f4*/ 	.word	0xffffffff


	//   ....[216]....
        /*03f8*/ 	.word	0xffffffff


	//   ....[217]....
        /*03fc*/ 	.word	0xffffffff


	//   ....[218]....
        /*0400*/ 	.word	0xffffffff


	//   ....[219]....
        /*0404*/ 	.word	0xffffffff


	//   ....[220]....
        /*0408*/ 	.word	0xffffffff


	//   ....[221]....
        /*040c*/ 	.word	0xffffffff


	//   ....[222]....
        /*0410*/ 	.word	0xffffffff


	//   ....[223]....
        /*0414*/ 	.word	0xffffffff


	//   ....[224]....
        /*0418*/ 	.word	0xffffffff


	//   ....[225]....
        /*041c*/ 	.word	0xffffffff


	//   ....[226]....
        /*0420*/ 	.word	0xffffffff


	//   ....[227]....
        /*0424*/ 	.word	0xffffffff


	//   ....[228]....
        /*0428*/ 	.word	0xffffffff


	//   ....[229]....
        /*042c*/ 	.word	0xffffffff


	//   ....[230]....
        /*0430*/ 	.word	0xffffffff


	//   ....[231]....
        /*0434*/ 	.word	0xffffffff


	//   ....[232]....
        /*0438*/ 	.word	0xffffffff


	//   ....[233]....
        /*043c*/ 	.word	0xffffffff


	//   ....[234]....
        /*0440*/ 	.word	0xffffffff


	//   ....[235]....
        /*0444*/ 	.word	0xffffffff


	//   ....[236]....
        /*0448*/ 	.word	0xffffffff


	//   ....[237]....
        /*044c*/ 	.word	0xffffffff


	//   ....[238]....
        /*0450*/ 	.word	0xffffffff


	//   ....[239]....
        /*0454*/ 	.word	0xffffffff


	//   ....[240]....
        /*0458*/ 	.word	0xffffffff


	//   ....[241]....
        /*045c*/ 	.word	0xffffffff


	//   ....[242]....
        /*0460*/ 	.word	0xffffffff


	//   ....[243]....
        /*0464*/ 	.word	0xffffffff


	//   ....[244]....
        /*0468*/ 	.word	0xffffffff


	//   ....[245]....
        /*046c*/ 	.word	0xffffffff


	//   ....[246]....
        /*0470*/ 	.word	0xffffffff


	//   ....[247]....
        /*0474*/ 	.word	0xffffffff


	//   ....[248]....
        /*0478*/ 	.word	0xffffffff


	//   ....[249]....
        /*047c*/ 	.word	0xffffffff


	//   ....[250]....
        /*0480*/ 	.word	0xffffffff


	//   ....[251]....
        /*0484*/ 	.word	0xffffffff


	//   ....[252]....
        /*0488*/ 	.word	0xffffffff


	//   ....[253]....
        /*048c*/ 	.word	0xffffffff


	//   ....[254]....
        /*0490*/ 	.word	0xffffffff


	//   ....[255]....
        /*0494*/ 	.word	0xffffffff


	//   ....[0]....
        /*0498*/ 	.word	0xffffffff


	//   ....[1]....
        /*049c*/ 	.word	0xffffffff


	//   ....[2]....
        /*04a0*/ 	.word	0xffffffff


	//   ....[3]....
        /*04a4*/ 	.word	0xffffffff


	//   ....[4]....
        /*04a8*/ 	.word	0xffffffff


	//   ....[5]....
        /*04ac*/ 	.word	0xffffffff


	//   ....[6]....
        /*04b0*/ 	.word	0xffffffff


	//   ....[7]....
        /*04b4*/ 	.word	0xffffffff


	//   ....[8]....
        /*04b8*/ 	.word	0xffffffff


	//   ....[9]....
        /*04bc*/ 	.word	0xffffffff


	//   ....[10]....
        /*04c0*/ 	.word	0xffffffff


	//   ....[11]....
        /*04c4*/ 	.word	0xffffffff


	//   ....[12]....
        /*04c8*/ 	.word	0xffffffff


	//   ....[13]....
        /*04cc*/ 	.word	0xffffffff


	//   ....[14]....
        /*04d0*/ 	.word	0xffffffff


	//   ....[15]....
        /*04d4*/ 	.word	0xffffffff


	//   ....[16]....
        /*04d8*/ 	.word	0xffffffff


	//   ....[17]....
        /*04dc*/ 	.word	0xffffffff


	//   ....[18]....
        /*04e0*/ 	.word	0xffffffff


	//   ....[19]....
        /*04e4*/ 	.word	0xffffffff


	//   ....[20]....
        /*04e8*/ 	.word	0xffffffff


	//   ....[21]....
        /*04ec*/ 	.word	0xffffffff


	//   ....[22]....
        /*04f0*/ 	.word	0xffffffff


	//   ....[23]....
        /*04f4*/ 	.word	0xffffffff


	//   ....[24]....
        /*04f8*/ 	.word	0xffffffff


	//   ....[25]....
        /*04fc*/ 	.word	0xffffffff


	//   ....[26]....
        /*0500*/ 	.word	0xffffffff


	//   ....[27]....
        /*0504*/ 	.word	0xffffffff


	//   ....[28]....
        /*0508*/ 	.word	0xffffffff


	//   ....[29]....
        /*050c*/ 	.word	0xffffffff


	//   ....[30]....
        /*0510*/ 	.word	0xffffffff


	//   ....[31]....
        /*0514*/ 	.word	0xffffffff


	//   ....[32]....
        /*0518*/ 	.word	0xffffffff


	//   ....[33]....
        /*051c*/ 	.word	0xffffffff


	//   ....[34]....
        /*0520*/ 	.word	0xffffffff


	//   ....[35]....
        /*0524*/ 	.word	0xffffffff


	//   ....[36]....
        /*0528*/ 	.word	0xffffffff


	//   ....[37]....
        /*052c*/ 	.word	0xffffffff


	//   ....[38]....
        /*0530*/ 	.word	0xffffffff


	//   ....[39]....
        /*0534*/ 	.word	0xffffffff


	//   ....[40]....
        /*0538*/ 	.word	0xffffffff


	//   ....[41]....
        /*053c*/ 	.word	0xffffffff


	//   ....[42]....
        /*0540*/ 	.word	0xffffffff


	//   ....[43]....
        /*0544*/ 	.word	0xffffffff


	//   ....[44]....
        /*0548*/ 	.word	0xffffffff


	//   ....[45]....
        /*054c*/ 	.word	0xffffffff


	//   ....[46]....
        /*0550*/ 	.word	0xffffffff


	//   ....[47]....
        /*0554*/ 	.word	0xffffffff


	//   ....[48]....
        /*0558*/ 	.word	0xffffffff


	//   ....[49]....
        /*055c*/ 	.word	0xffffffff


	//   ....[50]....
        /*0560*/ 	.word	0xffffffff


	//   ....[51]....
        /*0564*/ 	.word	0xffffffff


	//   ....[52]....
        /*0568*/ 	.word	0xffffffff


	//   ....[53]....
        /*056c*/ 	.word	0xffffffff


	//   ....[54]....
        /*0570*/ 	.word	0xffffffff


	//   ....[55]....
        /*0574*/ 	.word	0xffffffff


	//   ....[56]....
        /*0578*/ 	.word	0xffffffff


	//   ....[57]....
        /*057c*/ 	.word	0xffffffff


	//   ....[58]....
        /*0580*/ 	.word	0xffffffff


	//   ....[59]....
        /*0584*/ 	.word	0xffffffff


	//   ....[60]....
        /*0588*/ 	.word	0xffffffff


	//   ....[61]....
        /*058c*/ 	.word	0xffffffff


	//   ....[62]....
        /*0590*/ 	.word	0xffffffff


	//   ....[63]....
        /*0594*/ 	.word	0xffffffff


	//   ....[64]....
        /*0598*/ 	.word	0xffffffff


	//   ....[65]....
        /*059c*/ 	.word	0xffffffff


	//   ....[66]....
        /*05a0*/ 	.word	0xffffffff


	//   ....[67]....
        /*05a4*/ 	.word	0xffffffff


	//   ....[68]....
        /*05a8*/ 	.word	0xffffffff


	//   ....[69]....
        /*05ac*/ 	.word	0xffffffff


	//   ....[70]....
        /*05b0*/ 	.word	0xffffffff


	//   ....[71]....
        /*05b4*/ 	.word	0xffffffff


	//   ....[72]....
        /*05b8*/ 	.word	0xffffffff


	//   ....[73]....
        /*05bc*/ 	.word	0xffffffff


	//   ....[74]....
        /*05c0*/ 	.word	0xffffffff


	//   ....[75]....
        /*05c4*/ 	.word	0xffffffff


	//   ....[76]....
        /*05c8*/ 	.word	0xffffffff


	//   ....[77]....
        /*05cc*/ 	.word	0xffffffff


	//   ....[78]....
        /*05d0*/ 	.word	0xffffffff


	//   ....[79]....
        /*05d4*/ 	.word	0xffffffff


	//   ....[80]....
        /*05d8*/ 	.word	0xffffffff


	//   ....[81]....
        /*05dc*/ 	.word	0xffffffff


	//   ....[82]....
        /*05e0*/ 	.word	0xffffffff


	//   ....[83]....
        /*05e4*/ 	.word	0xffffffff


	//   ....[84]....
        /*05e8*/ 	.word	0xffffffff


	//   ....[85]....
        /*05ec*/ 	.word	0xffffffff


	//   ....[86]....
        /*05f0*/ 	.word	0xffffffff


	//   ....[87]....
        /*05f4*/ 	.word	0xffffffff


	//   ....[88]....
        /*05f8*/ 	.word	0xffffffff


	//   ....[89]....
        /*05fc*/ 	.word	0xffffffff


	//   ....[90]....
        /*0600*/ 	.word	0xffffffff


	//   ....[91]....
        /*0604*/ 	.word	0xffffffff


	//   ....[92]....
        /*0608*/ 	.word	0xffffffff


	//   ....[93]....
        /*060c*/ 	.word	0xffffffff


	//   ....[94]....
        /*0610*/ 	.word	0xffffffff


	//   ....[95]....
        /*0614*/ 	.word	0xffffffff


	//   ....[96]....
        /*0618*/ 	.word	0xffffffff


	//   ....[97]....
        /*061c*/ 	.word	0xffffffff


	//   ....[98]....
        /*0620*/ 	.word	0xffffffff


	//   ....[99]....
        /*0624*/ 	.word	0xffffffff


	//   ....[100]....
        /*0628*/ 	.word	0xffffffff


	//   ....[101]....
        /*062c*/ 	.word	0xffffffff


	//   ....[102]....
        /*0630*/ 	.word	0xffffffff


	//   ....[103]....
        /*0634*/ 	.word	0xffffffff


	//   ....[104]....
        /*0638*/ 	.word	0xffffffff


	//   ....[105]....
        /*063c*/ 	.word	0xffffffff


	//   ....[106]....
        /*0640*/ 	.word	0xffffffff


	//   ....[107]....
        /*0644*/ 	.word	0xffffffff


	//   ....[108]....
        /*0648*/ 	.word	0xffffffff


	//   ....[109]....
        /*064c*/ 	.word	0xffffffff


	//   ....[110]....
        /*0650*/ 	.word	0xffffffff


	//   ....[111]....
        /*0654*/ 	.word	0xffffffff


	//   ....[112]....
        /*0658*/ 	.word	0xffffffff


	//   ....[113]....
        /*065c*/ 	.word	0xffffffff


	//   ....[114]....
        /*0660*/ 	.word	0xffffffff


	//   ....[115]....
        /*0664*/ 	.word	0xffffffff


	//   ....[116]....
        /*0668*/ 	.word	0xffffffff


	//   ....[117]....
        /*066c*/ 	.word	0xffffffff


	//   ....[118]....
        /*0670*/ 	.word	0xffffffff


	//   ....[119]....
        /*0674*/ 	.word	0xffffffff


	//   ....[120]....
        /*0678*/ 	.word	0xffffffff


	//   ....[121]....
        /*067c*/ 	.word	0xffffffff


	//   ....[122]....
        /*0680*/ 	.word	0xffffffff


	//   ....[123]....
        /*0684*/ 	.word	0xffffffff


	//   ....[124]....
        /*0688*/ 	.word	0xffffffff


	//   ....[125]....
        /*068c*/ 	.word	0xffffffff


	//   ....[126]....
        /*0690*/ 	.word	0xffffffff


	//   ....[127]....
        /*0694*/ 	.word	0xffffffff


	//   ....[128]....
        /*0698*/ 	.word	0xffffffff


	//   ....[129]....
        /*069c*/ 	.word	0xffffffff


	//   ....[130]....
        /*06a0*/ 	.word	0xffffffff


	//   ....[131]....
        /*06a4*/ 	.word	0xffffffff


	//   ....[132]....
        /*06a8*/ 	.word	0xffffffff


	//   ....[133]....
        /*06ac*/ 	.word	0xffffffff


	//   ....[134]....
        /*06b0*/ 	.word	0xffffffff


	//   ....[135]....
        /*06b4*/ 	.word	0xffffffff


	//   ....[136]....
        /*06b8*/ 	.word	0xffffffff


	//   ....[137]....
        /*06bc*/ 	.word	0xffffffff


	//   ....[138]....
        /*06c0*/ 	.word	0xffffffff


	//   ....[139]....
        /*06c4*/ 	.word	0xffffffff


	//   ....[140]....
        /*06c8*/ 	.word	0xffffffff


	//   ....[141]....
        /*06cc*/ 	.word	0xffffffff


	//   ....[142]....
        /*06d0*/ 	.word	0xffffffff


	//   ....[143]....
        /*06d4*/ 	.word	0xffffffff


	//   ....[144]....
        /*06d8*/ 	.word	0xffffffff


	//   ....[145]....
        /*06dc*/ 	.word	0xffffffff


	//   ....[146]....
        /*06e0*/ 	.word	0xffffffff


	//   ....[147]....
        /*06e4*/ 	.word	0xffffffff


	//   ....[148]....
        /*06e8*/ 	.word	0xffffffff


	//   ....[149]....
        /*06ec*/ 	.word	0xffffffff


	//   ....[150]....
        /*06f0*/ 	.word	0xffffffff


	//   ....[151]....
        /*06f4*/ 	.word	0xffffffff


	//   ....[152]....
        /*06f8*/ 	.word	0xffffffff


	//   ....[153]....
        /*06fc*/ 	.word	0xffffffff


	//   ....[154]....
        /*0700*/ 	.word	0xffffffff


	//   ....[155]....
        /*0704*/ 	.word	0xffffffff


	//   ....[156]....
        /*0708*/ 	.word	0xffffffff


	//   ....[157]....
        /*070c*/ 	.word	0xffffffff


	//   ....[158]....
        /*0710*/ 	.word	0xffffffff


	//   ....[159]....
        /*0714*/ 	.word	0xffffffff


	//   ....[160]....
        /*0718*/ 	.word	0xffffffff


	//   ....[161]....
        /*071c*/ 	.word	0xffffffff


	//   ....[162]....
        /*0720*/ 	.word	0xffffffff


	//   ....[163]....
        /*0724*/ 	.word	0xffffffff


	//   ....[164]....
        /*0728*/ 	.word	0xffffffff


	//   ....[165]....
        /*072c*/ 	.word	0xffffffff


	//   ....[166]....
        /*0730*/ 	.word	0xffffffff


	//   ....[167]....
        /*0734*/ 	.word	0xffffffff


	//   ....[168]....
        /*0738*/ 	.word	0xffffffff


	//   ....[169]....
        /*073c*/ 	.word	0xffffffff


	//   ....[170]....
        /*0740*/ 	.word	0xffffffff


	//   ....[171]....
        /*0744*/ 	.word	0xffffffff


	//   ....[172]....
        /*0748*/ 	.word	0xffffffff


	//   ....[173]....
        /*074c*/ 	.word	0xffffffff


	//   ....[174]....
        /*0750*/ 	.word	0xffffffff


	//   ....[175]....
        /*0754*/ 	.word	0xffffffff


	//   ....[176]....
        /*0758*/ 	.word	0xffffffff


	//   ....[177]....
        /*075c*/ 	.word	0xffffffff


	//   ....[178]....
        /*0760*/ 	.word	0xffffffff


	//   ....[179]....
        /*0764*/ 	.word	0xffffffff


	//   ....[180]....
        /*0768*/ 	.word	0xffffffff


	//   ....[181]....
        /*076c*/ 	.word	0xffffffff


	//   ....[182]....
        /*0770*/ 	.word	0xffffffff


	//   ....[183]....
        /*0774*/ 	.word	0xffffffff


	//   ....[184]....
        /*0778*/ 	.word	0xffffffff


	//   ....[185]....
        /*077c*/ 	.word	0xffffffff


	//   ....[186]....
        /*0780*/ 	.word	0xffffffff


	//   ....[187]....
        /*0784*/ 	.word	0xffffffff


	//   ....[188]....
        /*0788*/ 	.word	0xffffffff


	//   ....[189]....
        /*078c*/ 	.word	0xffffffff


	//   ....[190]....
        /*0790*/ 	.word	0xffffffff


	//   ....[191]....
        /*0794*/ 	.word	0xffffffff


	//   ....[192]....
        /*0798*/ 	.word	0xffffffff


	//   ....[193]....
        /*079c*/ 	.word	0xffffffff


	//   ....[194]....
        /*07a0*/ 	.word	0xffffffff


	//   ....[195]....
        /*07a4*/ 	.word	0xffffffff


	//   ....[196]....
        /*07a8*/ 	.word	0xffffffff


	//   ....[197]....
        /*07ac*/ 	.word	0xffffffff


	//   ....[198]....
        /*07b0*/ 	.word	0xffffffff


	//   ....[199]....
        /*07b4*/ 	.word	0xffffffff


	//   ....[200]....
        /*07b8*/ 	.word	0xffffffff


	//   ....[201]....
        /*07bc*/ 	.word	0xffffffff


	//   ....[202]....
        /*07c0*/ 	.word	0xffffffff


	//   ....[203]....
        /*07c4*/ 	.word	0xffffffff


	//   ....[204]....
        /*07c8*/ 	.word	0xffffffff


	//   ....[205]....
        /*07cc*/ 	.word	0xffffffff


	//   ....[206]....
        /*07d0*/ 	.word	0xffffffff


	//   ....[207]....
        /*07d4*/ 	.word	0xffffffff


	//   ....[208]....
        /*07d8*/ 	.word	0xffffffff


	//   ....[209]....
        /*07dc*/ 	.word	0xffffffff


	//   ....[210]....
        /*07e0*/ 	.word	0xffffffff


	//   ....[211]....
        /*07e4*/ 	.word	0xffffffff


	//   ....[212]....
        /*07e8*/ 	.word	0xffffffff


	//   ....[213]....
        /*07ec*/ 	.word	0xffffffff


	//   ....[214]....
        /*07f0*/ 	.word	0xffffffff


	//   ....[215]....
        /*07f4*/ 	.word	0xffffffff


	//   ....[216]....
        /*07f8*/ 	.word	0xffffffff


	//   ....[217]....
        /*07fc*/ 	.word	0xffffffff


	//   ....[218]....
        /*0800*/ 	.word	0xffffffff


	//   ....[219]....
        /*0804*/ 	.word	0xffffffff


	//   ....[220]....
        /*0808*/ 	.word	0xffffffff


	//   ....[221]....
        /*080c*/ 	.word	0xffffffff


	//   ....[222]....
        /*0810*/ 	.word	0xffffffff


	//   ....[223]....
        /*0814*/ 	.word	0xffffffff


	//   ....[224]....
        /*0818*/ 	.word	0xffffffff


	//   ....[225]....
        /*081c*/ 	.word	0xffffffff


	//   ....[226]....
        /*0820*/ 	.word	0xffffffff


	//   ....[227]....
        /*0824*/ 	.word	0xffffffff


	//   ....[228]....
        /*0828*/ 	.word	0xffffffff


	//   ....[229]....
        /*082c*/ 	.word	0xffffffff


	//   ....[230]....
        /*0830*/ 	.word	0xffffffff


	//   ....[231]....
        /*0834*/ 	.word	0xffffffff


	//   ....[232]....
        /*0838*/ 	.word	0xffffffff


	//   ....[233]....
        /*083c*/ 	.word	0xffffffff


	//   ....[234]....
        /*0840*/ 	.word	0xffffffff


	//   ....[235]....
        /*0844*/ 	.word	0xffffffff


	//   ....[236]....
        /*0848*/ 	.word	0xffffffff


	//   ....[237]....
        /*084c*/ 	.word	0xffffffff


	//   ....[238]....
        /*0850*/ 	.word	0xffffffff


	//   ....[239]....
        /*0854*/ 	.word	0x0500005b


	//   ....[240]....
        /*0858*/ 	.word	0x0500005b


	//   ....[241]....
        /*085c*/ 	.word	0x0500005b


	//   ....[242]....
        /*0860*/ 	.word	0x0500005b


	//   ....[243]....
        /*0864*/ 	.word	0x0500005b


	//   ....[244]....
        /*0868*/ 	.word	0x0500005b


	//   ....[245]....
        /*086c*/ 	.word	0x0500005b


	//   ....[246]....
        /*0870*/ 	.word	0x0500005b


	//   ....[247]....
        /*0874*/ 	.word	0x0500005b


	//   ....[248]....
        /*0878*/ 	.word	0x0500005b


	//   ....[249]....
        /*087c*/ 	.word	0x0500005b


	//   ....[250]....
        /*0880*/ 	.word	0x0500005b


	//   ....[251]....
        /*0884*/ 	.word	0x0500005b


	//   ....[252]....
        /*0888*/ 	.word	0x0500005b


	//   ....[253]....
        /*088c*/ 	.word	0x0500005b


	//   ....[254]....
        /*0890*/ 	.word	0x0500005b


	//   ....[255]....
        /*0894*/ 	.word	0x0500005b


	//   ....[0]....
        /*0898*/ 	.word	0x0500005b


	//   ....[1]....
        /*089c*/ 	.word	0x0500005b


	//   ....[2]....
        /*08a0*/ 	.word	0x0500005b


	//   ....[3]....
        /*08a4*/ 	.word	0x0500005b


	//   ....[4]....
        /*08a8*/ 	.word	0x0500005b


	//   ....[5]....
        /*08ac*/ 	.word	0x0500005b


	//   ....[6]....
        /*08b0*/ 	.word	0x0500005b


	//   ....[7]....
        /*08b4*/ 	.word	0x0500005b


	//   ....[8]....
        /*08b8*/ 	.word	0x0500005b


	//   ....[9]....
        /*08bc*/ 	.word	0x0500005b


	//   ....[10]....
        /*08c0*/ 	.word	0x0500005b


	//   ....[11]....
        /*08c4*/ 	.word	0x0500005b


	//   ....[12]....
        /*08c8*/ 	.word	0x0500005b


	//   ....[13]....
        /*08cc*/ 	.word	0x0500005b


	//   ....[14]....
        /*08d0*/ 	.word	0x0500005b


	//   ....[15]....
        /*08d4*/ 	.word	0x0500005b


	//   ....[16]....
        /*08d8*/ 	.word	0x0500005b


	//   ....[17]....
        /*08dc*/ 	.word	0x0500005b


	//   ....[18]....
        /*08e0*/ 	.word	0x0500005b


	//   ....[19]....
        /*08e4*/ 	.word	0x0500005b


	//   ....[20]....
        /*08e8*/ 	.word	0x0500005b


	//   ....[21]....
        /*08ec*/ 	.word	0x0500005b


	//   ....[22]....
        /*08f0*/ 	.word	0x0500005b


	//   ....[23]....
        /*08f4*/ 	.word	0x0500005b


	//   ....[24]....
        /*08f8*/ 	.word	0x0500005b


	//   ....[25]....
        /*08fc*/ 	.word	0x0500005b


	//   ....[26]....
        /*0900*/ 	.word	0x0500005b


	//   ....[27]....
        /*0904*/ 	.word	0x0500005b


	//   ....[28]....
        /*0908*/ 	.word	0x0500005b


	//   ....[29]....
        /*090c*/ 	.word	0x0500005b


	//   ....[30]....
        /*0910*/ 	.word	0x0500005b


	//   ....[31]....
        /*0914*/ 	.word	0x0500005b


	//   ....[32]....
        /*0918*/ 	.word	0x0500005b


	//   ....[33]....
        /*091c*/ 	.word	0x0500005b


	//   ....[34]....
        /*0920*/ 	.word	0x0500005b


	//   ....[35]....
        /*0924*/ 	.word	0x0500005b


	//   ....[36]....
        /*0928*/ 	.word	0x0500005b


	//   ....[37]....
        /*092c*/ 	.word	0x0500005b


	//   ....[38]....
        /*0930*/ 	.word	0x0500005b


	//   ....[39]....
        /*0934*/ 	.word	0x0500005b


	//   ....[40]....
        /*0938*/ 	.word	0x0500005b


	//   ....[41]....
        /*093c*/ 	.word	0x0500005b


	//   ....[42]....
        /*0940*/ 	.word	0x0500005b


	//   ....[43]....
        /*0944*/ 	.word	0x0500005b


	//   ....[44]....
        /*0948*/ 	.word	0x0500005b


	//   ....[45]....
        /*094c*/ 	.word	0x0500005b


	//   ....[46]....
        /*0950*/ 	.word	0x0500005b


	//   ....[47]....
        /*0954*/ 	.word	0x0500005b


	//   ....[48]....
        /*0958*/ 	.word	0x0500005b


	//   ....[49]....
        /*095c*/ 	.word	0x0500005b


	//   ....[50]....
        /*0960*/ 	.word	0x0500005b


	//   ....[51]....
        /*0964*/ 	.word	0x0500005b


	//   ....[52]....
        /*0968*/ 	.word	0x0500005b


	//   ....[53]....
        /*096c*/ 	.word	0x0500005b


	//   ....[54]....
        /*0970*/ 	.word	0x0500005b


	//   ....[55]....
        /*0974*/ 	.word	0x0500005b


	//   ....[56]....
        /*0978*/ 	.word	0x0500005b


	//   ....[57]....
        /*097c*/ 	.word	0x0500005b


	//   ....[58]....
        /*0980*/ 	.word	0x0500005b


	//   ....[59]....
        /*0984*/ 	.word	0x0500005b


	//   ....[60]....
        /*0988*/ 	.word	0x0500005b


	//   ....[61]....
        /*098c*/ 	.word	0x0500005b


	//   ....[62]....
        /*0990*/ 	.word	0x0500005b


	//   ....[63]....
        /*0994*/ 	.word	0x0500005b


	//   ....[64]....
        /*0998*/ 	.word	0x0500005b


	//   ....[65]....
        /*099c*/ 	.word	0x0500005b


	//   ....[66]....
        /*09a0*/ 	.word	0x0500005b


	//   ....[67]....
        /*09a4*/ 	.word	0x0500005b


	//   ....[68]....
        /*09a8*/ 	.word	0x0500005b


	//   ....[69]....
        /*09ac*/ 	.word	0x0500005b


	//   ....[70]....
        /*09b0*/ 	.word	0x0500005b


	//   ....[71]....
        /*09b4*/ 	.word	0x0500005b


	//   ....[72]....
        /*09b8*/ 	.word	0x0500005b


	//   ....[73]....
        /*09bc*/ 	.word	0x0500005b


	//   ....[74]....
        /*09c0*/ 	.word	0x0500005b


	//   ....[75]....
        /*09c4*/ 	.word	0x0500005b


	//   ....[76]....
        /*09c8*/ 	.word	0x0500005b


	//   ....[77]....
        /*09cc*/ 	.word	0x0500005b


	//   ....[78]....
        /*09d0*/ 	.word	0x0500005b


	//   ....[79]....
        /*09d4*/ 	.word	0x0500005b


	//   ....[80]....
        /*09d8*/ 	.word	0x0500005b


	//   ....[81]....
        /*09dc*/ 	.word	0x0500005b


	//   ....[82]....
        /*09e0*/ 	.word	0x0500005b


	//   ....[83]....
        /*09e4*/ 	.word	0x0500005b


	//   ....[84]....
        /*09e8*/ 	.word	0x0500005b


	//   ....[85]....
        /*09ec*/ 	.word	0x0500005b


	//   ....[86]....
        /*09f0*/ 	.word	0x0500005b


	//   ....[87]....
        /*09f4*/ 	.word	0x0500005b


	//   ....[88]....
        /*09f8*/ 	.word	0x0500005b


	//   ....[89]....
        /*09fc*/ 	.word	0x0500005b


	//   ....[90]....
        /*0a00*/ 	.word	0x0500005b


	//   ....[91]....
        /*0a04*/ 	.word	0x0500005b


	//   ....[92]....
        /*0a08*/ 	.word	0x0500005b


	//   ....[93]....
        /*0a0c*/ 	.word	0x0500005b


	//   ....[94]....
        /*0a10*/ 	.word	0x0500005b


	//   ....[95]....
        /*0a14*/ 	.word	0x0500005b


	//   ....[96]....
        /*0a18*/ 	.word	0x0500005b


	//   ....[97]....
        /*0a1c*/ 	.word	0x0500005b


	//   ....[98]....
        /*0a20*/ 	.word	0x0500005b


	//   ....[99]....
        /*0a24*/ 	.word	0x0500005b


	//   ....[100]....
        /*0a28*/ 	.word	0x0500005b


	//   ....[101]....
        /*0a2c*/ 	.word	0x0500005b


	//   ....[102]....
        /*0a30*/ 	.word	0x0500005b


	//   ....[103]....
        /*0a34*/ 	.word	0x0500005b


	//   ....[104]....
        /*0a38*/ 	.word	0x0500005b


	//   ....[105]....
        /*0a3c*/ 	.word	0x0500005b


	//   ....[106]....
        /*0a40*/ 	.word	0x0500005b


	//   ....[107]....
        /*0a44*/ 	.word	0x0500005b


	//   ....[108]....
        /*0a48*/ 	.word	0x0500005b


	//   ....[109]....
        /*0a4c*/ 	.word	0x0500005b


	//   ....[110]....
        /*0a50*/ 	.word	0x0500005b


	//   ....[111]....
        /*0a54*/ 	.word	0x0500005b


	//   ....[112]....
        /*0a58*/ 	.word	0x0500005b


	//   ....[113]....
        /*0a5c*/ 	.word	0x0500005b


	//   ....[114]....
        /*0a60*/ 	.word	0x0500005b


	//   ....[115]....
        /*0a64*/ 	.word	0x0500005b


	//   ....[116]....
        /*0a68*/ 	.word	0x0500005b


	//   ....[117]....
        /*0a6c*/ 	.word	0x0500005b


	//   ....[118]....
        /*0a70*/ 	.word	0x0500005b


	//   ....[119]....
        /*0a74*/ 	.word	0x0500005b


	//   ....[120]....
        /*0a78*/ 	.word	0x0500005b


	//   ....[121]....
        /*0a7c*/ 	.word	0x0500005b


	//   ....[122]....
        /*0a80*/ 	.word	0x0500005b


	//   ....[123]....
        /*0a84*/ 	.word	0x0500005b


	//   ....[124]....
        /*0a88*/ 	.word	0x0500005b


	//   ....[125]....
        /*0a8c*/ 	.word	0x0500005b


	//   ....[126]....
        /*0a90*/ 	.word	0x0500005b


	//   ....[127]....
        /*0a94*/ 	.word	0x0500005b


	//   ....[128]....
        /*0a98*/ 	.word	0x0500005b


	//   ....[129]....
        /*0a9c*/ 	.word	0x0500005b


	//   ....[130]....
        /*0aa0*/ 	.word	0x0500005b


	//   ....[131]....
        /*0aa4*/ 	.word	0x0500005b


	//   ....[132]....
        /*0aa8*/ 	.word	0x0500005b


	//   ....[133]....
        /*0aac*/ 	.word	0x0500005b


	//   ....[134]....
        /*0ab0*/ 	.word	0x0500005b


	//   ....[135]....
        /*0ab4*/ 	.word	0x0500005b


	//   ....[136]....
        /*0ab8*/ 	.word	0x0500005b


	//   ....[137]....
        /*0abc*/ 	.word	0x0500005b


	//   ....[138]....
        /*0ac0*/ 	.word	0x0500005b


	//   ....[139]....
        /*0ac4*/ 	.word	0x0500005b


	//   ....[140]....
        /*0ac8*/ 	.word	0x0500005b


	//   ....[141]....
        /*0acc*/ 	.word	0x0500005b


	//   ....[142]....
        /*0ad0*/ 	.word	0x0500005b


	//   ....[143]....
        /*0ad4*/ 	.word	0x0500005b


	//   ....[144]....
        /*0ad8*/ 	.word	0x0500005b


	//   ....[145]....
        /*0adc*/ 	.word	0x0500005b


	//   ....[146]....
        /*0ae0*/ 	.word	0x0500005b


	//   ....[147]....
        /*0ae4*/ 	.word	0x0500005b


	//   ....[148]....
        /*0ae8*/ 	.word	0x0500005b


	//   ....[149]....
        /*0aec*/ 	.word	0x0500005b


	//   ....[150]....
        /*0af0*/ 	.word	0x0500005b


	//   ....[151]....
        /*0af4*/ 	.word	0x0500005b


	//   ....[152]....
        /*0af8*/ 	.word	0x0500005b


	//   ....[153]....
        /*0afc*/ 	.word	0x0500005b


	//   ....[154]....
        /*0b00*/ 	.word	0x0500005b


	//   ....[155]....
        /*0b04*/ 	.word	0x0500005b


	//   ....[156]....
        /*0b08*/ 	.word	0x0500005b


	//   ....[157]....
        /*0b0c*/ 	.word	0x0500005b


	//   ....[158]....
        /*0b10*/ 	.word	0x0500005b


	//   ....[159]....
        /*0b14*/ 	.word	0x0500005b


	//   ....[160]....
        /*0b18*/ 	.word	0x0500005b


	//   ....[161]....
        /*0b1c*/ 	.word	0x0500005b


	//   ....[162]....
        /*0b20*/ 	.word	0x0500005b


	//   ....[163]....
        /*0b24*/ 	.word	0x0500005b


	//   ....[164]....
        /*0b28*/ 	.word	0x0500005b


	//   ....[165]....
        /*0b2c*/ 	.word	0x0500005b


	//   ....[166]....
        /*0b30*/ 	.word	0x0500005b


	//   ....[167]....
        /*0b34*/ 	.word	0x0500005b


	//   ....[168]....
        /*0b38*/ 	.word	0x0500005b


	//   ....[169]....
        /*0b3c*/ 	.word	0x0500005b


	//   ....[170]....
        /*0b40*/ 	.word	0x0500005b


	//   ....[171]....
        /*0b44*/ 	.word	0x0500005b


	//   ....[172]....
        /*0b48*/ 	.word	0x0500005b


	//   ....[173]....
        /*0b4c*/ 	.word	0x0500005b


	//   ....[174]....
        /*0b50*/ 	.word	0x0500005b


	//   ....[175]....
        /*0b54*/ 	.word	0x0500005b


	//   ....[176]....
        /*0b58*/ 	.word	0x0500005b


	//   ....[177]....
        /*0b5c*/ 	.word	0x0500005b


	//   ....[178]....
        /*0b60*/ 	.word	0x0500005b


	//   ....[179]....
        /*0b64*/ 	.word	0x0500005b


	//   ....[180]....
        /*0b68*/ 	.word	0x0500005b


	//   ....[181]....
        /*0b6c*/ 	.word	0x0500005b


	//   ....[182]....
        /*0b70*/ 	.word	0x0500005b


	//   ....[183]....
        /*0b74*/ 	.word	0x0500005b


	//   ....[184]....
        /*0b78*/ 	.word	0x0500005b


	//   ....[185]....
        /*0b7c*/ 	.word	0x0500005b


	//   ....[186]....
        /*0b80*/ 	.word	0x0500005b


	//   ....[187]....
        /*0b84*/ 	.word	0x0500005b


	//   ....[188]....
        /*0b88*/ 	.word	0x0500005b


	//   ....[189]....
        /*0b8c*/ 	.word	0x0500005b


	//   ....[190]....
        /*0b90*/ 	.word	0x0500005b


	//   ....[191]....
        /*0b94*/ 	.word	0x0500005b


	//   ....[192]....
        /*0b98*/ 	.word	0x0500005b


	//   ....[193]....
        /*0b9c*/ 	.word	0x0500005b


	//   ....[194]....
        /*0ba0*/ 	.word	0x0500005b


	//   ....[195]....
        /*0ba4*/ 	.word	0x0500005b


	//   ....[196]....
        /*0ba8*/ 	.word	0x0500005b


	//   ....[197]....
        /*0bac*/ 	.word	0x0500005b


	//   ....[198]....
        /*0bb0*/ 	.word	0x0500005b


	//   ....[199]....
        /*0bb4*/ 	.word	0x0500005b


	//   ....[200]....
        /*0bb8*/ 	.word	0x0500005b


	//   ....[201]....
        /*0bbc*/ 	.word	0x0500005b


	//   ....[202]....
        /*0bc0*/ 	.word	0x0500005b


	//   ....[203]....
        /*0bc4*/ 	.word	0x0500005b


	//   ....[204]....
        /*0bc8*/ 	.word	0x0500005b


	//   ....[205]....
        /*0bcc*/ 	.word	0x0500005b


	//   ....[206]....
        /*0bd0*/ 	.word	0x0500005b


	//   ....[207]....
        /*0bd4*/ 	.word	0x0500005b


	//   ....[208]....
        /*0bd8*/ 	.word	0x0500005b


	//   ....[209]....
        /*0bdc*/ 	.word	0x0500005b


	//   ....[210]....
        /*0be0*/ 	.word	0x0500005b


	//   ....[211]....
        /*0be4*/ 	.word	0x0500005b


	//   ....[212]....
        /*0be8*/ 	.word	0x0500005b


	//   ....[213]....
        /*0bec*/ 	.word	0x0500005b


	//   ....[214]....
        /*0bf0*/ 	.word	0x0500005b


	//   ....[215]....
        /*0bf4*/ 	.word	0x0500005b


	//   ....[216]....
        /*0bf8*/ 	.word	0x0500005b


	//   ....[217]....
        /*0bfc*/ 	.word	0x0500005b


	//   ....[218]....
        /*0c00*/ 	.word	0x0500005b


	//   ....[219]....
        /*0c04*/ 	.word	0x0500005b


	//   ....[220]....
        /*0c08*/ 	.word	0x0500005b


	//   ....[221]....
        /*0c0c*/ 	.word	0x0500005b


	//   ....[222]....
        /*0c10*/ 	.word	0x0500005b


	//   ....[223]....
        /*0c14*/ 	.word	0x0500005b


	//   ....[224]....
        /*0c18*/ 	.word	0x0500005b


	//   ....[225]....
        /*0c1c*/ 	.word	0x0500005b


	//   ....[226]....
        /*0c20*/ 	.word	0x0500005b


	//   ....[227]....
        /*0c24*/ 	.word	0x0500005b


	//   ....[228]....
        /*0c28*/ 	.word	0x0500005b


	//   ....[229]....
        /*0c2c*/ 	.word	0x0500005b


	//   ....[230]....
        /*0c30*/ 	.word	0x0500005b


	//   ....[231]....
        /*0c34*/ 	.word	0x0500005b


	//   ....[232]....
        /*0c38*/ 	.word	0x0500005b


	//   ....[233]....
        /*0c3c*/ 	.word	0x0500005b


	//   ....[234]....
        /*0c40*/ 	.word	0x0500005b


	//   ....[235]....
        /*0c44*/ 	.word	0x0500005b


	//   ....[236]....
        /*0c48*/ 	.word	0x0500005b


	//   ....[237]....
        /*0c4c*/ 	.word	0x0500005b


	//   ....[238]....
        /*0c50*/ 	.word	0x0500005b


	//   ....[239]....
        /*0c54*/ 	.word	0x0500005b


	//   ....[240]....
        /*0c58*/ 	.word	0x0500005b


	//   ....[241]....
        /*0c5c*/ 	.word	0x0500005b


	//   ....[242]....
        /*0c60*/ 	.word	0x0500005b


	//   ....[243]....
        /*0c64*/ 	.word	0x0500005b


	//   ....[244]....
        /*0c68*/ 	.word	0x0500005b


	//   ....[245]....
        /*0c6c*/ 	.word	0x0500005b


	//   ....[246]....
        /*0c70*/ 	.word	0x0500005b


	//   ....[247]....
        /*0c74*/ 	.word	0x0500005b


	//   ....[248]....
        /*0c78*/ 	.word	0x0500005b


	//   ....[249]....
        /*0c7c*/ 	.word	0x0500005b


	//   ....[250]....
        /*0c80*/ 	.word	0x0500005b


	//   ....[251]....
        /*0c84*/ 	.word	0x0500005b


	//   ....[252]....
        /*0c88*/ 	.word	0x0500005b


	//   ....[253]....
        /*0c8c*/ 	.word	0x0500005b


	//   ....[254]....
        /*0c90*/ 	.word	0x0500005b


	//   ....[255]....
        /*0c94*/ 	.word	0x0500005b


	//   ....[0]....
        /*0c98*/ 	.word	0x0500005b


	//   ....[1]....
        /*0c9c*/ 	.word	0x0500005b


	//   ....[2]....
        /*0ca0*/ 	.word	0x0500005b


	//   ....[3]....
        /*0ca4*/ 	.word	0x0500005b


	//   ....[4]....
        /*0ca8*/ 	.word	0x0500005b


	//   ....[5]....
        /*0cac*/ 	.word	0x0500005b


	//   ....[6]....
        /*0cb0*/ 	.word	0x0500005b


	//   ....[7]....
        /*0cb4*/ 	.word	0x0500005b


	//   ....[8]....
        /*0cb8*/ 	.word	0x0500005b


	//   ....[9]....
        /*0cbc*/ 	.word	0x0500005b


	//   ....[10]....
        /*0cc0*/ 	.word	0x0500005b


	//   ....[11]....
        /*0cc4*/ 	.word	0x0500005b


	//   ....[12]....
        /*0cc8*/ 	.word	0x0500005b


	//   ....[13]....
        /*0ccc*/ 	.word	0x0500005b


	//   ....[14]....
        /*0cd0*/ 	.word	0x0500005b


	//   ....[15]....
        /*0cd4*/ 	.word	0x0500005b


	//   ....[16]....
        /*0cd8*/ 	.word	0x0500005b


	//   ....[17]....
        /*0cdc*/ 	.word	0x0500005b


	//   ....[18]....
        /*0ce0*/ 	.word	0x0500005b


	//   ....[19]....
        /*0ce4*/ 	.word	0x0500005b


	//   ....[20]....
        /*0ce8*/ 	.word	0x0500005b


	//   ....[21]....
        /*0cec*/ 	.word	0x0500005b


	//   ....[22]....
        /*0cf0*/ 	.word	0x0500005b


	//   ....[23]....
        /*0cf4*/ 	.word	0x0500005b


	//   ....[24]....
        /*0cf8*/ 	.word	0x0500005b


	//   ....[25]....
        /*0cfc*/ 	.word	0x0500005b


	//   ....[26]....
        /*0d00*/ 	.word	0x0500005b


	//   ....[27]....
        /*0d04*/ 	.word	0x0500005b


	//   ....[28]....
        /*0d08*/ 	.word	0x0500005b


	//   ....[29]....
        /*0d0c*/ 	.word	0x0500005b


	//   ....[30]....
        /*0d10*/ 	.word	0x0500005b


	//   ....[31]....
        /*0d14*/ 	.word	0x0500005b


	//   ....[32]....
        /*0d18*/ 	.word	0x0500005b


	//   ....[33]....
        /*0d1c*/ 	.word	0x0500005b


	//   ....[34]....
        /*0d20*/ 	.word	0x0500005b


	//   ....[35]....
        /*0d24*/ 	.word	0x0500005b


	//   ....[36]....
        /*0d28*/ 	.word	0x0500005b


	//   ....[37]....
        /*0d2c*/ 	.word	0x0500005b


	//   ....[38]....
        /*0d30*/ 	.word	0x0500005b


	//   ....[39]....
        /*0d34*/ 	.word	0x0500005b


	//   ....[40]....
        /*0d38*/ 	.word	0x0500005b


	//   ....[41]....
        /*0d3c*/ 	.word	0x0500005b


	//   ....[42]....
        /*0d40*/ 	.word	0x0500005b


	//   ....[43]....
        /*0d44*/ 	.word	0x0500005b


	//   ....[44]....
        /*0d48*/ 	.word	0x0500005b


	//   ....[45]....
        /*0d4c*/ 	.word	0x0500005b


	//   ....[46]....
        /*0d50*/ 	.word	0x0500005b


	//   ....[47]....
        /*0d54*/ 	.word	0x0500005b


	//   ....[48]....
        /*0d58*/ 	.word	0x0500005b


	//   ....[49]....
        /*0d5c*/ 	.word	0x0500005b


	//   ....[50]....
        /*0d60*/ 	.word	0x0500005b


	//   ....[51]....
        /*0d64*/ 	.word	0x0500005b


	//   ....[52]....
        /*0d68*/ 	.word	0x0500005b


	//   ....[53]....
        /*0d6c*/ 	.word	0x0500005b


	//   ....[54]....
        /*0d70*/ 	.word	0x0500005b


	//   ....[55]....
        /*0d74*/ 	.word	0x0500005b


	//   ....[56]....
        /*0d78*/ 	.word	0x0500005b


	//   ....[57]....
        /*0d7c*/ 	.word	0x0500005b


	//   ....[58]....
        /*0d80*/ 	.word	0x0500005b


	//   ....[59]....
        /*0d84*/ 	.word	0x0500005b


	//   ....[60]....
        /*0d88*/ 	.word	0x0500005b


	//   ....[61]....
        /*0d8c*/ 	.word	0x0500005b


	//   ....[62]....
        /*0d90*/ 	.word	0x0500005b


	//   ....[63]....
        /*0d94*/ 	.word	0x0500005b


	//   ....[64]....
        /*0d98*/ 	.word	0x0500005b


	//   ....[65]....
        /*0d9c*/ 	.word	0x0500005b


	//   ....[66]....
        /*0da0*/ 	.word	0x0500005b


	//   ....[67]....
        /*0da4*/ 	.word	0x0500005b


	//   ....[68]....
        /*0da8*/ 	.word	0x0500005b


	//   ....[69]....
        /*0dac*/ 	.word	0x0500005b


	//   ....[70]....
        /*0db0*/ 	.word	0x0500005b


	//   ....[71]....
        /*0db4*/ 	.word	0x0500005b


	//   ....[72]....
        /*0db8*/ 	.word	0x0500005b


	//   ....[73]....
        /*0dbc*/ 	.word	0x0500005b


	//   ....[74]....
        /*0dc0*/ 	.word	0x0500005b


	//   ....[75]....
        /*0dc4*/ 	.word	0x0500005b


	//   ....[76]....
        /*0dc8*/ 	.word	0x0500005b


	//   ....[77]....
        /*0dcc*/ 	.word	0x0500005b


	//   ....[78]....
        /*0dd0*/ 	.word	0x0500005b


	//   ....[79]....
        /*0dd4*/ 	.word	0x0500005b


	//   ....[80]....
        /*0dd8*/ 	.word	0x0500005b


	//   ....[81]....
        /*0ddc*/ 	.word	0x0500005b


	//   ....[82]....
        /*0de0*/ 	.word	0x0500005b


	//   ....[83]....
        /*0de4*/ 	.word	0x0500005b


	//   ....[84]....
        /*0de8*/ 	.word	0x0500005b


	//   ....[85]....
        /*0dec*/ 	.word	0x0500005b


	//   ....[86]....
        /*0df0*/ 	.word	0x0500005b


	//   ....[87]....
        /*0df4*/ 	.word	0x0500005b


	//   ....[88]....
        /*0df8*/ 	.word	0x0500005b


	//   ....[89]....
        /*0dfc*/ 	.word	0x0500005b


	//   ....[90]....
        /*0e00*/ 	.word	0x0500005b


	//   ....[91]....
        /*0e04*/ 	.word	0x0500005b


	//   ....[92]....
        /*0e08*/ 	.word	0x0500005b


	//   ....[93]....
        /*0e0c*/ 	.word	0x0500005b


	//   ....[94]....
        /*0e10*/ 	.word	0x0500005b


	//   ....[95]....
        /*0e14*/ 	.word	0x0500005b


	//   ....[96]....
        /*0e18*/ 	.word	0x0500005b


	//   ....[97]....
        /*0e1c*/ 	.word	0x0500005b


	//   ....[98]....
        /*0e20*/ 	.word	0x0500005b


	//   ....[99]....
        /*0e24*/ 	.word	0x0500005b


	//   ....[100]....
        /*0e28*/ 	.word	0x0500005b


	//   ....[101]....
        /*0e2c*/ 	.word	0x0500005b


	//   ....[102]....
        /*0e30*/ 	.word	0x0500005b


	//   ....[103]....
        /*0e34*/ 	.word	0x0500005b


	//   ....[104]....
        /*0e38*/ 	.word	0x0500005b


	//   ....[105]....
        /*0e3c*/ 	.word	0x0500005b


	//   ....[106]....
        /*0e40*/ 	.word	0x0500005b


	//   ....[107]....
        /*0e44*/ 	.word	0x0500005b


	//   ....[108]....
        /*0e48*/ 	.word	0x0500005b


	//   ....[109]....
        /*0e4c*/ 	.word	0x0500005b


	//   ....[110]....
        /*0e50*/ 	.word	0x0500005b


	//   ....[111]....
        /*0e54*/ 	.word	0x0500005b


	//   ....[112]....
        /*0e58*/ 	.word	0x0500005b


	//   ....[113]....
        /*0e5c*/ 	.word	0x0500005b


	//   ....[114]....
        /*0e60*/ 	.word	0x0500005b


	//   ....[115]....
        /*0e64*/ 	.word	0x0500005b


	//   ....[116]....
        /*0e68*/ 	.word	0x0500005b


	//   ....[117]....
        /*0e6c*/ 	.word	0x0500005b


	//   ....[118]....
        /*0e70*/ 	.word	0x0500005b


	//   ....[119]....
        /*0e74*/ 	.word	0x0500005b


	//   ....[120]....
        /*0e78*/ 	.word	0x0500005b


	//   ....[121]....
        /*0e7c*/ 	.word	0x0500005b


	//   ....[122]....
        /*0e80*/ 	.word	0x0500005b


	//   ....[123]....
        /*0e84*/ 	.word	0x0500005b


	//   ....[124]....
        /*0e88*/ 	.word	0x0500005b


	//   ....[125]....
        /*0e8c*/ 	.word	0x0500005b


	//   ....[126]....
        /*0e90*/ 	.word	0x0500005b


	//   ....[127]....
        /*0e94*/ 	.word	0x0500005b


	//   ....[128]....
        /*0e98*/ 	.word	0x0500005b


	//   ....[129]....
        /*0e9c*/ 	.word	0x0500005b


	//   ....[130]....
        /*0ea0*/ 	.word	0x0500005b


	//   ....[131]....
        /*0ea4*/ 	.word	0x0500005b


	//   ....[132]....
        /*0ea8*/ 	.word	0x0500005b


	//   ....[133]....
        /*0eac*/ 	.word	0x0500005b


	//   ....[134]....
        /*0eb0*/ 	.word	0x0500005b


	//   ....[135]....
        /*0eb4*/ 	.word	0x0500005b


	//   ....[136]....
        /*0eb8*/ 	.word	0x0500005b


	//   ....[137]....
        /*0ebc*/ 	.word	0x0500005b


	//   ....[138]....
        /*0ec0*/ 	.word	0x0500005b


	//   ....[139]....
        /*0ec4*/ 	.word	0x0500005b


	//   ....[140]....
        /*0ec8*/ 	.word	0x0500005b


	//   ....[141]....
        /*0ecc*/ 	.word	0x0500005b


	//   ....[142]....
        /*0ed0*/ 	.word	0x0500005b


	//   ....[143]....
        /*0ed4*/ 	.word	0x0500005b


	//   ....[144]....
        /*0ed8*/ 	.word	0x0500005b


	//   ....[145]....
        /*0edc*/ 	.word	0x0500005b


	//   ....[146]....
        /*0ee0*/ 	.word	0x0500005b


	//   ....[147]....
        /*0ee4*/ 	.word	0x0500005b


	//   ....[148]....
        /*0ee8*/ 	.word	0x0500005b


	//   ....[149]....
        /*0eec*/ 	.word	0x0500005b


	//   ....[150]....
        /*0ef0*/ 	.word	0x0500005b


	//   ....[151]....
        /*0ef4*/ 	.word	0x0500005b


	//   ....[152]....
        /*0ef8*/ 	.word	0x0500005b


	//   ....[153]....
        /*0efc*/ 	.word	0x0500005b


	//   ....[154]....
        /*0f00*/ 	.word	0x0500005b


	//   ....[155]....
        /*0f04*/ 	.word	0x0500005b


	//   ....[156]....
        /*0f08*/ 	.word	0x0500005b


	//   ....[157]....
        /*0f0c*/ 	.word	0x0500005b


	//   ....[158]....
        /*0f10*/ 	.word	0x0500005b


	//   ....[159]....
        /*0f14*/ 	.word	0x0500005b


	//   ....[160]....
        /*0f18*/ 	.word	0x0500005b


	//   ....[161]....
        /*0f1c*/ 	.word	0x0500005b


	//   ....[162]....
        /*0f20*/ 	.word	0x0500005b


	//   ....[163]....
        /*0f24*/ 	.word	0x0500005b


	//   ....[164]....
        /*0f28*/ 	.word	0x0500005b


	//   ....[165]....
        /*0f2c*/ 	.word	0x0500005b


	//   ....[166]....
        /*0f30*/ 	.word	0x0500005b


	//   ....[167]....
        /*0f34*/ 	.word	0x0500005b


	//   ....[168]....
        /*0f38*/ 	.word	0x0500005b


	//   ....[169]....
        /*0f3c*/ 	.word	0x0500005b


	//   ....[170]....
        /*0f40*/ 	.word	0x0500005b


	//   ....[171]....
        /*0f44*/ 	.word	0x0500005b


	//   ....[172]....
        /*0f48*/ 	.word	0x0500005b


	//   ....[173]....
        /*0f4c*/ 	.word	0x0500005b


	//   ....[174]....
        /*0f50*/ 	.word	0x0500005b


	//   ....[175]....
        /*0f54*/ 	.word	0x0500005b


	//   ....[176]....
        /*0f58*/ 	.word	0x0500005b


	//   ....[177]....
        /*0f5c*/ 	.word	0x0500005b


	//   ....[178]....
        /*0f60*/ 	.word	0x0500005b


	//   ....[179]....
        /*0f64*/ 	.word	0x0500005b


	//   ....[180]....
        /*0f68*/ 	.word	0x0500005b


	//   ....[181]....
        /*0f6c*/ 	.word	0x0500005b


	//   ....[182]....
        /*0f70*/ 	.word	0x0500005b


	//   ....[183]....
        /*0f74*/ 	.word	0x0500005b


	//   ....[184]....
        /*0f78*/ 	.word	0x0500005b


	//   ....[185]....
        /*0f7c*/ 	.word	0x0500005b


	//   ....[186]....
        /*0f80*/ 	.word	0x0500005b


	//   ....[187]....
        /*0f84*/ 	.word	0x0500005b


	//   ....[188]....
        /*0f88*/ 	.word	0x0500005b


	//   ....[189]....
        /*0f8c*/ 	.word	0x0500005b


	//   ....[190]....
        /*0f90*/ 	.word	0x0500005b


	//   ....[191]....
        /*0f94*/ 	.word	0x0500005b


	//   ....[192]....
        /*0f98*/ 	.word	0x0500005b


	//   ....[193]....
        /*0f9c*/ 	.word	0x0500005b


	//   ....[194]....
        /*0fa0*/ 	.word	0x0500005b


	//   ....[195]....
        /*0fa4*/ 	.word	0x0500005b


	//   ....[196]....
        /*0fa8*/ 	.word	0x0500005b


	//   ....[197]....
        /*0fac*/ 	.word	0x0500005b


	//   ....[198]....
        /*0fb0*/ 	.word	0x0500005b


	//   ....[199]....
        /*0fb4*/ 	.word	0x0500005b


	//   ....[200]....
        /*0fb8*/ 	.word	0x0500005b


	//   ....[201]....
        /*0fbc*/ 	.word	0x0500005b


	//   ....[202]....
        /*0fc0*/ 	.word	0x0500005b


	//   ....[203]....
        /*0fc4*/ 	.word	0x0500005b


	//   ....[204]....
        /*0fc8*/ 	.word	0x0500005b


	//   ....[205]....
        /*0fcc*/ 	.word	0x0500005b


	//   ....[206]....
        /*0fd0*/ 	.word	0x0500005b


	//   ....[207]....
        /*0fd4*/ 	.word	0x0500005b


	//   ....[208]....
        /*0fd8*/ 	.word	0x0500005b


	//   ....[209]....
        /*0fdc*/ 	.word	0x0500005b


	//   ....[210]....
        /*0fe0*/ 	.word	0x0500005b


	//   ....[211]....
        /*0fe4*/ 	.word	0x0500005b


	//   ....[212]....
        /*0fe8*/ 	.word	0x0500005b


	//   ....[213]....
        /*0fec*/ 	.word	0x0500005b


	//   ....[214]....
        /*0ff0*/ 	.word	0x0500005b


	//   ....[215]....
        /*0ff4*/ 	.word	0x0500005b


	//   ....[216]....
        /*0ff8*/ 	.word	0x0500005b


	//   ....[217]....
        /*0ffc*/ 	.word	0x0500005b


	//   ....[218]....
        /*1000*/ 	.word	0x0500005b


	//   ....[219]....
        /*1004*/ 	.word	0x0500005b


	//   ....[220]....
        /*1008*/ 	.word	0x0500005b


	//   ....[221]....
        /*100c*/ 	.word	0x0500005b


	//----- nvinfo : EIATTR_COOP_GROUP_INSTR_OFFSETS
	.align		4
.L_565:
        /*1010*/ 	.byte	0x04, 0x28
        /*1012*/ 	.short	(.L_567 - .L_566)


	//   ....[0]....
.L_566:
        /*1014*/ 	.word	0x00000c80


	//   ....[1]....
        /*1018*/ 	.word	0x00000ce0


	//   ....[2]....
        /*101c*/ 	.word	0x00000d30


	//   ....[3]....
        /*1020*/ 	.word	0x00000d40


	//   ....[4]....
        /*1024*/ 	.word	0x00000d50


	//   ....[5]....
        /*1028*/ 	.word	0x00000d60


	//   ....[6]....
        /*102c*/ 	.word	0x00000d70


	//   ....[7]....
        /*1030*/ 	.word	0x00000d80


	//   ....[8]....
        /*1034*/ 	.word	0x00000d90


	//   ....[9]....
        /*1038*/ 	.word	0x00000da0


	//   ....[10]....
        /*103c*/ 	.word	0x00000db0


	//   ....[11]....
        /*1040*/ 	.word	0x00000dc0


	//   ....[12]....
        /*1044*/ 	.word	0x00000dd0


	//   ....[13]....
        /*1048*/ 	.word	0x00000e00


	//   ....[14]....
        /*104c*/ 	.word	0x00000e70


	//   ....[15]....
        /*1050*/ 	.word	0x00000eb0


	//   ....[16]....
        /*1054*/ 	.word	0x00000ef0


	//   ....[17]....
        /*1058*/ 	.word	0x00000f30


	//   ....[18]....
        /*105c*/ 	.word	0x00000f50


	//   ....[19]....
        /*1060*/ 	.word	0x00000f80


	//   ....[20]....
        /*1064*/ 	.word	0x00000fb0


	//   ....[21]....
        /*1068*/ 	.word	0x00000fe0


	//   ....[22]....
        /*106c*/ 	.word	0x00001010


	//   ....[23]....
        /*1070*/ 	.word	0x00001050


	//   ....[24]....
        /*1074*/ 	.word	0x00001090


	//   ....[25]....
        /*1078*/ 	.word	0x000010c0


	//   ....[26]....
        /*107c*/ 	.word	0x000010d0


	//   ....[27]....
        /*1080*/ 	.word	0x00001100


	//   ....[28]....
        /*1084*/ 	.word	0x00001150


	//   ....[29]....
        /*1088*/ 	.word	0x00001180


	//   ....[30]....
        /*108c*/ 	.word	0x000011b0


	//   ....[31]....
        /*1090*/ 	.word	0x000011e0


	//   ....[32]....
        /*1094*/ 	.word	0x00001210


	//   ....[33]....
        /*1098*/ 	.word	0x00001240


	//   ....[34]....
        /*109c*/ 	.word	0x00001250


	//   ....[35]....
        /*10a0*/ 	.word	0x00001280


	//   ....[36]....
        /*10a4*/ 	.word	0x000012d0


	//   ....[37]....
        /*10a8*/ 	.word	0x00001300


	//   ....[38]....
        /*10ac*/ 	.word	0x00001330


	//   ....[39]....
        /*10b0*/ 	.word	0x00001360


	//   ....[40]....
        /*10b4*/ 	.word	0x00001390


	//   ....[41]....
        /*10b8*/ 	.word	0x000013c0


	//   ....[42]....
        /*10bc*/ 	.word	0x000013d0


	//   ....[43]....
        /*10c0*/ 	.word	0x00001400


	//   ....[44]....
        /*10c4*/ 	.word	0x00001430


	//   ....[45]....
        /*10c8*/ 	.word	0x00001480


	//   ....[46]....
        /*10cc*/ 	.word	0x000014b0


	//   ....[47]....
        /*10d0*/ 	.word	0x000014e0


	//   ....[48]....
        /*10d4*/ 	.word	0x00001510


	//   ....[49]....
        /*10d8*/ 	.word	0x00001540


	//   ....[50]....
        /*10dc*/ 	.word	0x00001570


	//   ....[51]....
        /*10e0*/ 	.word	0x00001580


	//   ....[52]....
        /*10e4*/ 	.word	0x000015b0


	//   ....[53]....
        /*10e8*/ 	.word	0x000015e0


	//   ....[54]....
        /*10ec*/ 	.word	0x00001610


	//   ....[55]....
        /*10f0*/ 	.word	0x00001640


	//   ....[56]....
        /*10f4*/ 	.word	0x00001670


	//   ....[57]....
        /*10f8*/ 	.word	0x000016c0


	//   ....[58]....
        /*10fc*/ 	.word	0x000016f0


	//   ....[59]....
        /*1100*/ 	.word	0x00001720


	//   ....[60]....
        /*1104*/ 	.word	0x00001750


	//   ....[61]....
        /*1108*/ 	.word	0x00001780


	//   ....[62]....
        /*110c*/ 	.word	0x000017b0


	//   ....[63]....
        /*1110*/ 	.word	0x000017c0


	//   ....[64]....
        /*1114*/ 	.word	0x000017f0


	//   ....[65]....
        /*1118*/ 	.word	0x00001810


	//   ....[66]....
        /*111c*/ 	.word	0x00001820


	//   ....[67]....
        /*1120*/ 	.word	0x00001950


	//   ....[68]....
        /*1124*/ 	.word	0x00001980


	//   ....[69]....
        /*1128*/ 	.word	0x00001990


	//   ....[70]....
        /*112c*/ 	.word	0x000019a0


	//   ....[71]....
        /*1130*/ 	.word	0x000019b0


	//   ....[72]....
        /*1134*/ 	.word	0x000019c0


	//   ....[73]....
        /*1138*/ 	.word	0x000019d0


	//   ....[74]....
        /*113c*/ 	.word	0x000019e0


	//   ....[75]....
        /*1140*/ 	.word	0x000019f0


	//   ....[76]....
        /*1144*/ 	.word	0x00001a00


	//   ....[77]....
        /*1148*/ 	.word	0x00001a20


	//   ....[78]....
        /*114c*/ 	.word	0x00001a30


	//   ....[79]....
        /*1150*/ 	.word	0x00001a40


	//   ....[80]....
        /*1154*/ 	.word	0x00001a50


	//   ....[81]....
        /*1158*/ 	.word	0x00001b80


	//   ....[82]....
        /*115c*/ 	.word	0x00001b90


	//   ....[83]....
        /*1160*/ 	.word	0x00001ba0


	//   ....[84]....
        /*1164*/ 	.word	0x00001bb0


	//   ....[85]....
        /*1168*/ 	.word	0x00001bc0


	//   ....[86]....
        /*116c*/ 	.word	0x00001bd0


	//   ....[87]....
        /*1170*/ 	.word	0x00001be0


	//   ....[88]....
        /*1174*/ 	.word	0x00001bf0


	//   ....[89]....
        /*1178*/ 	.word	0x00001c00


	//   ....[90]....
        /*117c*/ 	.word	0x00001cf0


	//   ....[91]....
        /*1180*/ 	.word	0x00001d20


	//   ....[92]....
        /*1184*/ 	.word	0x00001d50


	//   ....[93]....
        /*1188*/ 	.word	0x00001d80


	//   ....[94]....
        /*118c*/ 	.word	0x00001d90


	//   ....[95]....
        /*1190*/ 	.word	0x00001da0


	//   ....[96]....
        /*1194*/ 	.word	0x00001db0


	//   ....[97]....
        /*1198*/ 	.word	0x00001dc0


	//   ....[98]....
        /*119c*/ 	.word	0x00001dd0


	//   ....[99]....
        /*11a0*/ 	.word	0x00001de0


	//   ....[100]....
        /*11a4*/ 	.word	0x00001f00


	//   ....[101]....
        /*11a8*/ 	.word	0x00001f90


	//   ....[102]....
        /*11ac*/ 	.word	0x00001fa0


	//   ....[103]....
        /*11b0*/ 	.word	0x00001fb0


	//   ....[104]....
        /*11b4*/ 	.word	0x00001fc0


	//   ....[105]....
        /*11b8*/ 	.word	0x00001fd0


	//   ....[106]....
        /*11bc*/ 	.word	0x00001fe0


	//   ....[107]....
        /*11c0*/ 	.word	0x00001ff0


	//   ....[108]....
        /*11c4*/ 	.word	0x00002000


	//   ....[109]....
        /*11c8*/ 	.word	0x00002040


	//   ....[110]....
        /*11cc*/ 	.word	0x00002070


	//   ....[111]....
        /*11d0*/ 	.word	0x00002080


	//   ....[112]....
        /*11d4*/ 	.word	0x00002090


	//   ....[113]....
        /*11d8*/ 	.word	0x000020a0


	//   ....[114]....
        /*11dc*/ 	.word	0x000020b0


	//   ....[115]....
        /*11e0*/ 	.word	0x00002150


	//   ....[116]....
        /*11e4*/ 	.word	0x000021f0


	//   ....[117]....
        /*11e8*/ 	.word	0x00002200


	//   ....[118]....
        /*11ec*/ 	.word	0x00002210


	//   ....[119]....
        /*11f0*/ 	.word	0x00002220


	//   ....[120]....
        /*11f4*/ 	.word	0x00002230


	//   ....[121]....
        /*11f8*/ 	.word	0x00002240


	//   ....[122]....
        /*11fc*/ 	.word	0x00002250


	//   ....[123]....
        /*1200*/ 	.word	0x00002260


	//   ....[124]....
        /*1204*/ 	.word	0x00002290


	//   ....[125]....
        /*1208*/ 	.word	0x00002340


	//   ....[126]....
        /*120c*/ 	.word	0x00002370


	//   ....[127]....
        /*1210*/ 	.word	0x000023a0


	//   ....[128]....
        /*1214*/ 	.word	0x000023d0


	//   ....[129]....
        /*1218*/ 	.word	0x000023e0


	//   ....[130]....
        /*121c*/ 	.word	0x000023f0


	//   ....[131]....
        /*1220*/ 	.word	0x00002400


	//   ....[132]....
        /*1224*/ 	.word	0x00002410


	//   ....[133]....
        /*1228*/ 	.word	0x000025b0


	//   ....[134]....
        /*122c*/ 	.word	0x000025e0


	//   ....[135]....
        /*1230*/ 	.word	0x000025f0


	//   ....[136]....
        /*1234*/ 	.word	0x00002600


	//   ....[137]....
        /*1238*/ 	.word	0x00002610


	//   ....[138]....
        /*123c*/ 	.word	0x00002620


	//   ....[139]....
        /*1240*/ 	.word	0x00002630


	//   ....[140]....
        /*1244*/ 	.word	0x00002640


	//   ....[141]....
        /*1248*/ 	.word	0x00002650


	//   ....[142]....
        /*124c*/ 	.word	0x00002670


	//   ....[143]....
        /*1250*/ 	.word	0x00002690


	//   ....[144]....
        /*1254*/ 	.word	0x000026d0


	//   ....[145]....
        /*1258*/ 	.word	0x000026e0


	//   ....[146]....
        /*125c*/ 	.word	0x000026f0


	//   ....[147]....
        /*1260*/ 	.word	0x00002700


	//   ....[148]....
        /*1264*/ 	.word	0x00002770


	//   ....[149]....
        /*1268*/ 	.word	0x00002840


	//   ....[150]....
        /*126c*/ 	.word	0x00002850


	//   ....[151]....
        /*1270*/ 	.word	0x00002860


	//   ....[152]....
        /*1274*/ 	.word	0x00002870


	//   ....[153]....
        /*1278*/ 	.word	0x00002880


	//   ....[154]....
        /*127c*/ 	.word	0x00002890


	//   ....[155]....
        /*1280*/ 	.word	0x000028a0


	//   ....[156]....
        /*1284*/ 	.word	0x000028b0


	//   ....[157]....
        /*1288*/ 	.word	0x000028e0


	//   ....[158]....
        /*128c*/ 	.word	0x00002990


	//   ....[159]....
        /*1290*/ 	.word	0x000029c0


	//   ....[160]....
        /*1294*/ 	.word	0x000029f0


	//   ....[161]....
        /*1298*/ 	.word	0x00002a20


	//   ....[162]....
        /*129c*/ 	.word	0x00002a30


	//   ....[163]....
        /*12a0*/ 	.word	0x00002a40


	//   ....[164]....
        /*12a4*/ 	.word	0x00002a50


	//   ....[165]....
        /*12a8*/ 	.word	0x00002a60


	//   ....[166]....
        /*12ac*/ 	.word	0x00002c10


	//   ....[167]....
        /*12b0*/ 	.word	0x00002c20


	//   ....[168]....
        /*12b4*/ 	.word	0x00002c30


	//   ....[169]....
        /*12b8*/ 	.word	0x00002c40


	//   ....[170]....
        /*12bc*/ 	.word	0x00002c50


	//   ....[171]....
        /*12c0*/ 	.word	0x00002c60


	//   ....[172]....
        /*12c4*/ 	.word	0x00002c70


	//   ....[173]....
        /*12c8*/ 	.word	0x00002c80


	//   ....[174]....
        /*12cc*/ 	.word	0x00002ca0


	//   ....[175]....
        /*12d0*/ 	.word	0x00002ce0


	//   ....[176]....
        /*12d4*/ 	.word	0x00002d10


	//   ....[177]....
        /*12d8*/ 	.word	0x00002d20


	//   ....[178]....
        /*12dc*/ 	.word	0x00002d30


	//   ....[179]....
        /*12e0*/ 	.word	0x00002d40


	//   ....[180]....
        /*12e4*/ 	.word	0x00002d50


	//   ....[181]....
        /*12e8*/ 	.word	0x00002d60


	//   ....[182]....
        /*12ec*/ 	.word	0x00002e70


	//   ....[183]....
        /*12f0*/ 	.word	0x00002e80


	//   ....[184]....
        /*12f4*/ 	.word	0x00002e90


	//   ....[185]....
        /*12f8*/ 	.word	0x00002ea0


	//   ....[186]....
        /*12fc*/ 	.word	0x00002eb0


	//   ....[187]....
        /*1300*/ 	.word	0x00002ec0


	//   ....[188]....
        /*1304*/ 	.word	0x00002ed0


	//   ....[189]....
        /*1308*/ 	.word	0x00002ee0


	//   ....[190]....
        /*130c*/ 	.word	0x00002f90


	//   ....[191]....
        /*1310*/ 	.word	0x00002fc0


	//   ....[192]....
        /*1314*/ 	.word	0x00002ff0


	//   ....[193]....
        /*1318*/ 	.word	0x00003020


	//   ....[194]....
        /*131c*/ 	.word	0x00003050


	//   ....[195]....
        /*1320*/ 	.word	0x00003060


	//   ....[196]....
        /*1324*/ 	.word	0x00003070


	//   ....[197]....
        /*1328*/ 	.word	0x00003080


	//   ....[198]....
        /*132c*/ 	.word	0x00003090


	//   ....[199]....
        /*1330*/ 	.word	0x000031e0


	//   ....[200]....
        /*1334*/ 	.word	0x00003240


	//   ....[201]....
        /*1338*/ 	.word	0x00003250


	//   ....[202]....
        /*133c*/ 	.word	0x00003260


	//   ....[203]....
        /*1340*/ 	.word	0x00003270


	//   ....[204]....
        /*1344*/ 	.word	0x00003280


	//   ....[205]....
        /*1348*/ 	.word	0x00003290


	//   ....[206]....
        /*134c*/ 	.word	0x000032a0


	//   ....[207]....
        /*1350*/ 	.word	0x000032b0


	//   ....[208]....
        /*1354*/ 	.word	0x000032c0


	//   ....[209]....
        /*1358*/ 	.word	0x000032e0


	//   ....[210]....
        /*135c*/ 	.word	0x000032f0


	//   ....[211]....
        /*1360*/ 	.word	0x00003310


	//   ....[212]....
        /*1364*/ 	.word	0x00003340


	//   ....[213]....
        /*1368*/ 	.word	0x00003370


	//   ....[214]....
        /*136c*/ 	.word	0x00003380


	//   ....[215]....
        /*1370*/ 	.word	0x00003390


	//   ....[216]....
        /*1374*/ 	.word	0x000033a0


	//   ....[217]....
        /*1378*/ 	.word	0x000033b0


	//   ....[218]....
        /*137c*/ 	.word	0x000033c0


	//   ....[219]....
        /*1380*/ 	.word	0x000033d0


	//   ....[220]....
        /*1384*/ 	.word	0x000033e0


	//   ....[221]....
        /*1388*/ 	.word	0x00003440


	//   ....[222]....
        /*138c*/ 	.word	0x000034d0


	//   ....[223]....
        /*1390*/ 	.word	0x000034e0


	//   ....[224]....
        /*1394*/ 	.word	0x000034f0


	//   ....[225]....
        /*1398*/ 	.word	0x00003500


	//   ....[226]....
        /*139c*/ 	.word	0x00003530


	//   ....[227]....
        /*13a0*/ 	.word	0x00003540


	//   ....[228]....
        /*13a4*/ 	.word	0x00003550


	//   ....[229]....
        /*13a8*/ 	.word	0x00003560


	//   ....[230]....
        /*13ac*/ 	.word	0x00003570


	//   ....[231]....
        /*13b0*/ 	.word	0x00003580


	//   ....[232]....
        /*13b4*/ 	.word	0x000037b0


	//   ....[233]....
        /*13b8*/ 	.word	0x000037e0


	//   ....[234]....
        /*13bc*/ 	.word	0x000037f0


	//   ....[235]....
        /*13c0*/ 	.word	0x00003800


	//   ....[236]....
        /*13c4*/ 	.word	0x00003930


	//   ....[237]....
        /*13c8*/ 	.word	0x00003950


	//   ....[238]....
        /*13cc*/ 	.word	0x00003960


	//   ....[239]....
        /*13d0*/ 	.word	0x00003970


	//   ....[240]....
        /*13d4*/ 	.word	0x00003980


	//   ....[241]....
        /*13d8*/ 	.word	0x00003990


	//   ....[242]....
        /*13dc*/ 	.word	0x000039a0


	//   ....[243]....
        /*13e0*/ 	.word	0x000039d0


	//   ....[244]....
        /*13e4*/ 	.word	0x00003a20


	//   ....[245]....
        /*13e8*/ 	.word	0x00003a40


	//   ....[246]....
        /*13ec*/ 	.word	0x00003a70


	//   ....[247]....
        /*13f0*/ 	.word	0x00003b50


	//   ....[248]....
        /*13f4*/ 	.word	0x00003b60


	//   ....[249]....
        /*13f8*/ 	.word	0x00003b70


	//   ....[250]....
        /*13fc*/ 	.word	0x00003b80


	//   ....[251]....
        /*1400*/ 	.word	0x00003ba0


	//   ....[252]....
        /*1404*/ 	.word	0x00003bc0


	//   ....[253]....
        /*1408*/ 	.word	0x00003c10


	//   ....[254]....
        /*140c*/ 	.word	0x00003c40


	//   ....[255]....
        /*1410*/ 	.word	0x00003c70


	//   ....[0]....
        /*1414*/ 	.word	0x00003ca0


	//   ....[1]....
        /*1418*/ 	.word	0x00003cd0


	//   ....[2]....
        /*141c*/ 	.word	0x00003ce0


	//   ....[3]....
        /*1420*/ 	.word	0x00003d00


	//   ....[4]....
        /*1424*/ 	.word	0x00003d20


	//   ....[5]....
        /*1428*/ 	.word	0x00003d30


	//   ....[6]....
        /*142c*/ 	.word	0x00003d40


	//   ....[7]....
        /*1430*/ 	.word	0x00003d50


	//   ....[8]....
        /*1434*/ 	.word	0x00004820


	//   ....[9]....
        /*1438*/ 	.word	0x00004840


	//   ....[10]....
        /*143c*/ 	.word	0x00004890


	//   ....[11]....
        /*1440*/ 	.word	0x000048a0


	//   ....[12]....
        /*1444*/ 	.word	0x00004910


	//   ....[13]....
        /*1448*/ 	.word	0x000049c0


	//   ....[14]....
        /*144c*/ 	.word	0x00004a70


	//   ....[15]....
        /*1450*/ 	.word	0x00004aa0


	//   ....[16]....
        /*1454*/ 	.word	0x00004bd0


	//   ....[17]....
        /*1458*/ 	.word	0x00004c80


	//   ....[18]....
        /*145c*/ 	.word	0x00004ca0


	//   ....[19]....
        /*1460*/ 	.word	0x00004d90


	//   ....[20]....
        /*1464*/ 	.word	0x00004e20


	//   ....[21]....
        /*1468*/ 	.word	0x00004ed0


	//   ....[22]....
        /*146c*/ 	.word	0x00004f50


	//   ....[23]....
        /*1470*/ 	.word	0x00005080


	//   ....[24]....
        /*1474*/ 	.word	0x000050b0


	//   ....[25]....
        /*1478*/ 	.word	0x00005190


	//   ....[26]....
        /*147c*/ 	.word	0x000052c0


	//   ....[27]....
        /*1480*/ 	.word	0x000052d0


	//   ....[28]....
        /*1484*/ 	.word	0x00005360


	//   ....[29]....
        /*1488*/ 	.word	0x00005470


	//   ....[30]....
        /*148c*/ 	.word	0x000054e0


	//   ....[31]....
        /*1490*/ 	.word	0x00005600


	//   ....[32]....
        /*1494*/ 	.word	0x00005670


	//   ....[33]....
        /*1498*/ 	.word	0x000056e0


	//   ....[34]....
        /*149c*/ 	.word	0x000057d0


	//   ....[35]....
        /*14a0*/ 	.word	0x00005900


	//   ....[36]....
        /*14a4*/ 	.word	0x000059c0


	//   ....[37]....
        /*14a8*/ 	.word	0x00005a30


	//   ....[38]....
        /*14ac*/ 	.word	0x00005a90


	//   ....[39]....
        /*14b0*/ 	.word	0x00005b20


	//   ....[40]....
        /*14b4*/ 	.word	0x00005ce0


	//   ....[41]....
        /*14b8*/ 	.word	0x00005d40


	//   ....[42]....
        /*14bc*/ 	.word	0x00005e30


	//   ....[43]....
        /*14c0*/ 	.word	0x00005e50


	//   ....[44]....
        /*14c4*/ 	.word	0x00005e60


	//   ....[45]....
        /*14c8*/ 	.word	0x00005e70


	//   ....[46]....
        /*14cc*/ 	.word	0x00005e80


	//   ....[47]....
        /*14d0*/ 	.word	0x00005e90


	//   ....[48]....
        /*14d4*/ 	.word	0x00005ec0


	//   ....[49]....
        /*14d8*/ 	.word	0x00005ee0


	//   ....[50]....
        /*14dc*/ 	.word	0x00005ef0


	//   ....[51]....
        /*14e0*/ 	.word	0x00005f00


	//   ....[52]....
        /*14e4*/ 	.word	0x00005f40


	//   ....[53]....
        /*14e8*/ 	.word	0x00005f50


	//   ....[54]....
        /*14ec*/ 	.word	0x00005f60


	//   ....[55]....
        /*14f0*/ 	.word	0x00005f70


	//   ....[56]....
        /*14f4*/ 	.word	0x00005fd0


	//   ....[57]....
        /*14f8*/ 	.word	0x000060a0


	//   ....[58]....
        /*14fc*/ 	.word	0x000060b0


	//   ....[59]....
        /*1500*/ 	.word	0x000060e0


	//   ....[60]....
        /*1504*/ 	.word	0x000060f0


	//   ....[61]....
        /*1508*/ 	.word	0x00006100


	//   ....[62]....
        /*150c*/ 	.word	0x00006110


	//   ....[63]....
        /*1510*/ 	.word	0x00006120


	//   ....[64]....
        /*1514*/ 	.word	0x00006250


	//   ....[65]....
        /*1518*/ 	.word	0x00006280


	//   ....[66]....
        /*151c*/ 	.word	0x000062b0


	//   ....[67]....
        /*1520*/ 	.word	0x000062c0


	//   ....[68]....
        /*1524*/ 	.word	0x000062d0


	//   ....[69]....
        /*1528*/ 	.word	0x000062e0


	//   ....[70]....
        /*152c*/ 	.word	0x000062f0


	//   ....[71]....
        /*1530*/ 	.word	0x00006300


	//   ....[72]....
        /*1534*/ 	.word	0x00006310


	//   ....[73]....
        /*1538*/ 	.word	0x00006320


	//   ....[74]....
        /*153c*/ 	.word	0x00006330


	//   ....[75]....
        /*1540*/ 	.word	0x000064a0


	//   ....[76]....
        /*1544*/ 	.word	0x000064f0


	//   ....[77]....
        /*1548*/ 	.word	0x00006530


	//   ....[78]....
        /*154c*/ 	.word	0x00006540


	//   ....[79]....
        /*1550*/ 	.word	0x00006550


	//   ....[80]....
        /*1554*/ 	.word	0x00006570


	//   ....[81]....
        /*1558*/ 	.word	0x000065a0


	//   ....[82]....
        /*155c*/ 	.word	0x000065d0


	//   ....[83]....
        /*1560*/ 	.word	0x00006600


	//   ....[84]....
        /*1564*/ 	.word	0x00006610


	//   ....[85]....
        /*1568*/ 	.word	0x00006620


	//   ....[86]....
        /*156c*/ 	.word	0x00006630


	//   ....[87]....
        /*1570*/ 	.word	0x00006640


	//   ....[88]....
        /*1574*/ 	.word	0x00006660


	//   ....[89]....
        /*1578*/ 	.word	0x00006670


	//   ....[90]....
        /*157c*/ 	.word	0x00006680


	//   ....[91]....
        /*1580*/ 	.word	0x00006690


	//   ....[92]....
        /*1584*/ 	.word	0x000066a0


	//   ....[93]....
        /*1588*/ 	.word	0x000066b0


	//   ....[94]....
        /*158c*/ 	.word	0x000066c0


	//   ....[95]....
        /*1590*/ 	.word	0x000066d0


	//   ....[96]....
        /*1594*/ 	.word	0x00006710


	//   ....[97]....
        /*1598*/ 	.word	0x00006790


	//   ....[98]....
        /*159c*/ 	.word	0x00006860


	//   ....[99]....
        /*15a0*/ 	.word	0x00006870


	//   ....[100]....
        /*15a4*/ 	.word	0x00006880


	//   ....[101]....
        /*15a8*/ 	.word	0x000068b0


	//   ....[102]....
        /*15ac*/ 	.word	0x000068c0


	//   ....[103]....
        /*15b0*/ 	.word	0x000068d0


	//   ....[104]....
        /*15b4*/ 	.word	0x000068e0


	//   ....[105]....
        /*15b8*/ 	.word	0x000068f0


	//   ....[106]....
        /*15bc*/ 	.word	0x00006900


	//   ....[107]....
        /*15c0*/ 	.word	0x00006910


	//   ....[108]....
        /*15c4*/ 	.word	0x00006a70


	//   ....[109]....
        /*15c8*/ 	.word	0x00006aa0


	//   ....[110]....
        /*15cc*/ 	.word	0x00006ab0


	//   ....[111]....
        /*15d0*/ 	.word	0x00006b20


	//   ....[112]....
        /*15d4*/ 	.word	0x00006ba0


	//   ....[113]....
        /*15d8*/ 	.word	0x00006be0


	//   ....[114]....
        /*15dc*/ 	.word	0x00006c40


	//   ....[115]....
        /*15e0*/ 	.word	0x00006c60


	//   ....[116]....
        /*15e4*/ 	.word	0x00006c70


	//   ....[117]....
        /*15e8*/ 	.word	0x00006ca0


	//   ....[118]....
        /*15ec*/ 	.word	0x00006cc0


	//   ....[119]....
        /*15f0*/ 	.word	0x00006ce0


	//   ....[120]....
        /*15f4*/ 	.word	0x00006d10


	//   ....[121]....
        /*15f8*/ 	.word	0x00006d20


	//   ....[122]....
        /*15fc*/ 	.word	0x00006d40


	//   ....[123]....
        /*1600*/ 	.word	0x00006d60


	//   ....[124]....
        /*1604*/ 	.word	0x00006dd0


	//   ....[125]....
        /*1608*/ 	.word	0x00006e00


	//   ....[126]....
        /*160c*/ 	.word	0x00006e50


	//   ....[127]....
        /*1610*/ 	.word	0x00006eb0


	//   ....[128]....
        /*1614*/ 	.word	0x00006ed0


	//   ....[129]....
        /*1618*/ 	.word	0x00006ee0


	//   ....[130]....
        /*161c*/ 	.word	0x00006f10


	//   ....[131]....
        /*1620*/ 	.word	0x00006f70


	//   ....[132]....
        /*1624*/ 	.word	0x00006fa0


	//   ....[133]....
        /*1628*/ 	.word	0x00006fd0


	//   ....[134]....
        /*162c*/ 	.word	0x00006fe0


	//   ....[135]....
        /*1630*/ 	.word	0x00006ff0


	//   ....[136]....
        /*1634*/ 	.word	0x00007000


	//   ....[137]....
        /*1638*/ 	.word	0x00007020


	//   ....[138]....
        /*163c*/ 	.word	0x00007040


	//   ....[139]....
        /*1640*/ 	.word	0x00007050


	//   ....[140]....
        /*1644*/ 	.word	0x00007260


	//   ....[141]....
        /*1648*/ 	.word	0x000072c0


	//   ....[142]....
        /*164c*/ 	.word	0x000072d0


	//   ....[143]....
        /*1650*/ 	.word	0x000072e0


	//   ....[144]....
        /*1654*/ 	.word	0x000072f0


	//   ....[145]....
        /*1658*/ 	.word	0x00007300


	//   ....[146]....
        /*165c*/ 	.word	0x00007310


	//   ....[147]....
        /*1660*/ 	.word	0x00007320


	//   ....[148]....
        /*1664*/ 	.word	0x00007330


	//   ....[149]....
        /*1668*/ 	.word	0x00007340


	//   ....[150]....
        /*166c*/ 	.word	0x00007350


	//   ....[151]....
        /*1670*/ 	.word	0x00007360


	//   ....[152]....
        /*1674*/ 	.word	0x00007370


	//   ....[153]....
        /*1678*/ 	.word	0x00007380


	//   ....[154]....
        /*167c*/ 	.word	0x00007390


	//   ....[155]....
        /*1680*/ 	.word	0x000073a0


	//   ....[156]....
        /*1684*/ 	.word	0x000073b0


	//   ....[157]....
        /*1688*/ 	.word	0x000073c0


	//   ....[158]....
        /*168c*/ 	.word	0x000073d0


	//   ....[159]....
        /*1690*/ 	.word	0x000073f0


	//   ....[160]....
        /*1694*/ 	.word	0x00007400


	//   ....[161]....
        /*1698*/ 	.word	0x00007410


	//   ....[162]....
        /*169c*/ 	.word	0x00007420


	//   ....[163]....
        /*16a0*/ 	.word	0x00007430


	//   ....[164]....
        /*16a4*/ 	.word	0x00007440


	//   ....[165]....
        /*16a8*/ 	.word	0x000074c0


	//   ....[166]....
        /*16ac*/ 	.word	0x00007500


	//   ....[167]....
        /*16b0*/ 	.word	0x00007540


	//   ....[168]....
        /*16b4*/ 	.word	0x00007580


	//   ....[169]....
        /*16b8*/ 	.word	0x000075c0


	//   ....[170]....
        /*16bc*/ 	.word	0x00007600


	//   ....[171]....
        /*16c0*/ 	.word	0x00007670


	//   ....[172]....
        /*16c4*/ 	.word	0x000076f0


	//   ....[173]....
        /*16c8*/ 	.word	0x00007790


	//   ....[174]....
        /*16cc*/ 	.word	0x00007840


	//   ....[175]....
        /*16d0*/ 	.word	0x00007850


	//   ....[176]....
        /*16d4*/ 	.word	0x00007860


	//   ....[177]....
        /*16d8*/ 	.word	0x00007880


	//   ....[178]....
        /*16dc*/ 	.word	0x000078a0


	//   ....[179]....
        /*16e0*/ 	.word	0x000078e0


	//   ....[180]....
        /*16e4*/ 	.word	0x00007960


	//   ....[181]....
        /*16e8*/ 	.word	0x00007990


	//   ....[182]....
        /*16ec*/ 	.word	0x000079e0


	//   ....[183]....
        /*16f0*/ 	.word	0x00007a00


	//   ....[184]....
        /*16f4*/ 	.word	0x00007a10


	//   ....[185]....
        /*16f8*/ 	.word	0x00007a20


	//   ....[186]....
        /*16fc*/ 	.word	0x00007a80


	//   ....[187]....
        /*1700*/ 	.word	0x00007ab0


	//   ....[188]....
        /*1704*/ 	.word	0x00007ac0


	//   ....[189]....
        /*1708*/ 	.word	0x00007b20


	//   ....[190]....
        /*170c*/ 	.word	0x00007b60


	//   ....[191]....
        /*1710*/ 	.word	0x00007ba0


	//   ....[192]....
        /*1714*/ 	.word	0x00007bc0


	//   ....[193]....
        /*1718*/ 	.word	0x00007bd0


	//   ....[194]....
        /*171c*/ 	.word	0x00007be0


	//   ....[195]....
        /*1720*/ 	.word	0x00007bf0


	//   ....[196]....
        /*1724*/ 	.word	0x00007c20


	//   ....[197]....
        /*1728*/ 	.word	0x00007c70


	//   ....[198]....
        /*172c*/ 	.word	0x00007ca0


	//   ....[199]....
        /*1730*/ 	.word	0x00007cd0


	//   ....[200]....
        /*1734*/ 	.word	0x00007d00


	//   ....[201]....
        /*1738*/ 	.word	0x00007d30


	//   ....[202]....
        /*173c*/ 	.word	0x00007d50


	//   ....[203]....
        /*1740*/ 	.word	0x00007d60


	//   ....[204]....
        /*1744*/ 	.word	0x00007d70


	//   ....[205]....
        /*1748*/ 	.word	0x00007da0


	//   ....[206]....
        /*174c*/ 	.word	0x00008300


	//   ....[207]....
        /*1750*/ 	.word	0x00008350


	//   ....[208]....
        /*1754*/ 	.word	0x00008360


	//   ....[209]....
        /*1758*/ 	.word	0x00008370


	//   ....[210]....
        /*175c*/ 	.word	0x00008380


	//   ....[211]....
        /*1760*/ 	.word	0x00008390


	//   ....[212]....
        /*1764*/ 	.word	0x000083a0


	//   ....[213]....
        /*1768*/ 	.word	0x000083b0


	//   ....[214]....
        /*176c*/ 	.word	0x000083c0


	//   ....[215]....
        /*1770*/ 	.word	0x000083d0


	//   ....[216]....
        /*1774*/ 	.word	0x000083e0


	//   ....[217]....
        /*1778*/ 	.word	0x000083f0


	//   ....[218]....
        /*177c*/ 	.word	0x00008400


	//   ....[219]....
        /*1780*/ 	.word	0x00008410


	//   ....[220]....
        /*1784*/ 	.word	0x00008420


	//   ....[221]....
        /*1788*/ 	.word	0x00008430


	//   ....[222]....
        /*178c*/ 	.word	0x00008440


	//   ....[223]....
        /*1790*/ 	.word	0x00008450


	//   ....[224]....
        /*1794*/ 	.word	0x00008460


	//   ....[225]....
        /*1798*/ 	.word	0x00008470


	//   ....[226]....
        /*179c*/ 	.word	0x00008480


	//   ....[227]....
        /*17a0*/ 	.word	0x00008490


	//   ....[228]....
        /*17a4*/ 	.word	0x000084a0


	//   ....[229]....
        /*17a8*/ 	.word	0x000084b0


	//   ....[230]....
        /*17ac*/ 	.word	0x000084c0


	//   ....[231]....
        /*17b0*/ 	.word	0x000084d0


	//   ....[232]....
        /*17b4*/ 	.word	0x000084e0


	//   ....[233]....
        /*17b8*/ 	.word	0x000084f0


	//   ....[234]....
        /*17bc*/ 	.word	0x00008500


	//   ....[235]....
        /*17c0*/ 	.word	0x00008510


	//   ....[236]....
        /*17c4*/ 	.word	0x00008520


	//   ....[237]....
        /*17c8*/ 	.word	0x00008530


	//   ....[238]....
        /*17cc*/ 	.word	0x00008540


	//   ....[239]....
        /*17d0*/ 	.word	0x00009410


	//   ....[240]....
        /*17d4*/ 	.word	0x00009530


	//   ....[241]....
        /*17d8*/ 	.word	0x00009590


	//   ....[242]....
        /*17dc*/ 	.word	0x000095e0


	//   ....[243]....
        /*17e0*/ 	.word	0x00009630


	//   ....[244]....
        /*17e4*/ 	.word	0x00009680


	//   ....[245]....
        /*17e8*/ 	.word	0x000096d0


	//   ....[246]....
        /*17ec*/ 	.word	0x00009720


	//   ....[247]....
        /*17f0*/ 	.word	0x00009780


	//   ....[248]....
        /*17f4*/ 	.word	0x000097d0


	//   ....[249]....
        /*17f8*/ 	.word	0x00009820


	//   ....[250]....
        /*17fc*/ 	.word	0x00009870


	//   ....[251]....
        /*1800*/ 	.word	0x000098c0


	//   ....[252]....
        /*1804*/ 	.word	0x00009990


	//   ....[253]....
        /*1808*/ 	.word	0x00009a10


	//   ....[254]....
        /*180c*/ 	.word	0x00009a60


	//   ....[255]....
        /*1810*/ 	.word	0x00009ad0


	//   ....[0]....
        /*1814*/ 	.word	0x00009b50


	//   ....[1]....
        /*1818*/ 	.word	0x00009ba0


	//   ....[2]....
        /*181c*/ 	.word	0x00009c10


	//   ....[3]....
        /*1820*/ 	.word	0x00009c80


	//   ....[4]....
        /*1824*/ 	.word	0x00009cf0


	//   ....[5]....
        /*1828*/ 	.word	0x00009d60


	//   ....[6]....
        /*182c*/ 	.word	0x00009dd0


	//   ....[7]....
        /*1830*/ 	.word	0x00009e40


	//   ....[8]....
        /*1834*/ 	.word	0x00009ec0


	//   ....[9]....
        /*1838*/ 	.word	0x00009f10


	//   ....[10]....
        /*183c*/ 	.word	0x00009f80


	//   ....[11]....
        /*1840*/ 	.word	0x00009ff0


	//   ....[12]....
        /*1844*/ 	.word	0x0000a060


	//   ....[13]....
        /*1848*/ 	.word	0x0000a0d0


	//   ....[14]....
        /*184c*/ 	.word	0x0000a140


	//   ....[15]....
        /*1850*/ 	.word	0x0000a1b0


	//   ....[16]....
        /*1854*/ 	.word	0x0000a230


	//   ....[17]....
        /*1858*/ 	.word	0x0000a280


	//   ....[18]....
        /*185c*/ 	.word	0x0000a320


	//   ....[19]....
        /*1860*/ 	.word	0x0000a390


	//   ....[20]....
        /*1864*/ 	.word	0x0000a400


	//   ....[21]....
        /*1868*/ 	.word	0x0000a470


	//   ....[22]....
        /*186c*/ 	.word	0x0000a4e0


	//   ....[23]....
        /*1870*/ 	.word	0x0000a560


	//   ....[24]....
        /*1874*/ 	.word	0x0000a5e0


	//   ....[25]....
        /*1878*/ 	.word	0x0000a630


	//   ....[26]....
        /*187c*/ 	.word	0x0000a680


	//   ....[27]....
        /*1880*/ 	.word	0x0000a6d0


	//   ....[28]....
        /*1884*/ 	.word	0x0000a720


	//   ....[29]....
        /*1888*/ 	.word	0x0000a770


	//   ....[30]....
        /*188c*/ 	.word	0x0000a7c0


	//   ....[31]....
        /*1890*/ 	.word	0x0000a810


	//   ....[32]....
        /*1894*/ 	.word	0x0000a860


	//   ....[33]....
        /*1898*/ 	.word	0x0000a8c0


	//   ....[34]....
        /*189c*/ 	.word	0x0000a930


	//   ....[35]....
        /*18a0*/ 	.word	0x0000a9a0


	//   ....[36]....
        /*18a4*/ 	.word	0x0000aa10


	//   ....[37]....
        /*18a8*/ 	.word	0x0000aa80


	//   ....[38]....
        /*18ac*/ 	.word	0x0000aaf0


	//   ....[39]....
        /*18b0*/ 	.word	0x0000ab60


	//   ....[40]....
        /*18b4*/ 	.word	0x0000abd0


	//   ....[41]....
        /*18b8*/ 	.word	0x0000ac40


	//   ....[42]....
        /*18bc*/ 	.word	0x0000ac90


	//   ....[43]....
        /*18c0*/ 	.word	0x0000ace0


	//   ....[44]....
        /*18c4*/ 	.word	0x0000ad40


	//   ....[45]....
        /*18c8*/ 	.word	0x0000adb0


	//   ....[46]....
        /*18cc*/ 	.word	0x0000ae90


	//   ....[47]....
        /*18d0*/ 	.word	0x0000af00


	//   ....[48]....
        /*18d4*/ 	.word	0x0000af70


	//   ....[49]....
        /*18d8*/ 	.word	0x0000afe0


	//   ....[50]....
        /*18dc*/ 	.word	0x0000b050


	//   ....[51]....
        /*18e0*/ 	.word	0x0000b0c0


	//   ....[52]....
        /*18e4*/ 	.word	0x0000b130


	//   ....[53]....
        /*18e8*/ 	.word	0x0000b1a0


	//   ....[54]....
        /*18ec*/ 	.word	0x0000b210


	//   ....[55]....
        /*18f0*/ 	.word	0x0000b270


	//   ....[56]....
        /*18f4*/ 	.word	0x0000b2e0


	//   ....[57]....
        /*18f8*/ 	.word	0x0000b340


	//   ....[58]....
        /*18fc*/ 	.word	0x0000b3b0


	//   ....[59]....
        /*1900*/ 	.word	0x0000b420


	//   ....[60]....
        /*1904*/ 	.word	0x0000b490


	//   ....[61]....
        /*1908*/ 	.word	0x0000b500


	//   ....[62]....
        /*190c*/ 	.word	0x0000b590


	//   ....[63]....
        /*1910*/ 	.word	0x0000b600


	//   ....[64]....
        /*1914*/ 	.word	0x0000b670


	//   ....[65]....
        /*1918*/ 	.word	0x0000b6d0


	//   ....[66]....
        /*191c*/ 	.word	0x0000b740


	//   ....[67]....
        /*1920*/ 	.word	0x0000b7b0


	//   ....[68]....
        /*1924*/ 	.word	0x0000b820


	//   ....[69]....
        /*1928*/ 	.word	0x0000b890


	//   ....[70]....
        /*192c*/ 	.word	0x0000b900


	//   ....[71]....
        /*1930*/ 	.word	0x0000b970


	//   ....[72]....
        /*1934*/ 	.word	0x0000b9e0


	//   ....[73]....
        /*1938*/ 	.word	0x0000ba50


	//   ....[74]....
        /*193c*/ 	.word	0x0000baa0


	//   ....[75]....
        /*1940*/ 	.word	0x0000baf0


	//   ....[76]....
        /*1944*/ 	.word	0x0000bb50


	//   ....[77]....
        /*1948*/ 	.word	0x0000bbc0


	//   ....[78]....
        /*194c*/ 	.word	0x0000bc30


	//   ....[79]....
        /*1950*/ 	.word	0x0000bca0


	//   ....[80]....
        /*1954*/ 	.word	0x0000bd10


	//   ....[81]....
        /*1958*/ 	.word	0x0000bd80


	//   ....[82]....
        /*195c*/ 	.word	0x0000bdf0


	//   ....[83]....
        /*1960*/ 	.word	0x0000be60


	//   ....[84]....
        /*1964*/ 	.word	0x0000bed0


	//   ....[85]....
        /*1968*/ 	.word	0x0000bf40


	//   ....[86]....
        /*196c*/ 	.word	0x0000bf90


	//   ....[87]....
        /*1970*/ 	.word	0x0000c0e0


	//   ....[88]....
        /*1974*/ 	.word	0x0000c140


	//   ....[89]....
        /*1978*/ 	.word	0x0000c210


	//   ....[90]....
        /*197c*/ 	.word	0x0000c260


	//   ....[91]....
        /*1980*/ 	.word	0x0000c2b0


	//   ....[92]....
        /*1984*/ 	.word	0x0000c300


	//   ....[93]....
        /*1988*/ 	.word	0x0000c350


	//   ....[94]....
        /*198c*/ 	.word	0x0000c3a0


	//   ....[95]....
        /*1990*/ 	.word	0x0000c3f0


	//   ....[96]....
        /*1994*/ 	.word	0x0000c440


	//   ....[97]....
        /*1998*/ 	.word	0x0000c4a0


	//   ....[98]....
        /*199c*/ 	.word	0x0000c510


	//   ....[99]....
        /*19a0*/ 	.word	0x0000c580


	//   ....[100]....
        /*19a4*/ 	.word	0x0000c5f0


	//   ....[101]....
        /*19a8*/ 	.word	0x0000c660


	//   ....[102]....
        /*19ac*/ 	.word	0x0000c6d0


	//   ....[103]....
        /*19b0*/ 	.word	0x0000c740


	//   ....[104]....
        /*19b4*/ 	.word	0x0000c7b0


	//   ....[105]....
        /*19b8*/ 	.word	0x0000c820


	//   ....[106]....
        /*19bc*/ 	.word	0x0000c880


	//   ....[107]....
        /*19c0*/ 	.word	0x0000c8e0


	//   ....[108]....
        /*19c4*/ 	.word	0x0000c940


	//   ....[109]....
        /*19c8*/ 	.word	0x0000c9b0


	//   ....[110]....
        /*19cc*/ 	.word	0x0000ca20


	//   ....[111]....
        /*19d0*/ 	.word	0x0000ca90


	//   ....[112]....
        /*19d4*/ 	.word	0x0000cb00


	//   ....[113]....
        /*19d8*/ 	.word	0x0000cb70


	//   ....[114]....
        /*19dc*/ 	.word	0x0000cbe0


	//   ....[115]....
        /*19e0*/ 	.word	0x0000cc50


	//   ....[116]....
        /*19e4*/ 	.word	0x0000ccc0


	//   ....[117]....
        /*19e8*/ 	.word	0x0000cd30


	//   ....[118]....
        /*19ec*/ 	.word	0x0000cd80


	//   ....[119]....
        /*19f0*/ 	.word	0x0000cf00


	//   ....[120]....
        /*19f4*/ 	.word	0x0000cf60


	//   ....[121]....
        /*19f8*/ 	.word	0x0000d020


	//   ....[122]....
        /*19fc*/ 	.word	0x0000d070


	//   ....[123]....
        /*1a00*/ 	.word	0x0000d0c0


	//   ....[124]....
        /*1a04*/ 	.word	0x0000d110


	//   ....[125]....
        /*1a08*/ 	.word	0x0000d160


	//   ....[126]....
        /*1a0c*/ 	.word	0x0000d1b0


	//   ....[127]....
        /*1a10*/ 	.word	0x0000d200


	//   ....[128]....
        /*1a14*/ 	.word	0x0000d250


	//   ....[129]....
        /*1a18*/ 	.word	0x0000d2b0


	//   ....[130]....
        /*1a1c*/ 	.word	0x0000d320


	//   ....[131]....
        /*1a20*/ 	.word	0x0000d390


	//   ....[132]....
        /*1a24*/ 	.word	0x0000d400


	//   ....[133]....
        /*1a28*/ 	.word	0x0000d470


	//   ....[134]....
        /*1a2c*/ 	.word	0x0000d4e0


	//   ....[135]....
        /*1a30*/ 	.word	0x0000d550


	//   ....[136]....
        /*1a34*/ 	.word	0x0000d5c0


	//   ....[137]....
        /*1a38*/ 	.word	0x0000d630


	//   ....[138]....
        /*1a3c*/ 	.word	0x0000d690


	//   ....[139]....
        /*1a40*/ 	.word	0x0000d6f0


	//   ....[140]....
        /*1a44*/ 	.word	0x0000d750


	//   ....[141]....
        /*1a48*/ 	.word	0x0000d7c0


	//   ....[142]....
        /*1a4c*/ 	.word	0x0000d810


	//   ....[143]....
        /*1a50*/ 	.word	0x0000d880


	//   ....[144]....
        /*1a54*/ 	.word	0x0000d8f0


	//   ....[145]....
        /*1a58*/ 	.word	0x0000d960


	//   ....[146]....
        /*1a5c*/ 	.word	0x0000d9d0


	//   ....[147]....
        /*1a60*/ 	.word	0x0000da40


	//   ....[148]....
        /*1a64*/ 	.word	0x0000dab0


	//   ....[149]....
        /*1a68*/ 	.word	0x0000db20


	//   ....[150]....
        /*1a6c*/ 	.word	0x0000db90


	//   ....[151]....
        /*1a70*/ 	.word	0x0000dd10


	//   ....[152]....
        /*1a74*/ 	.word	0x0000dd70


	//   ....[153]....
        /*1a78*/ 	.word	0x0000de30


	//   ....[154]....
        /*1a7c*/ 	.word	0x0000de80


	//   ....[155]....
        /*1a80*/ 	.word	0x0000ded0


	//   ....[156]....
        /*1a84*/ 	.word	0x0000df20


	//   ....[157]....
        /*1a88*/ 	.word	0x0000df70


	//   ....[158]....
        /*1a8c*/ 	.word	0x0000dfc0


	//   ....[159]....
        /*1a90*/ 	.word	0x0000e010


	//   ....[160]....
        /*1a94*/ 	.word	0x0000e060


	//   ....[161]....
        /*1a98*/ 	.word	0x0000e0c0


	//   ....[162]....
        /*1a9c*/ 	.word	0x0000e130


	//   ....[163]....
        /*1aa0*/ 	.word	0x0000e1a0


	//   ....[164]....
        /*1aa4*/ 	.word	0x0000e210


	//   ....[165]....
        /*1aa8*/ 	.word	0x0000e280


	//   ....[166]....
        /*1aac*/ 	.word	0x0000e2f0


	//   ....[167]....
        /*1ab0*/ 	.word	0x0000e360


	//   ....[168]....
        /*1ab4*/ 	.word	0x0000e3d0


	//   ....[169]....
        /*1ab8*/ 	.word	0x0000e440


	//   ....[170]....
        /*1abc*/ 	.word	0x0000e4a0


	//   ....[171]....
        /*1ac0*/ 	.word	0x0000e500


	//   ....[172]....
        /*1ac4*/ 	.word	0x0000e560


	//   ....[173]....
        /*1ac8*/ 	.word	0x0000e5d0


	//   ....[174]....
        /*1acc*/ 	.word	0x0000e640


	//   ....[175]....
        /*1ad0*/ 	.word	0x0000e6b0


	//   ....[176]....
        /*1ad4*/ 	.word	0x0000e700


	//   ....[177]....
        /*1ad8*/ 	.word	0x0000e770


	//   ....[178]....
        /*1adc*/ 	.word	0x0000e7e0


	//   ....[179]....
        /*1ae0*/ 	.word	0x0000e850


	//   ....[180]....
        /*1ae4*/ 	.word	0x0000e8c0


	//   ....[181]....
        /*1ae8*/ 	.word	0x0000e930


	//   ....[182]....
        /*1aec*/ 	.word	0x0000e980


	//   ....[183]....
        /*1af0*/ 	.word	0x0000eb00


	//   ....[184]....
        /*1af4*/ 	.word	0x0000eb60


	//   ....[185]....
        /*1af8*/ 	.word	0x0000ec10


	//   ....[186]....
        /*1afc*/ 	.word	0x0000ec60


	//   ....[187]....
        /*1b00*/ 	.word	0x0000ecb0


	//   ....[188]....
        /*1b04*/ 	.word	0x0000ed00


	//   ....[189]....
        /*1b08*/ 	.word	0x0000ed50


	//   ....[190]....
        /*1b0c*/ 	.word	0x0000eda0


	//   ....[191]....
        /*1b10*/ 	.word	0x0000edf0


	//   ....[192]....
        /*1b14*/ 	.word	0x0000ee40


	//   ....[193]....
        /*1b18*/ 	.word	0x0000eea0


	//   ....[194]....
        /*1b1c*/ 	.word	0x0000eef0


	//   ....[195]....
        /*1b20*/ 	.word	0x0000ef40


	//   ....[196]....
        /*1b24*/ 	.word	0x0000ef90


	//   ....[197]....
        /*1b28*/ 	.word	0x0000efe0


	//   ....[198]....
        /*1b2c*/ 	.word	0x0000f030


	//   ....[199]....
        /*1b30*/ 	.word	0x0000f080


	//   ....[200]....
        /*1b34*/ 	.word	0x0000f0d0


	//   ....[201]....
        /*1b38*/ 	.word	0x0000f120


	//   ....[202]....
        /*1b3c*/ 	.word	0x0000f170


	//   ....[203]....
        /*1b40*/ 	.word	0x0000f1c0


	//   ....[204]....
        /*1b44*/ 	.word	0x0000f330


	//   ....[205]....
        /*1b48*/ 	.word	0x0000f380


	//   ....[206]....
        /*1b4c*/ 	.word	0x0000f3e0


	//   ....[207]....
        /*1b50*/ 	.word	0x0000f450


	//   ....[208]....
        /*1b54*/ 	.word	0x0000f4c0


	//   ....[209]....
        /*1b58*/ 	.word	0x0000f520


	//   ....[210]....
        /*1b5c*/ 	.word	0x0000f580


	//   ....[211]....
        /*1b60*/ 	.word	0x0000f5e0


	//   ....[212]....
        /*1b64*/ 	.word	0x0000f640


	//   ....[213]....
        /*1b68*/ 	.word	0x0000f6a0


	//   ....[214]....
        /*1b6c*/ 	.word	0x0000f6f0


	//   ....[215]....
        /*1b70*/ 	.word	0x0000f890


	//   ....[216]....
        /*1b74*/ 	.word	0x0000fa40


	//   ....[217]....
        /*1b78*/ 	.word	0x0000fa90


	//   ....[218]....
        /*1b7c*/ 	.word	0x0000fae0


	//   ....[219]....
        /*1b80*/ 	.word	0x0000fb30


	//   ....[220]....
        /*1b84*/ 	.word	0x0000fb80


	//   ....[221]....
        /*1b88*/ 	.word	0x0000fbd0


	//   ....[222]....
        /*1b8c*/ 	.word	0x0000fc40


	//   ....[223]....
        /*1b90*/ 	.word	0x0000fc90


	//   ....[224]....
        /*1b94*/ 	.word	0x0000fce0


	//   ....[225]....
        /*1b98*/ 	.word	0x0000fd50


	//   ....[226]....
        /*1b9c*/ 	.word	0x0000fdc0


	//   ....[227]....
        /*1ba0*/ 	.word	0x0000fe20


	//   ....[228]....
        /*1ba4*/ 	.word	0x0000fe80


	//   ....[229]....
        /*1ba8*/ 	.word	0x0000fef0


	//   ....[230]....
        /*1bac*/ 	.word	0x0000ff60


	//   ....[231]....
        /*1bb0*/ 	.word	0x0000ffb0


	//   ....[232]....
        /*1bb4*/ 	.word	0x00010000


	//   ....[233]....
        /*1bb8*/ 	.word	0x00010070


	//   ....[234]....
        /*1bbc*/ 	.word	0x00010120


	//   ....[235]....
        /*1bc0*/ 	.word	0x00010170


	//   ....[236]....
        /*1bc4*/ 	.word	0x000101d0


	//   ....[237]....
        /*1bc8*/ 	.word	0x00010240


	//   ....[238]....
        /*1bcc*/ 	.word	0x000102b0


	//   ....[239]....
        /*1bd0*/ 	.word	0x00010320


	//   ....[240]....
        /*1bd4*/ 	.word	0x00010390


	//   ....[241]....
        /*1bd8*/ 	.word	0x00010400


	//   ....[242]....
        /*1bdc*/ 	.word	0x00010450


	//   ....[243]....
        /*1be0*/ 	.word	0x000104a0


	//   ....[244]....
        /*1be4*/ 	.word	0x000104f0


	//   ....[245]....
        /*1be8*/ 	.word	0x00010540


	//   ....[246]....
        /*1bec*/ 	.word	0x000105b0


	//   ....[247]....
        /*1bf0*/ 	.word	0x000107f0


	//   ....[248]....
        /*1bf4*/ 	.word	0x00010890


	//   ....[249]....
        /*1bf8*/ 	.word	0x000108f0


	//   ....[250]....
        /*1bfc*/ 	.word	0x00010940


	//   ....[251]....
        /*1c00*/ 	.word	0x000109a0


	//   ....[252]....
        /*1c04*/ 	.word	0x000109f0


	//   ....[253]....
        /*1c08*/ 	.word	0x00010b00


	//   ....[254]....
        /*1c0c*/ 	.word	0x00010c80


	//   ....[255]....
        /*1c10*/ 	.word	0x00010d90


	//   ....[0]....
        /*1c14*/ 	.word	0x00010e80


	//   ....[1]....
        /*1c18*/ 	.word	0x00010f50


	//   ....[2]....
        /*1c1c*/ 	.word	0x00011040


	//   ....[3]....
        /*1c20*/ 	.word	0x00011150


	//   ....[4]....
        /*1c24*/ 	.word	0x00011250


	//   ....[5]....
        /*1c28*/ 	.word	0x00011320


	//   ....[6]....
        /*1c2c*/ 	.word	0x00011410


	//   ....[7]....
        /*1c30*/ 	.word	0x00011500


	//   ....[8]....
        /*1c34*/ 	.word	0x00011620


	//   ....[9]....
        /*1c38*/ 	.word	0x00011710


	//   ....[10]....
        /*1c3c*/ 	.word	0x000117d0


	//   ....[11]....
        /*1c40*/ 	.word	0x000118c0


	//   ....[12]....
        /*1c44*/ 	.word	0x000119d0


	//   ....[13]....
        /*1c48*/ 	.word	0x00011ac0


	//   ....[14]....
        /*1c4c*/ 	.word	0x00011b90


	//   ....[15]....
        /*1c50*/ 	.word	0x00011c90


	//   ....[16]....
        /*1c54*/ 	.word	0x00011d80


	//   ....[17]....
        /*1c58*/ 	.word	0x00011e90


	//   ....[18]....
        /*1c5c*/ 	.word	0x00011f80


	//   ....[19]....
        /*1c60*/ 	.word	0x00012070


	//   ....[20]....
        /*1c64*/ 	.word	0x00012130


	//   ....[21]....
        /*1c68*/ 	.word	0x00012220


	//   ....[22]....
        /*1c6c*/ 	.word	0x00012340


	//   ....[23]....
        /*1c70*/ 	.word	0x00012430


	//   ....[24]....
        /*1c74*/ 	.word	0x00012510


	//   ....[25]....
        /*1c78*/ 	.word	0x00012600


	//   ....[26]....
        /*1c7c*/ 	.word	0x00012710


	//   ....[27]....
        /*1c80*/ 	.word	0x00012820


	//   ....[28]....
        /*1c84*/ 	.word	0x00012880


	//   ....[29]....
        /*1c88*/ 	.word	0x000128d0


	//   ....[30]....
        /*1c8c*/ 	.word	0x00012950


	//   ....[31]....
        /*1c90*/ 	.word	0x000129b0


	//   ....[32]....
        /*1c94*/ 	.word	0x00012a00


	//   ....[33]....
        /*1c98*/ 	.word	0x00012a50


	//   ....[34]....
        /*1c9c*/ 	.word	0x00012aa0


	//   ....[35]....
        /*1ca0*/ 	.word	0x00012af0


	//   ....[36]....
        /*1ca4*/ 	.word	0x00012b40


	//   ....[37]....
        /*1ca8*/ 	.word	0x00012b90


	//   ....[38]....
        /*1cac*/ 	.word	0x00012be0


	//   ....[39]....
        /*1cb0*/ 	.word	0x00012c30


	//   ....[40]....
        /*1cb4*/ 	.word	0x00012c90


	//   ....[41]....
        /*1cb8*/ 	.word	0x00012d00


	//   ....[42]....
        /*1cbc*/ 	.word	0x00012d70


	//   ....[43]....
        /*1cc0*/ 	.word	0x00012de0


	//   ....[44]....
        /*1cc4*/ 	.word	0x00012e50


	//   ....[45]....
        /*1cc8*/ 	.word	0x00012ec0


	//   ....[46]....
        /*1ccc*/ 	.word	0x00012f30


	//   ....[47]....
        /*1cd0*/ 	.word	0x00012fa0


	//   ....[48]....
        /*1cd4*/ 	.word	0x00013010


	//   ....[49]....
        /*1cd8*/ 	.word	0x00013080


	//   ....[50]....
        /*1cdc*/ 	.word	0x000130e0


	//   ....[51]....
        /*1ce0*/ 	.word	0x00013150


	//   ....[52]....
        /*1ce4*/ 	.word	0x000131c0


	//   ....[53]....
        /*1ce8*/ 	.word	0x00013230


	//   ....[54]....
        /*1cec*/ 	.word	0x000132a0


	//   ....[55]....
        /*1cf0*/ 	.word	0x000132f0


	//   ....[56]....
        /*1cf4*/ 	.word	0x00013360


	//   ....[57]....
        /*1cf8*/ 	.word	0x000133d0


	//   ....[58]....
        /*1cfc*/ 	.word	0x00013420


	//   ....[59]....
        /*1d00*/ 	.word	0x00013590


	//   ....[60]....
        /*1d04*/ 	.word	0x000135f0


	//   ....[61]....
        /*1d08*/ 	.word	0x00013710


	//   ....[62]....
        /*1d0c*/ 	.word	0x00013760


	//   ....[63]....
        /*1d10*/ 	.word	0x000137c0


	//   ....[64]....
        /*1d14*/ 	.word	0x00013810


	//   ....[65]....
        /*1d18*/ 	.word	0x00013860


	//   ....[66]....
        /*1d1c*/ 	.word	0x000138b0


	//   ....[67]....
        /*1d20*/ 	.word	0x00013900


	//   ....[68]....
        /*1d24*/ 	.word	0x00013950


	//   ....[69]....
        /*1d28*/ 	.word	0x000139a0


	//   ....[70]....
        /*1d2c*/ 	.word	0x000139f0


	//   ....[71]....
        /*1d30*/ 	.word	0x00013a40


	//   ....[72]....
        /*1d34*/ 	.word	0x00013ba0


	//   ....[73]....
        /*1d38*/ 	.word	0x00013bf0


	//   ....[74]....
        /*1d3c*/ 	.word	0x00013c40


	//   ....[75]....
        /*1d40*/ 	.word	0x00013c90


	//   ....[76]....
        /*1d44*/ 	.word	0x00013ce0


	//   ....[77]....
        /*1d48*/ 	.word	0x00013d30


	//   ....[78]....
        /*1d4c*/ 	.word	0x00013d80


	//   ....[79]....
        /*1d50*/ 	.word	0x00013dd0


	//   ....[80]....
        /*1d54*/ 	.word	0x00013e20


	//   ....[81]....
        /*1d58*/ 	.word	0x00013ea0


	//   ....[82]....
        /*1d5c*/ 	.word	0x00014020


	//   ....[83]....
        /*1d60*/ 	.word	0x00014080


	//   ....[84]....
        /*1d64*/ 	.word	0x000140d0


	//   ....[85]....
        /*1d68*/ 	.word	0x00014120


	//   ....[86]....
        /*1d6c*/ 	.word	0x00014170


	//   ....[87]....
        /*1d70*/ 	.word	0x000141c0


	//   ....[88]....
        /*1d74*/ 	.word	0x00014210


	//   ....[89]....
        /*1d78*/ 	.word	0x00014260


	//   ....[90]....
        /*1d7c*/ 	.word	0x000142b0


	//   ....[91]....
        /*1d80*/ 	.word	0x00014310


	//   ....[92]....
        /*1d84*/ 	.word	0x00014360


	//   ....[93]....
        /*1d88*/ 	.word	0x000143c0


	//   ....[94]....
        /*1d8c*/ 	.word	0x00014450


	//   ....[95]....
        /*1d90*/ 	.word	0x00014540


	//   ....[96]....
        /*1d94*/ 	.word	0x000145a0


	//   ....[97]....
        /*1d98*/ 	.word	0x00014630


	//   ....[98]....
        /*1d9c*/ 	.word	0x00014690


	//   ....[99]....
        /*1da0*/ 	.word	0x000146f0


	//   ....[100]....
        /*1da4*/ 	.word	0x00014750


	//   ....[101]....
        /*1da8*/ 	.word	0x000147e0


	//   ....[102]....
        /*1dac*/ 	.word	0x00014850


	//   ....[103]....
        /*1db0*/ 	.word	0x000148a0


	//   ....[104]....
        /*1db4*/ 	.word	0x00014920


	//   ....[105]....
        /*1db8*/ 	.word	0x00014990


	//   ....[106]....
        /*1dbc*/ 	.word	0x000149e0


	//   ....[107]....
        /*1dc0*/ 	.word	0x00014a30


	//   ....[108]....
        /*1dc4*/ 	.word	0x00014a80


	//   ....[109]....
        /*1dc8*/ 	.word	0x00014ad0


	//   ....[110]....
        /*1dcc*/ 	.word	0x00014b20


	//   ....[111]....
        /*1dd0*/ 	.word	0x00014c10


	//   ....[112]....
        /*1dd4*/ 	.word	0x00014c60


	//   ....[113]....
        /*1dd8*/ 	.word	0x00014cc0


	//   ....[114]....
        /*1ddc*/ 	.word	0x00014d30


	//   ....[115]....
        /*1de0*/ 	.word	0x00014da0


	//   ....[116]....
        /*1de4*/ 	.word	0x00014df0


	//   ....[117]....
        /*1de8*/ 	.word	0x00014e60


	//   ....[118]....
        /*1dec*/ 	.word	0x00014eb0


	//   ....[119]....
        /*1df0*/ 	.word	0x00014f00


	//   ....[120]....
        /*1df4*/ 	.word	0x00014f50


	//   ....[121]....
        /*1df8*/ 	.word	0x00014fa0


	//   ....[122]....
        /*1dfc*/ 	.word	0x00015010


	//   ....[123]....
        /*1e00*/ 	.word	0x00015240


	//   ....[124]....
        /*1e04*/ 	.word	0x00015310


	//   ....[125]....
        /*1e08*/ 	.word	0x00015370


	//   ....[126]....
        /*1e0c*/ 	.word	0x000153e0


	//   ....[127]....
        /*1e10*/ 	.word	0x00015460


	//   ....[128]....
        /*1e14*/ 	.word	0x000154b0


	//   ....[129]....
        /*1e18*/ 	.word	0x00015520


	//   ....[130]....
        /*1e1c*/ 	.word	0x00015590


	//   ....[131]....
        /*1e20*/ 	.word	0x00015600


	//   ....[132]....
        /*1e24*/ 	.word	0x00015670


	//   ....[133]....
        /*1e28*/ 	.word	0x000156e0


	//   ....[134]....
        /*1e2c*/ 	.word	0x00015760


	//   ....[135]....
        /*1e30*/ 	.word	0x000157b0


	//   ....[136]....
        /*1e34*/ 	.word	0x00015820


	//   ....[137]....
        /*1e38*/ 	.word	0x00015890


	//   ....[138]....
        /*1e3c*/ 	.word	0x00015900


	//   ....[139]....
        /*1e40*/ 	.word	0x00015970


	//   ....[140]....
        /*1e44*/ 	.word	0x000159e0


	//   ....[141]....
        /*1e48*/ 	.word	0x00015a50


	//   ....[142]....
        /*1e4c*/ 	.word	0x00015ac0


	//   ....[143]....
        /*1e50*/ 	.word	0x00015b30


	//   ....[144]....
        /*1e54*/ 	.word	0x00015ba0


	//   ....[145]....
        /*1e58*/ 	.word	0x00015c20


	//   ....[146]....
        /*1e5c*/ 	.word	0x00015c70


	//   ....[147]....
        /*1e60*/ 	.word	0x00015ce0


	//   ....[148]....
        /*1e64*/ 	.word	0x00015d50


	//   ....[149]....
        /*1e68*/ 	.word	0x00015dc0


	//   ....[150]....
        /*1e6c*/ 	.word	0x00015e30


	//   ....[151]....
        /*1e70*/ 	.word	0x00015ea0


	//   ....[152]....
        /*1e74*/ 	.word	0x00015f10


	//   ....[153]....
        /*1e78*/ 	.word	0x00015f80


	//   ....[154]....
        /*1e7c*/ 	.word	0x00015ff0


	//   ....[155]....
        /*1e80*/ 	.word	0x00016060


	//   ....[156]....
        /*1e84*/ 	.word	0x000160d0


	//   ....[157]....
        /*1e88*/ 	.word	0x00016180


	//   ....[158]....
        /*1e8c*/ 	.word	0x000161d0


	//   ....[159]....
        /*1e90*/ 	.word	0x00016240


	//   ....[160]....
        /*1e94*/ 	.word	0x00016290


	//   ....[161]....
        /*1e98*/ 	.word	0x000162e0


	//   ....[162]....
        /*1e9c*/ 	.word	0x00016330


	//   ....[163]....
        /*1ea0*/ 	.word	0x00016380


	//   ....[164]....
        /*1ea4*/ 	.word	0x000163d0


	//   ....[165]....
        /*1ea8*/ 	.word	0x00016420


	//   ....[166]....
        /*1eac*/ 	.word	0x00016480


	//   ....[167]....
        /*1eb0*/ 	.word	0x00016520


	//   ....[168]....
        /*1eb4*/ 	.word	0x00016570


	//   ....[169]....
        /*1eb8*/ 	.word	0x000165f0


	//   ....[170]....
        /*1ebc*/ 	.word	0x00016640


	//   ....[171]....
        /*1ec0*/ 	.word	0x000166b0


	//   ....[172]....
        /*1ec4*/ 	.word	0x00016710


	//   ....[173]....
        /*1ec8*/ 	.word	0x000167a0


	//   ....[174]....
        /*1ecc*/ 	.word	0x000167f0


	//   ....[175]....
        /*1ed0*/ 	.word	0x00016850


	//   ....[176]....
        /*1ed4*/ 	.word	0x000168a0


	//   ....[177]....
        /*1ed8*/ 	.word	0x00016910


	//   ....[178]....
        /*1edc*/ 	.word	0x00016960


	//   ....[179]....
        /*1ee0*/ 	.word	0x000169d0


	//   ....[180]....
        /*1ee4*/ 	.word	0x00016a30


	//   ....[181]....
        /*1ee8*/ 	.word	0x00016aa0


	//   ....[182]....
        /*1eec*/ 	.word	0x00016b10


	//   ....[183]....
        /*1ef0*/ 	.word	0x00016b80


	//   ....[184]....
        /*1ef4*/ 	.word	0x00016c00


	//   ....[185]....
        /*1ef8*/ 	.word	0x00016c70


	//   ....[186]....
        /*1efc*/ 	.word	0x00016cc0


	//   ....[187]....
        /*1f00*/ 	.word	0x00016d10


	//   ....[188]....
        /*1f04*/ 	.word	0x00016d70


	//   ....[189]....
        /*1f08*/ 	.word	0x000172c0


	//   ....[190]....
        /*1f0c*/ 	.word	0x00017350


	//   ....[191]....
        /*1f10*/ 	.word	0x000173c0


	//   ....[192]....
        /*1f14*/ 	.word	0x00017410


	//   ....[193]....
        /*1f18*/ 	.word	0x00017460


	//   ....[194]....
        /*1f1c*/ 	.word	0x000174b0


	//   ....[195]....
        /*1f20*/ 	.word	0x00017500


	//   ....[196]....
        /*1f24*/ 	.word	0x00017550


	//   ....[197]....
        /*1f28*/ 	.word	0x000175a0


	//   ....[198]....
        /*1f2c*/ 	.word	0x000175f0


	//   ....[199]....
        /*1f30*/ 	.word	0x00017640


	//   ....[200]....
        /*1f34*/ 	.word	0x00017690


	//   ....[201]....
        /*1f38*/ 	.word	0x000176e0


	//   ....[202]....
        /*1f3c*/ 	.word	0x000177a0


	//   ....[203]....
        /*1f40*/ 	.word	0x00017900


	//   ....[204]....
        /*1f44*/ 	.word	0x00017970


	//   ....[205]....
        /*1f48*/ 	.word	0x000179e0


	//   ....[206]....
        /*1f4c*/ 	.word	0x00017a50


	//   ....[207]....
        /*1f50*/ 	.word	0x00017ac0


	//   ....[208]....
        /*1f54*/ 	.word	0x00017b30


	//   ....[209]....
        /*1f58*/ 	.word	0x00017ba0


	//   ....[210]....
        /*1f5c*/ 	.word	0x00017c10


	//   ....[211]....
        /*1f60*/ 	.word	0x00017c80


	//   ....[212]....
        /*1f64*/ 	.word	0x00017cf0


	//   ....[213]....
        /*1f68*/ 	.word	0x00017d60


	//   ....[214]....
        /*1f6c*/ 	.word	0x00017dd0


	//   ....[215]....
        /*1f70*/ 	.word	0x00017e40


	//   ....[216]....
        /*1f74*/ 	.word	0x00017eb0


	//   ....[217]....
        /*1f78*/ 	.word	0x00017f20


	//   ....[218]....
        /*1f7c*/ 	.word	0x00017f90


	//   ....[219]....
        /*1f80*/ 	.word	0x00018000


	//   ....[220]....
        /*1f84*/ 	.word	0x00018070


	//   ....[221]....
        /*1f88*/ 	.word	0x000180e0


	//----- nvinfo : EIATTR_VRC_CTA_INIT_COUNT
	.align		4
.L_567:
        /*1f8c*/ 	.byte	0x02, 0x4a
	.zero		1
	.zero		1


	//----- nvinfo : EIATTR_EXIT_INSTR_OFFSETS
	.align		4
        /*1f90*/ 	.byte	0x04, 0x1c
        /*1f92*/ 	.short	(.L_569 - .L_568)


	//   ....[0]....
.L_568:
        /*1f94*/ 	.word	0x000093a0


	//----- nvinfo : EIATTR_CRS_STACK_SIZE
	.align		4
.L_569:
        /*1f98*/ 	.byte	0x04, 0x1e
        /*1f9a*/ 	.short	(.L_571 - .L_570)
.L_570:
        /*1f9c*/ 	.word	0x00000000


	//----- nvinfo : EIATTR_CBANK_PARAM_SIZE
	.align		4
.L_571:
        /*1fa0*/ 	.byte	0x03, 0x19
        /*1fa2*/ 	.short	0x0038


	//----- nvinfo : EIATTR_PARAM_CBANK
	.align		4
        /*1fa4*/ 	.byte	0x04, 0x0a
        /*1fa6*/ 	.short	(.L_573 - .L_572)
	.align		4
.L_572:
        /*1fa8*/ 	.word	index@(.nv.constant0._Z12_spmm_conv_0PKfPfiiPKiS3_S3_S0_)
        /*1fac*/ 	.short	0x0380
        /*1fae*/ 	.short	0x0038


	//----- nvinfo : EIATTR_SW_WAR
	.align		4
.L_573:
        /*1fb0*/ 	.byte	0x04, 0x36
        /*1fb2*/ 	.short	(.L_575 - .L_574)
.L_574:
        /*1fb4*/ 	.word	0x00000008
.L_575:


//--------------------- .nv.callgraph             --------------------------
	.section	.nv.callgraph,"",@"SHT_CUDA_CALLGRAPH"
	.align	4
	.sectionentsize	8
	.align		4
        /*0000*/ 	.word	0x00000000
	.align		4
        /*0004*/ 	.word	0xffffffff
	.align		4
        /*0008*/ 	.word	0x00000000
	.align		4
        /*000c*/ 	.word	0xfffffffe
	.align		4
        /*0010*/ 	.word	0x00000000
	.align		4
        /*0014*/ 	.word	0xfffffffd
	.align		4
        /*0018*/ 	.word	0x00000000
	.align		4
        /*001c*/ 	.word	0xfffffffc


//--------------------- .text._Z13_spmm_conv_15PKfPfiiPKiS3_S3_S0_ --------------------------
	.section	.text._Z13_spmm_conv_15PKfPfiiPKiS3_S3_S0_,"ax",@progbits
	.align	128
        .global         _Z13_spmm_conv_15PKfPfiiPKiS3_S3_S0_
        .type           _Z13_spmm_conv_15PKfPfiiPKiS3_S3_S0_,@function
        .size           _Z13_spmm_conv_15PKfPfiiPKiS3_S3_S0_,(.L_x_1904 - _Z13_spmm_conv_15PKfPfiiPKiS3_S3_S0_)
        .other          _Z13_spmm_conv_15PKfPfiiPKiS3_S3_S0_,@"STO_CUDA_ENTRY STV_DEFAULT"
_Z13_spmm_conv_15PKfPfiiPKiS3_S3_S0_:
.text._Z13_spmm_conv_15PKfPfiiPKiS3_S3_S0_:
[----:B------:R-:W-:Y:S08]  /*0000*/  LDC R1, c[0x0][0x37c] ;  /* 0x0000df00ff017b82 */ /* 0x000ff00000000800 */
[----:B------:R-:W0:Y:S01]  /*0010*/  LDC R3, c[0x0][0x390] ;  /* 0x0000e400ff037b82 */ /* 0x000e220000000800 */
[----:B------:R-:W1:Y:S07]  /*0020*/  LDCU.64 UR10, c[0x0][0x358] ;  /* 0x00006b00ff0a77ac */ /* 0x000e6e0008000a00 */
[----:B------:R-:W0:Y:S02]  /*0030*/  LDC.64 R4, c[0x0][0x398] ;  /* 0x0000e600ff047b82 */ /* 0x000e240000000a00 */
[----:B0-----:R-:W-:-:S05]  /*0040*/  IMAD.WIDE R4, R3, 0x4, R4 ;  /* 0x0000000403047825 */ /* 0x001fca00078e0204 */
[----:B-1----:R-:W2:Y:S04]  /*0050*/  LDG.E.CONSTANT R8, desc[UR10][R4.64] ;  /* 0x0000000a04087981 */ /* 0x002ea8000c1e9900 */
[----:B------:R-:W3:Y:S01]  /*0060*/  LDG.E.CONSTANT R6, desc[UR10][R4.64+0x4] ;  /* 0x0000040a04067981 */ /* 0x000ee2000c1e9900 */
[----:B------:R-:W-:Y:S01]  /*0070*/  UMOV UR4, URZ ;  /* 0x000000ff00047c82 */ /* 0x000fe20008000000 */
[----:B------:R-:W-:Y:S01]  /*0080*/  HFMA2 R20, -RZ, RZ, 0, 0 ;  /* 0x00000000ff147431 */ /* 0x000fe200000001ff */
[----:B------:R-:W-:Y:S01]  /*0090*/  CS2R R22, SRZ ;  /* 0x0000000000167805 */ /* 0x000fe2000001ff00 */
[----:B------:R-:W0:Y:S01]  /*00a0*/  S2R R0, SR_TID.Y ;  /* 0x0000000000007919 */ /* 0x000e220000002200 */
[----:B------:R-:W-:Y:S01]  /*00b0*/  HFMA2 R14, -RZ, RZ, 0, 0 ;  /* 0x00000000ff0e7431 */ /* 0x000fe200000001ff */
[----:B------:R-:W-:Y:S01]  /*00c0*/  MOV R24, RZ ;  /* 0x000000ff00187202 */ /* 0x000fe20000000f00 */
[----:B------:R-:W0:Y:S01]  /*00d0*/  S2R R7, SR_CTAID.X ;  /* 0x0000000000077919 */ /* 0x000e220000002500 */
[----:B------:R-:W1:Y:S01]  /*00e0*/  S2R R3, SR_TID.X ;  /* 0x0000000000037919 */ /* 0x000e620000002100 */
[----:B------:R-:W1:Y:S01]  /*00f0*/  S2R R2, SR_CTAID.Y ;  /* 0x0000000000027919 */ /* 0x000e620000002600 */
[----:B0-----:R-:W-:-:S04]  /*0100*/  LEA R0, R7, R0, 0x2 ;  /* 0x0000000007007211 */ /* 0x001fc800078e10ff */
[----:B------:R-:W-:-:S04]  /*0110*/  SHF.L.U32 R0, R0, 0x2, RZ ;  /* 0x0000000200007819 */ /* 0x000fc800000006ff */
[--C-:B------:R-:W-:Y:S02]  /*0120*/  SHF.R.S32.HI R7, RZ, 0x1f, R0.reuse ;  /* 0x0000001fff077819 */ /* 0x100fe40000011400 */
[----:B------:R-:W-:Y:S02]  /*0130*/  SHF.R.S32.HI R9, RZ, 0x2, R0 ;  /* 0x00000002ff097819 */ /* 0x000fe40000011400 */
[----:B------:R-:W-:Y:S02]  /*0140*/  LEA.HI R7, R7, R0, RZ, 0x3 ;  /* 0x0000000007077211 */ /* 0x000fe400078f18ff */
[----:B------:R-:W-:Y:S02]  /*0150*/  LEA.HI R0, R0, R9, RZ, 0x1 ;  /* 0x0000000900007211 */ /* 0x000fe400078f08ff */
[----:B------:R-:W-:Y:S02]  /*0160*/  SHF.L.U32 R7, R7, 0xc, RZ ;  /* 0x0000000c07077819 */ /* 0x000fe400000006ff */
[----:B-1----:R-:W-:-:S02]  /*0170*/  LEA R2, R2, R3, 0x4 ;  /* 0x0000000302027211 */ /* 0x002fc400078e20ff */
[----:B------:R-:W-:Y:S02]  /*0180*/  LOP3.LUT R0, R0, 0xfffffffe, RZ, 0xc0, !PT ;  /* 0xfffffffe00007812 */ /* 0x000fe400078ec0ff */
[----:B------:R-:W-:Y:S02]  /*0190*/  LOP3.LUT R7, R7, 0xffff8000, RZ, 0xc0, !PT ;  /* 0xffff800007077812 */ /* 0x000fe400078ec0ff */
[----:B------:R-:W-:Y:S02]  /*01a0*/  IADD3 R0, PT, PT, R9, -R0, RZ ;  /* 0x8000000009007210 */ /* 0x000fe40007ffe0ff */
[----:B------:R-:W-:Y:S02]  /*01b0*/  IADD3 R7, PT, PT, R7, R2, RZ ;  /* 0x0000000207077210 */ /* 0x000fe40007ffe0ff */
[----:B------:R-:W-:Y:S02]  /*01c0*/  MOV R2, RZ ;  /* 0x000000ff00027202 */ /* 0x000fe40000000f00 */
[----:B--2---:R-:W-:-:S02]  /*01d0*/  R2UR UR5, R8 ;  /* 0x00000000080572ca */ /* 0x004fc400000e0000 */
[----:B---3--:R-:W-:Y:S01]  /*01e0*/  R2UR UR6, R6 ;  /* 0x00000000060672ca */ /* 0x008fe200000e0000 */
[----:B------:R-:W-:-:S12]  /*01f0*/  HFMA2 R6, -RZ, RZ, 0, 0 ;  /* 0x00000000ff067431 */ /* 0x000fd800000001ff */
[----:B------:R-:W-:-:S06]  /*0200*/  UIADD3 UR7, UPT, UPT, -UR5, UR6, URZ ;  /* 0x0000000605077290 */ /* 0x000fcc000fffe1ff */
[----:B------:R-:W-:-:S04]  /*0210*/  MOV R4, UR7 ;  /* 0x0000000700047c02 */ /* 0x000fc80008000f00 */
[----:B------:R-:W-:Y:S02]  /*0220*/  ISETP.GE.AND P0, PT, R4, 0x8, PT ;  /* 0x000000080400780c */ /* 0x000fe40003f06270 */
[----:B------:R-:W-:Y:S02]  /*0230*/  LEA R4, R0, R7, 0xe ;  /* 0x0000000700047211 */ /* 0x000fe400078e70ff */
[----:B------:R-:W-:-:S09]  /*0240*/  MOV R0, RZ ;  /* 0x000000ff00007202 */ /* 0x000fd20000000f00 */
[----:B------:R-:W-:Y:S05]  /*0250*/  @!P0 BRA `(.L_x_0) ;  /* 0x0000000c00a88947 */ /* 0x000fea0003800000 */
[----:B------:R-:W-:Y:S01]  /*0260*/  MOV R6, UR6 ;  /* 0x0000000600067c02 */ /* 0x000fe20008000f00 */
[----:B------:R-:W-:Y:S02]  /*0270*/  UIADD3 UR8, UPT, UPT, UR5, 0x3, URZ ;  /* 0x0000000305087890 */ /* 0x000fe4000fffe0ff */
[----:B------:R-:W-:Y:S01]  /*0280*/  MOV R8, UR5 ;  /* 0x0000000500087c02 */ /* 0x000fe20008000f00 */
[----:B------:R-:W-:Y:S01]  /*0290*/  UMOV UR4, URZ ;  /* 0x000000ff00047c82 */ /* 0x000fe20008000000 */
[C---:B------:R-:W-:Y:S01]  /*02a0*/  LEA R5, R6.reuse, R3, 0x1 ;  /* 0x0000000306057211 */ /* 0x040fe200078e08ff */
[----:B------:R-:W-:Y:S01]  /*02b0*/  IMAD R17, R6, 0x3, R3 ;  /* 0x0000000306117824 */ /* 0x000fe200078e0203 */
[C---:B------:R-:W-:Y:S01]  /*02c0*/  IADD3 R7, PT, PT, R3.reuse, UR6, RZ ;  /* 0x0000000603077c10 */ /* 0x040fe2000fffe0ff */
[----:B------:R-:W-:Y:S01]  /*02d0*/  UMOV UR12, 0x3 ;  /* 0x00000003000c7882 */ /* 0x000fe20000000000 */
[----:B------:R-:W-:Y:S01]  /*02e0*/  IADD3 R15, PT, PT, R3, UR5, RZ ;  /* 0x00000005030f7c10 */ /* 0x000fe2000fffe0ff */
[----:B------:R-:W-:Y:S01]  /*02f0*/  IMAD R17, R8, -0x2, R17 ;  /* 0xfffffffe08117824 */ /* 0x000fe200078e0211 */
[----:B------:R-:W-:-:S02]  /*0300*/  MOV R6, RZ ;  /* 0x000000ff00067202 */ /* 0x000fc40000000f00 */
[----:B------:R-:W-:-:S07]  /*0310*/  IADD3 R5, PT, PT, R5, -UR5, RZ ;  /* 0x8000000505057c10 */ /* 0x000fce000fffe0ff */
.L_x_3:
[----:B------:R-:W-:-:S04]  /*0320*/  UIADD3 UR9, UPT, UPT, UR12, -0x3, URZ ;  /* 0xfffffffd0c097890 */ /* 0x000fc8000fffe0ff */
[----:B------:R-:W-:-:S09]  /*0330*/  ULOP3.LUT UP0, URZ, UR9, 0x1f, URZ, 0xc0, !UPT ;  /* 0x0000001f09ff7892 */ /* 0x000fd2000f80c0ff */
[----:B------:R-:W-:Y:S05]  /*0340*/  BRA.U UP0, `(.L_x_1) ;  /* 0x00000001007c7547 */ /* 0x000fea000b800000 */
[----:B------:R-:W-:Y:S01]  /*0350*/  ISETP.GE.U32.AND P0, PT, R3, UR7, PT ;  /* 0x0000000703007c0c */ /* 0x000fe2000bf06070 */
[----:B------:R-:W-:Y:S01]  /*0360*/  UIADD3 UR4, UPT, UPT, UR8, -0x3, URZ ;  /* 0xfffffffd08047890 */ /* 0x000fe2000fffe0ff */
[----:B------:R-:W-:Y:S11]  /*0370*/  BSSY.RECONVERGENT B0, `(.L_x_1) ;  /* 0x000001c000007945 */ /* 0x000ff60003800200 */
[----:B------:R-:W-:Y:S05]  /*0380*/  @P0 BRA `(.L_x_2) ;  /* 0x0000000000680947 */ /* 0x000fea0003800000 */
[----:B------:R-:W0:Y:S08]  /*0390*/  LDC.64 R8, c[0x0][0x3a8] ;  /* 0x0000ea00ff087b82 */ /* 0x000e300000000a00 */
[----:B------:R-:W1:Y:S01]  /*03a0*/  LDC.64 R12, c[0x0][0x3b0] ;  /* 0x0000ec00ff0c7b82 */ /* 0x000e620000000a00 */
[----:B0-----:R-:W-:-:S05]  /*03b0*/  IMAD.WIDE.U32 R18, R15, 0x4, R8 ;  /* 0x000000040f127825 */ /* 0x001fca00078e0008 */
[----:B------:R0:W2:Y:S01]  /*03c0*/  LDG.E.CONSTANT R16, desc[UR10][R18.64] ;  /* 0x0000000a12107981 */ /* 0x0000a2000c1e9900 */
[----:B-1----:R-:W-:-:S04]  /*03d0*/  IMAD.WIDE.U32 R28, R15, 0x4, R12 ;  /* 0x000000040f1c7825 */ /* 0x002fc800078e000c */
[--C-:B------:R-:W-:Y:S01]  /*03e0*/  IMAD.WIDE.U32 R26, R7, 0x4, R12.reuse ;  /* 0x00000004071a7825 */ /* 0x100fe200078e000c */
[----:B------:R-:W5:Y:S03]  /*03f0*/  LDG.E.CONSTANT R8, desc[UR10][R28.64] ;  /* 0x0000000a1c087981 */ /* 0x000f66000c1e9900 */
[--C-:B0-----:R-:W-:Y:S01]  /*0400*/  IMAD.WIDE.U32 R18, R5, 0x4, R12.reuse ;  /* 0x0000000405127825 */ /* 0x101fe200078e000c */
[----:B------:R-:W5:Y:S03]  /*0410*/  LDG.E.CONSTANT R9, desc[UR10][R26.64] ;  /* 0x0000000a1a097981 */ /* 0x000f66000c1e9900 */
[----:B------:R-:W-:Y:S01]  /*0420*/  IMAD.WIDE.U32 R12, R17, 0x4, R12 ;  /* 0x00000004110c7825 */ /* 0x000fe200078e000c */
[----:B------:R-:W5:Y:S04]  /*0430*/  LDG.E.CONSTANT R10, desc[UR10][R18.64] ;  /* 0x0000000a120a7981 */ /* 0x000f68000c1e9900 */
[----:B------:R0:W5:Y:S01]  /*0440*/  LDG.E.CONSTANT R11, desc[UR10][R12.64] ;  /* 0x0000000a0c0b7981 */ /* 0x000162000c1e9900 */
[----:B--2---:R-:W-:-:S04]  /*0450*/  SHF.R.S32.HI R21, RZ, 0x1f, R16 ;  /* 0x0000001fff157819 */ /* 0x004fc80000011410 */
[----:B0-----:R-:W-:Y:S01]  /*0460*/  LEA.HI R12, R21, R16, RZ, 0x9 ;  /* 0x00000010150c7211 */ /* 0x001fe200078f48ff */
[----:B------:R-:W-:-:S03]  /*0470*/  IMAD.HI R21, R16, 0x2aaaaaab, RZ ;  /* 0x2aaaaaab10157827 */ /* 0x000fc600078e02ff */
[----:B------:R-:W-:Y:S02]  /*0480*/  SHF.R.S32.HI R13, RZ, 0x9, R12 ;  /* 0x00000009ff0d7819 */ /* 0x000fe4000001140c */
[----:B------:R-:W-:-:S03]  /*0490*/  SHF.R.U32.HI R25, RZ, 0x1f, R21 ;  /* 0x0000001fff197819 */ /* 0x000fc60000011615 */
[----:B------:R-:W-:Y:S01]  /*04a0*/  IMAD.HI R18, R13, 0x55555556, RZ ;  /* 0x555555560d127827 */ /* 0x000fe200078e02ff */
[----:B------:R-:W-:-:S04]  /*04b0*/  LEA.HI R25, R21, R25, RZ, 0x18 ;  /* 0x0000001915197211 */ /* 0x000fc800078fc0ff */
[----:B------:R-:W-:Y:S02]  /*04c0*/  LEA.HI R18, R18, R18, RZ, 0x1 ;  /* 0x0000001212127211 */ /* 0x000fe400078f08ff */
[----:B------:R-:W-:Y:S02]  /*04d0*/  LOP3.LUT R19, R12, 0x7fffe00, RZ, 0xc0, !PT ;  /* 0x07fffe000c137812 */ /* 0x000fe400078ec0ff */
[----:B------:R-:W-:Y:S01]  /*04e0*/  LEA R25, R25, R4, 0xf ;  /* 0x0000000419197211 */ /* 0x000fe200078e78ff */
[----:B------:R-:W-:Y:S01]  /*04f0*/  IMAD R26, R18, -0x3, R13 ;  /* 0xfffffffd121a7824 */ /* 0x000fe200078e020d */
[----:B------:R-:W-:-:S04]  /*0500*/  IADD3 R19, PT, PT, R16, -R19, RZ ;  /* 0x8000001310137210 */ /* 0x000fc80007ffe0ff */
[----:B------:R-:W-:-:S04]  /*0510*/  LEA R16, R26, R25, 0xe ;  /* 0x000000191a107211 */ /* 0x000fc800078e70ff */
[----:B------:R-:W-:-:S07]  /*0520*/  LEA R16, R19, R16, 0x5 ;  /* 0x0000001013107211 */ /* 0x000fce00078e28ff */
.L_x_2:
[----:B------:R-:W-:Y:S05]  /*0530*/  BSYNC.RECONVERGENT B0 ;  /* 0x0000000000007941 */ /* 0x000fea0003800200 */
.L_x_1:
[----:B------:R-:W-:Y:S01]  /*0540*/  UIADD3 UR9, UPT, UPT, -UR4, UR8, URZ ;  /* 0x0000000804097290 */ /* 0x000fe2000fffe1ff */
[----:B------:R-:W0:Y:S03]  /*0550*/  LDC.64 R12, c[0x0][0x380] ;  /* 0x0000e000ff0c7b82 */ /* 0x000e260000000a00 */
[----:B------:R-:W-:-:S06]  /*0560*/  UIADD3 UR13, UPT, UPT, UR9, -0x3, URZ ;  /* 0xfffffffd090d7890 */ /* 0x000fcc000fffe0ff */
[----:B------:R-:W-:-:S05]  /*0570*/  MOV R25, UR13 ;  /* 0x0000000d00197c02 */ /* 0x000fca0008000f00 */
[----:B------:R-:W0:Y:S02]  /*0580*/  SHFL.IDX PT, R29, R16, R25, 0x1f ;  /* 0x00001f19101d7589 */ /* 0x000e2400000e0000 */
[----:B0-----:R-:W-:-:S05]  /*0590*/  IMAD.WIDE R28, R29, 0x4, R12 ;  /* 0x000000041d1c7825 */ /* 0x001fca00078e020c */
[----:B------:R-:W2:Y:S04]  /*05a0*/  LDG.E.CONSTANT R18, desc[UR10][R28.64] ;  /* 0x0000000a1c127981 */ /* 0x000ea8000c1e9900 */
[----:B------:R0:W3:Y:S01]  /*05b0*/  LDG.E.CONSTANT R21, desc[UR10][R28.64+0x80] ;  /* 0x0000800a1c157981 */ /* 0x0000e2000c1e9900 */
[----:B------:R-:W-:Y:S02]  /*05c0*/  MOV R26, UR13 ;  /* 0x0000000d001a7c02 */ /* 0x000fe40008000f00 */
[----:B------:R-:W-:Y:S01]  /*05d0*/  MOV R27, UR13 ;  /* 0x0000000d001b7c02 */ /* 0x000fe20008000f00 */
[----:B------:R-:W-:Y:S01]  /*05e0*/  UIADD3 UR13, UPT, UPT, UR9, -0x2, URZ ;  /* 0xfffffffe090d7890 */ /* 0x000fe2000fffe0ff */
[----:B-----5:R-:W-:Y:S04]  /*05f0*/  SHFL.IDX PT, R25, R11, R25, 0x1f ;  /* 0x00001f190b197589 */ /* 0x020fe800000e0000 */
[----:B------:R-:W2:Y:S01]  /*0600*/  SHFL.IDX PT, R19, R8, R26, 0x1f ;  /* 0x00001f1a08137589 */ /* 0x000ea200000e0000 */
[----:B0-----:R-:W-:-:S03]  /*0610*/  MOV R28, UR13 ;  /* 0x0000000d001c7c02 */ /* 0x001fc60008000f00 */
[----:B------:R-:W0:Y:S04]  /*0620*/  SHFL.IDX PT, R27, R10, R27, 0x1f ;  /* 0x00001f1b0a1b7589 */ /* 0x000e2800000e0000 */
[----:B------:R-:W-:Y:S01]  /*0630*/  SHFL.IDX PT, R29, R16, R28, 0x1f ;  /* 0x00001f1c101d7589 */ /* 0x000fe200000e0000 */
[C---:B--2---:R-:W-:Y:S01]  /*0640*/  FFMA R24, R19.reuse, R18, R24 ;  /* 0x0000001213187223 */ /* 0x044fe20000000018 */
[C---:B0-----:R-:W-:Y:S01]  /*0650*/  FFMA R20, R18.reuse, R27, R20 ;  /* 0x0000001b12147223 */ /* 0x041fe20000000014 */
[C---:B------:R-:W-:Y:S01]  /*0660*/  FFMA R22, R18.reuse, R25, R22 ;  /* 0x0000001912167223 */ /* 0x040fe20000000016 */
[----:B---3--:R-:W-:Y:S01]  /*0670*/  FFMA R14, R19, R21, R14 ;  /* 0x00000015130e7223 */ /* 0x008fe2000000000e */
[C---:B------:R-:W-:Y:S01]  /*0680*/  FFMA R0, R21.reuse, R27, R0 ;  /* 0x0000001b15007223 */ /* 0x040fe20000000000 */
[----:B------:R-:W0:Y:S02]  /*0690*/  SHFL.IDX PT, R19, R9, R26, 0x1f ;  /* 0x00001f1a09137589 */ /* 0x000e2400000e0000 */
[-C--:B0-----:R-:W-:Y:S01]  /*06a0*/  FFMA R23, R18, R19.reuse, R23 ;  /* 0x0000001312177223 */ /* 0x081fe20000000017 */
[----:B------:R-:W-:Y:S01]  /*06b0*/  FFMA R2, R21, R19, R2 ;  /* 0x0000001315027223 */ /* 0x000fe20000000002 */
[----:B------:R-:W-:-:S05]  /*06c0*/  IMAD.WIDE R18, R29, 0x4, R12 ;  /* 0x000000041d127825 */ /* 0x000fca00078e020c */
[----:B------:R-:W2:Y:S04]  /*06d0*/  LDG.E.CONSTANT R26, desc[UR10][R18.64] ;  /* 0x0000000a121a7981 */ /* 0x000ea8000c1e9900 */
[----:B------:R0:W3:Y:S01]  /*06e0*/  LDG.E.CONSTANT R27, desc[UR10][R18.64+0x80] ;  /* 0x0000800a121b7981 */ /* 0x0000e2000c1e9900 */
[----:B------:R-:W-:Y:S01]  /*06f0*/  FFMA R6, R21, R25, R6 ;  /* 0x0000001915067223 */ /* 0x000fe20000000006 */
[----:B------:R-:W-:Y:S02]  /*0700*/  MOV R29, UR13 ;  /* 0x0000000d001d7c02 */ /* 0x000fe40008000f00 */
[----:B------:R-:W-:Y:S01]  /*0710*/  MOV R25, UR13 ;  /* 0x0000000d00197c02 */ /* 0x000fe20008000f00 */
[----:B------:R-:W-:Y:S01]  /*0720*/  SHFL.IDX PT, R28, R9, R28, 0x1f ;  /* 0x00001f1c091c7589 */ /* 0x000fe200000e0000 */
[----:B------:R-:W-:Y:S01]  /*0730*/  MOV R21, UR13 ;  /* 0x0000000d00157c02 */ /* 0x000fe20008000f00 */
[----:B------:R-:W-:-:S02]  /*0740*/  UIADD3 UR13, UPT, UPT, UR9, -0x1, URZ ;  /* 0xffffffff090d7890 */ /* 0x000fc4000fffe0ff */
[----:B------:R-:W-:Y:S04]  /*0750*/  SHFL.IDX PT, R29, R8, R29, 0x1f ;  /* 0x00001f1d081d7589 */ /* 0x000fe800000e0000 */
[----:B0-----:R-:W-:Y:S01]  /*0760*/  MOV R19, UR13 ;  /* 0x0000000d00137c02 */ /* 0x001fe20008000f00 */
[----:B------:R-:W-:Y:S04]  /*0770*/  SHFL.IDX PT, R25, R10, R25, 0x1f ;  /* 0x00001f190a197589 */ /* 0x000fe800000e0000 */
[----:B------:R-:W-:Y:S04]  /*0780*/  SHFL.IDX PT, R21, R11, R21, 0x1f ;  /* 0x00001f150b157589 */ /* 0x000fe800000e0000 */
[----:B------:R-:W0:Y:S02]  /*0790*/  SHFL.IDX PT, R19, R16, R19, 0x1f ;  /* 0x00001f1310137589 */ /* 0x000e2400000e0000 */
[----:B0-----:R-:W-:-:S04]  /*07a0*/  IMAD.WIDE R18, R19, 0x4, R12 ;  /* 0x0000000413127825 */ /* 0x001fc800078e020c */
[----:B--2---:R-:W-:Y:S01]  /*07b0*/  FFMA R24, R29, R26, R24 ;  /* 0x0000001a1d187223 */ /* 0x004fe20000000018 */
[CC--:B------:R-:W-:Y:S01]  /*07c0*/  FFMA R23, R26.reuse, R28.reuse, R23 ;  /* 0x0000001c1a177223 */ /* 0x0c0fe20000000017 */
[C---:B------:R-:W-:Y:S01]  /*07d0*/  FFMA R20, R26.reuse, R25, R20 ;  /* 0x000000191a147223 */ /* 0x040fe20000000014 */
[----:B------:R-:W-:Y:S01]  /*07e0*/  FFMA R22, R26, R21, R22 ;  /* 0x000000151a167223 */ /* 0x000fe20000000016 */
[----:B---3--:R-:W-:Y:S01]  /*07f0*/  FFMA R0, R27, R25, R0 ;  /* 0x000000191b007223 */ /* 0x008fe20000000000 */
[----:B------:R-:W2:Y:S01]  /*0800*/  LDG.E.CONSTANT R26, desc[UR10][R18.64] ;  /* 0x0000000a121a7981 */ /* 0x000ea2000c1e9900 */
[----:B------:R-:W-:Y:S01]  /*0810*/  FFMA R14, R29, R27, R14 ;  /* 0x0000001b1d0e7223 */ /* 0x000fe2000000000e */
[C---:B------:R-:W-:Y:S02]  /*0820*/  FFMA R2, R27.reuse, R28, R2 ;  /* 0x0000001c1b027223 */ /* 0x040fe40000000002 */
[----:B------:R0:W3:Y:S01]  /*0830*/  LDG.E.CONSTANT R25, desc[UR10][R18.64+0x80] ;  /* 0x0000800a12197981 */ /* 0x0000e2000c1e9900 */
[----:B------:R-:W-:Y:S01]  /*0840*/  FFMA R6, R27, R21, R6 ;  /* 0x000000151b067223 */ /* 0x000fe20000000006 */
[----:B------:R-:W-:-:S02]  /*0850*/  MOV R29, UR13 ;  /* 0x0000000d001d7c02 */ /* 0x000fc40008000f00 */
[----:B------:R-:W-:Y:S02]  /*0860*/  MOV R28, UR13 ;  /* 0x0000000d001c7c02 */ /* 0x000fe40008000f00 */
[----:B------:R-:W-:Y:S02]  /*0870*/  MOV R27, UR13 ;  /* 0x0000000d001b7c02 */ /* 0x000fe40008000f00 */
[----:B0-----:R-:W-:Y:S02]  /*0880*/  MOV R19, UR9 ;  /* 0x0000000900137c02 */ /* 0x001fe40008000f00 */
[----:B------:R-:W-:-:S04]  /*0890*/  MOV R21, UR13 ;  /* 0x0000000d00157c02 */ /* 0x000fc80008000f00 */
[----:B------:R-:W0:Y:S04]  /*08a0*/  SHFL.IDX PT, R19, R16, R19, 0x1f ;  /* 0x00001f1310137589 */ /* 0x000e2800000e0000 */
[----:B------:R-:W2:Y:S04]  /*08b0*/  SHFL.IDX PT, R29, R8, R29, 0x1f ;  /* 0x00001f1d081d7589 */ /* 0x000ea800000e0000 */
[----:B------:R-:W1:Y:S04]  /*08c0*/  SHFL.IDX PT, R28, R9, R28, 0x1f ;  /* 0x00001f1c091c7589 */ /* 0x000e6800000e0000 */
[----:B------:R-:W4:Y:S04]  /*08d0*/  SHFL.IDX PT, R27, R10, R27, 0x1f ;  /* 0x00001f1b0a1b7589 */ /* 0x000f2800000e0000 */
[----:B------:R-:W4:Y:S01]  /*08e0*/  SHFL.IDX PT, R21, R11, R21, 0x1f ;  /* 0x00001f150b157589 */ /* 0x000f2200000e0000 */
[----:B0-----:R-:W-:-:S04]  /*08f0*/  IMAD.WIDE R18, R19, 0x4, R12 ;  /* 0x0000000413127825 */ /* 0x001fc800078e020c */
[----:B--2---:R-:W-:Y:S01]  /*0900*/  FFMA R24, R29, R26, R24 ;  /* 0x0000001a1d187223 */ /* 0x004fe20000000018 */
[CC--:B-1----:R-:W-:Y:S01]  /*0910*/  FFMA R23, R26.reuse, R28.reuse, R23 ;  /* 0x0000001c1a177223 */ /* 0x0c2fe20000000017 */
[C---:B----4-:R-:W-:Y:S01]  /*0920*/  FFMA R20, R26.reuse, R27, R20 ;  /* 0x0000001b1a147223 */ /* 0x050fe20000000014 */
[----:B------:R-:W-:Y:S01]  /*0930*/  FFMA R22, R26, R21, R22 ;  /* 0x000000151a167223 */ /* 0x000fe20000000016 */
[----:B---3--:R-:W-:Y:S01]  /*0940*/  FFMA R0, R25, R27, R0 ;  /* 0x0000001b19007223 */ /* 0x008fe20000000000 */
[----:B------:R-:W2:Y:S04]  /*0950*/  LDG.E.CONSTANT R26, desc[UR10][R18.64] ;  /* 0x0000000a121a7981 */ /* 0x000ea8000c1e9900 */
[----:B------:R0:W3:Y:S01]  /*0960*/  LDG.E.CONSTANT R27, desc[UR10][R18.64+0x80] ;  /* 0x0000800a121b7981 */ /* 0x0000e2000c1e9900 */
[----:B------:R-:W-:Y:S01]  /*0970*/  UIADD3 UR13, UPT, UPT, UR9, 0x1, URZ ;  /* 0x00000001090d7890 */ /* 0x000fe2000fffe0ff */
[----:B------:R-:W-:Y:S01]  /*0980*/  FFMA R14, R29, R25, R14 ;  /* 0x000000191d0e7223 */ /* 0x000fe2000000000e */
[C---:B------:R-:W-:Y:S01]  /*0990*/  FFMA R2, R25.reuse, R28, R2 ;  /* 0x0000001c19027223 */ /* 0x040fe20000000002 */
[----:B------:R-:W-:Y:S01]  /*09a0*/  FFMA R6, R25, R21, R6 ;  /* 0x0000001519067223 */ /* 0x000fe20000000006 */
[----:B------:R-:W-:-:S02]  /*09b0*/  MOV R29, UR9 ;  /* 0x00000009001d7c02 */ /* 0x000fc40008000f00 */
[----:B0-----:R-:W-:Y:S02]  /*09c0*/  MOV R19, UR13 ;  /* 0x0000000d00137c02 */ /* 0x001fe40008000f00 */
[----:B------:R-:W-:Y:S02]  /*09d0*/  MOV R28, UR9 ;  /* 0x00000009001c7c02 */ /* 0x000fe40008000f00 */
[----:B------:R-:W-:Y:S02]  /*09e0*/  MOV R25, UR9 ;  /* 0x0000000900197c02 */ /* 0x000fe40008000f00 */
[----:B------:R-:W-:Y:S01]  /*09f0*/  MOV R21, UR9 ;  /* 0x0000000900157c02 */ /* 0x000fe20008000f00 */
        /* <DEDUP_REMOVED lines=13> */
[----:B------:R-:W-:Y:S01]  /*0ad0*/  FFMA R14, R29, R27, R14 ;  /* 0x0000001b1d0e7223 */ /* 0x000fe2000000000e */
[C---:B------:R-:W-:Y:S01]  /*0ae0*/  FFMA R2, R27.reuse, R28, R2 ;  /* 0x0000001c1b027223 */ /* 0x040fe20000000002 */
[----:B------:R-:W-:Y:S01]  /*0af0*/  FFMA R6, R27, R21, R6 ;  /* 0x000000151b067223 */ /* 0x000fe20000000006 */
[----:B------:R-:W-:-:S02]  /*0b00*/  MOV R29, UR13 ;  /* 0x0000000d001d7c02 */ /* 0x000fc40008000f00 */
[----:B------:R-:W-:Y:S02]  /*0b10*/  MOV R28, UR13 ;  /* 0x0000000d001c7c02 */ /* 0x000fe40008000f00 */
[----:B------:R-:W-:Y:S02]  /*0b20*/  MOV R27, UR13 ;  /* 0x0000000d001b7c02 */ /* 0x000fe40008000f00 */
[----:B------:R-:W-:Y:S01]  /*0b30*/  MOV R21, UR13 ;  /* 0x0000000d00157c02 */ /* 0x000fe20008000f00 */
[----:B------:R-:W-:-:S06]  /*0b40*/  UIADD3 UR13, UPT, UPT, UR9, 0x2, URZ ;  /* 0x00000002090d7890 */ /* 0x000fcc000fffe0ff */
[----:B0-----:R-:W-:Y:S01]  /*0b50*/  MOV R19, UR13 ;  /* 0x0000000d00137c02 */ /* 0x001fe20008000f00 */
[----:B------:R-:W-:Y:S05]  /*0b60*/  SHFL.IDX PT, R29, R8, R29, 0x1f ;  /* 0x00001f1d081d7589 */ /* 0x000fea00000e0000 */
[----:B------:R-:W0:Y:S04]  /*0b70*/  SHFL.IDX PT, R19, R16, R19, 0x1f ;  /* 0x00001f1310137589 */ /* 0x000e2800000e0000 */
        /* <DEDUP_REMOVED lines=22> */
[----:B------:R-:W1:Y:S01]  /*0ce0*/  SHFL.IDX PT, R29, R8, R29, 0x1f ;  /* 0x00001f1d081d7589 */ /* 0x000e6200000e0000 */
[----:B0-----:R-:W-:-:S03]  /*0cf0*/  IMAD.WIDE R18, R19, 0x4, R12 ;  /* 0x0000000413127825 */ /* 0x001fc600078e020c */
[----:B------:R-:W0:Y:S01]  /*0d00*/  SHFL.IDX PT, R28, R9, R28, 0x1f ;  /* 0x00001f1c091c7589 */ /* 0x000e2200000e0000 */
[C---:B--2---:R-:W-:Y:S01]  /*0d10*/  FFMA R20, R26.reuse, R25, R20 ;  /* 0x000000191a147223 */ /* 0x044fe20000000014 */
[C---:B-1----:R-:W-:Y:S01]  /*0d20*/  FFMA R24, R29.reuse, R26, R24 ;  /* 0x0000001a1d187223 */ /* 0x042fe20000000018 */
[----:B---3--:R-:W-:Y:S01]  /*0d30*/  FFMA R14, R29, R27, R14 ;  /* 0x0000001b1d0e7223 */ /* 0x008fe2000000000e */
[C---:B------:R-:W-:Y:S01]  /*0d40*/  FFMA R25, R27.reuse, R25, R0 ;  /* 0x000000191b197223 */ /* 0x040fe20000000000 */
[----:B------:R-:W2:Y:S04]  /*0d50*/  LDG.E.CONSTANT R29, desc[UR10][R18.64+0x80] ;  /* 0x0000800a121d7981 */ /* 0x000ea8000c1e9900 */
[----:B------:R1:W3:Y:S04]  /*0d60*/  LDG.E.CONSTANT R0, desc[UR10][R18.64] ;  /* 0x0000000a12007981 */ /* 0x0002e8000c1e9900 */
[----:B------:R-:W4:Y:S01]  /*0d70*/  SHFL.IDX PT, R21, R11, R21, 0x1f ;  /* 0x00001f150b157589 */ /* 0x000f2200000e0000 */
[-C--:B0-----:R-:W-:Y:S01]  /*0d80*/  FFMA R23, R26, R28.reuse, R23 ;  /* 0x0000001c1a177223 */ /* 0x081fe20000000017 */
[----:B------:R-:W-:Y:S01]  /*0d90*/  FFMA R2, R27, R28, R2 ;  /* 0x0000001c1b027223 */ /* 0x000fe20000000002 */
[----:B------:R-:W-:Y:S01]  /*0da0*/  MOV R28, UR13 ;  /* 0x0000000d001c7c02 */ /* 0x000fe20008000f00 */
[----:B------:R-:W-:-:S04]  /*0db0*/  UIADD3 UR9, UPT, UPT, UR9, 0x4, URZ ;  /* 0x0000000409097890 */ /* 0x000fc8000fffe0ff */
[----:B-1----:R0:W-:Y:S01]  /*0dc0*/  SHFL.IDX PT, R18, R10, R28, 0x1f ;  /* 0x00001f1c0a127589 */ /* 0x0021e200000e0000 */
[----:B------:R-:W-:Y:S02]  /*0dd0*/  MOV R19, UR13 ;  /* 0x0000000d00137c02 */ /* 0x000fe40008000f00 */
[----:B0-----:R-:W-:Y:S01]  /*0de0*/  MOV R28, UR9 ;  /* 0x00000009001c7c02 */ /* 0x001fe20008000f00 */
[-C--:B----4-:R-:W-:Y:S01]  /*0df0*/  FFMA R22, R26, R21.reuse, R22 ;  /* 0x000000151a167223 */ /* 0x090fe20000000016 */
[----:B------:R-:W-:Y:S01]  /*0e00*/  MOV R26, UR13 ;  /* 0x0000000d001a7c02 */ /* 0x000fe20008000f00 */
[----:B------:R-:W-:Y:S01]  /*0e10*/  FFMA R6, R27, R21, R6 ;  /* 0x000000151b067223 */ /* 0x000fe20000000006 */
[----:B------:R-:W-:Y:S01]  /*0e20*/  MOV R21, UR13 ;  /* 0x0000000d00157c02 */ /* 0x000fe20008000f00 */
[----:B------:R-:W-:Y:S04]  /*0e30*/  SHFL.IDX PT, R27, R16, R28, 0x1f ;  /* 0x00001f1c101b7589 */ /* 0x000fe800000e0000 */
[----:B------:R-:W2:Y:S04]  /*0e40*/  SHFL.IDX PT, R26, R8, R26, 0x1f ;  /* 0x00001f1a081a7589 */ /* 0x000ea800000e0000 */
[----:B------:R-:W0:Y:S04]  /*0e50*/  SHFL.IDX PT, R21, R9, R21, 0x1f ;  /* 0x00001f1509157589 */ /* 0x000e2800000e0000 */
[----:B------:R-:W1:Y:S01]  /*0e60*/  SHFL.IDX PT, R19, R11, R19, 0x1f ;  /* 0x00001f130b137589 */ /* 0x000e6200000e0000 */
[C---:B--2---:R-:W-:Y:S01]  /*0e70*/  FFMA R14, R26.reuse, R29, R14 ;  /* 0x0000001d1a0e7223 */ /* 0x044fe2000000000e */
[----:B---3--:R-:W-:Y:S01]  /*0e80*/  FFMA R24, R26, R0, R24 ;  /* 0x000000001a187223 */ /* 0x008fe20000000018 */
[----:B------:R-:W-:-:S04]  /*0e90*/  IMAD.WIDE R26, R27, 0x4, R12 ;  /* 0x000000041b1a7825 */ /* 0x000fc800078e020c */
[C---:B0-----:R-:W-:Y:S01]  /*0ea0*/  FFMA R23, R0.reuse, R21, R23 ;  /* 0x0000001500177223 */ /* 0x041fe20000000017 */
[CC--:B------:R-:W-:Y:S01]  /*0eb0*/  FFMA R20, R0.reuse, R18.reuse, R20 ;  /* 0x0000001200147223 */ /* 0x0c0fe20000000014 */
[----:B-1----:R-:W-:Y:S02]  /*0ec0*/  FFMA R22, R0, R19, R22 ;  /* 0x0000001300167223 */ /* 0x002fe40000000016 */
[----:B------:R-:W2:Y:S04]  /*0ed0*/  LDG.E.CONSTANT R0, desc[UR10][R26.64] ;  /* 0x0000000a1a007981 */ /* 0x000ea8000c1e9900 */
[----:B------:R0:W3:Y:S01]  /*0ee0*/  LDG.E.CONSTANT R13, desc[UR10][R26.64+0x80] ;  /* 0x0000800a1a0d7981 */ /* 0x0000e2000c1e9900 */
[C---:B------:R-:W-:Y:S01]  /*0ef0*/  FFMA R2, R29.reuse, R21, R2 ;  /* 0x000000151d027223 */ /* 0x040fe20000000002 */
[C---:B------:R-:W-:Y:S01]  /*0f00*/  FFMA R18, R29.reuse, R18, R25 ;  /* 0x000000121d127223 */ /* 0x040fe20000000019 */
[----:B------:R-:W-:Y:S01]  /*0f10*/  FFMA R6, R29, R19, R6 ;  /* 0x000000131d067223 */ /* 0x000fe20000000006 */
[----:B------:R-:W-:-:S02]  /*0f20*/  MOV R25, UR9 ;  /* 0x0000000900197c02 */ /* 0x000fc40008000f00 */
[----:B------:R-:W-:Y:S02]  /*0f30*/  MOV R12, UR9 ;  /* 0x00000009000c7c02 */ /* 0x000fe40008000f00 */
[----:B------:R-:W-:Y:S02]  /*0f40*/  MOV R21, UR9 ;  /* 0x0000000900157c02 */ /* 0x000fe40008000f00 */
[----:B------:R-:W-:Y:S01]  /*0f50*/  MOV R19, UR9 ;  /* 0x0000000900137c02 */ /* 0x000fe20008000f00 */
[----:B------:R-:W-:Y:S01]  /*0f60*/  UIADD3 UR9, UPT, UPT, -UR5, UR6, URZ ;  /* 0x0000000605097290 */ /* 0x000fe2000fffe1ff */
[----:B------:R-:W2:Y:S05]  /*0f70*/  SHFL.IDX PT, R25, R8, R25, 0x1f ;  /* 0x00001f1908197589 */ /* 0x000eaa00000e0000 */
[----:B0-----:R-:W-:Y:S01]  /*0f80*/  MOV R26, UR9 ;  /* 0x00000009001a7c02 */ /* 0x001fe20008000f00 */
[----:B------:R-:W0:Y:S04]  /*0f90*/  SHFL.IDX PT, R12, R9, R12, 0x1f ;  /* 0x00001f0c090c7589 */ /* 0x000e2800000e0000 */
[----:B------:R-:W1:Y:S01]  /*0fa0*/  SHFL.IDX PT, R21, R10, R21, 0x1f ;  /* 0x00001f150a157589 */ /* 0x000e6200000e0000 */
[----:B------:R-:W-:-:S03]  /*0fb0*/  LOP3.LUT R26, R26, 0xfffffff8, RZ, 0xc0, !PT ;  /* 0xfffffff81a1a7812 */ /* 0x000fc600078ec0ff */
[----:B------:R-:W4:Y:S01]  /*0fc0*/  SHFL.IDX PT, R19, R11, R19, 0x1f ;  /* 0x00001f130b137589 */ /* 0x000f2200000e0000 */
[----:B------:R-:W-:Y:S01]  /*0fd0*/  UIADD3 UR9, UPT, UPT, UR8, 0x5, URZ ;  /* 0x0000000508097890 */ /* 0x000fe2000fffe0ff */
[----:B------:R-:W-:-:S05]  /*0fe0*/  IADD3 R26, PT, PT, R26, UR5, RZ ;  /* 0x000000051a1a7c10 */ /* 0x000fca000fffe0ff */
[----:B------:R-:W-:Y:S01]  /*0ff0*/  ISETP.LE.AND P0, PT, R26, UR9, PT ;  /* 0x000000091a007c0c */ /* 0x000fe2000bf03270 */
[----:B------:R-:W-:Y:S02]  /*1000*/  UIADD3 UR12, UPT, UPT, UR12, 0x8, URZ ;  /* 0x000000080c0c7890 */ /* 0x000fe4000fffe0ff */
[----:B------:R-:W-:Y:S02]  /*1010*/  UIADD3 UR8, UPT, UPT, UR8, 0x8, URZ ;  /* 0x0000000808087890 */ /* 0x000fe4000fffe0ff */
[----:B------:R-:W-:Y:S01]  /*1020*/  UIADD3 UR7, UPT, UPT, UR7, -0x8, URZ ;  /* 0xfffffff807077890 */ /* 0x000fe2000fffe0ff */
[----:B------:R-:W-:Y:S02]  /*1030*/  IADD3 R5, PT, PT, R5, 0x8, RZ ;  /* 0x0000000805057810 */ /* 0x000fe40007ffe0ff */
[----:B------:R-:W-:Y:S02]  /*1040*/  IADD3 R17, PT, PT, R17, 0x8, RZ ;  /* 0x0000000811117810 */ /* 0x000fe40007ffe0ff */
[----:B------:R-:W-:-:S02]  /*1050*/  IADD3 R7, PT, PT, R7, 0x8, RZ ;  /* 0x0000000807077810 */ /* 0x000fc40007ffe0ff */
[----:B------:R-:W-:Y:S01]  /*1060*/  IADD3 R15, PT, PT, R15, 0x8, RZ ;  /* 0x000000080f0f7810 */ /* 0x000fe20007ffe0ff */
[C---:B--2---:R-:W-:Y:S01]  /*1070*/  FFMA R24, R25.reuse, R0, R24 ;  /* 0x0000000019187223 */ /* 0x044fe20000000018 */
[CC--:B0-----:R-:W-:Y:S01]  /*1080*/  FFMA R23, R0.reuse, R12.reuse, R23 ;  /* 0x0000000c00177223 */ /* 0x0c1fe20000000017 */
[C---:B-1----:R-:W-:Y:S01]  /*1090*/  FFMA R20, R0.reuse, R21, R20 ;  /* 0x0000001500147223 */ /* 0x042fe20000000014 */
[----:B----4-:R-:W-:Y:S01]  /*10a0*/  FFMA R22, R0, R19, R22 ;  /* 0x0000001300167223 */ /* 0x010fe20000000016 */
[----:B---3--:R-:W-:Y:S01]  /*10b0*/  FFMA R14, R25, R13, R14 ;  /* 0x0000000d190e7223 */ /* 0x008fe2000000000e */
[C---:B------:R-:W-:Y:S01]  /*10c0*/  FFMA R2, R13.reuse, R12, R2 ;  /* 0x0000000c0d027223 */ /* 0x040fe20000000002 */
[C---:B------:R-:W-:Y:S01]  /*10d0*/  FFMA R0, R13.reuse, R21, R18 ;  /* 0x000000150d007223 */ /* 0x040fe20000000012 */
[----:B------:R-:W-:Y:S01]  /*10e0*/  FFMA R6, R13, R19, R6 ;  /* 0x000000130d067223 */ /* 0x000fe20000000006 */
[----:B------:R-:W-:Y:S06]  /*10f0*/  @!P0 BRA `(.L_x_3) ;  /* 0xfffffff000888947 */ /* 0x000fec000383ffff */
.L_x_0:
[----:B------:R-:W-:Y:S01]  /*1100*/  UIADD3 UR9, UPT, UPT, -UR5, UR6, URZ ;  /* 0x0000000605097290 */ /* 0x000fe2000fffe1ff */
[----:B------:R-:W-:Y:S01]  /*1110*/  MOV R7, R16 ;  /* 0x0000001000077202 */ /* 0x000fe20000000f00 */
[----:B------:R-:W-:Y:S02]  /*1120*/  UMOV UR8, UR4 ;  /* 0x0000000400087c82 */ /* 0x000fe40008000000 */
[----:B------:R-:W-:Y:S02]  /*1130*/  ULOP3.LUT UR12, UR9, 0xfffffff8, URZ, 0xc0, !UPT ;  /* 0xfffffff8090c7892 */ /* 0x000fe4000f8ec0ff */
[----:B------:R-:W-:Y:S02]  /*1140*/  ULOP3.LUT UP0, URZ, UR9, 0x18, URZ, 0xc0, !UPT ;  /* 0x0000001809ff7892 */ /* 0x000fe4000f80c0ff */
[----:B------:R-:W-:-:S04]  /*1150*/  UIADD3 UR7, UPT, UPT, UR5, UR12, URZ ;  /* 0x0000000c05077290 */ /* 0x000fc8000fffe0ff */
[----:B------:R-:W-:-:S09]  /*1160*/  UISETP.LE.OR UP0, UPT, UR6, UR7, UP0 ;  /* 0x000000070600728c */ /* 0x000fd20008703670 */
[----:B------:R-:W-:Y:S05]  /*1170*/  BRA.U UP0, `(.L_x_4) ;  /* 0x0000000100907547 */ /* 0x000fea000b800000 */
[----:B------:R-:W-:Y:S01]  /*1180*/  UIADD3 UR4, UPT, UPT, UR6, -UR7, URZ ;  /* 0x8000000706047290 */ /* 0x000fe2000fffe0ff */
[----:B------:R-:W-:Y:S01]  /*1190*/  BSSY.RECONVERGENT B0, `(.L_x_4) ;  /* 0x0000022000007945 */ /* 0x000fe20003800200 */
[----:B------:R-:W-:-:S04]  /*11a0*/  UMOV UR8, UR7 ;  /* 0x0000000700087c82 */ /* 0x000fc80008000000 */
[----:B------:R-:W-:-:S13]  /*11b0*/  ISETP.GE.U32.AND P0, PT, R3, UR4, PT ;  /* 0x0000000403007c0c */ /* 0x000fda000bf06070 */
[----:B------:R-:W-:Y:S05]  /*11c0*/  @P0 BRA `(.L_x_5) ;  /* 0x0000000000780947 */ /* 0x000fea0003800000 */
[----:B------:R-:W0:Y:S01]  /*11d0*/  LDC.64 R10, c[0x0][0x3a8] ;  /* 0x0000ea00ff0a7b82 */ /* 0x000e220000000a00 */
[----:B------:R-:W-:-:S07]  /*11e0*/  IADD3 R27, PT, PT, R3, UR7, RZ ;  /* 0x00000007031b7c10 */ /* 0x000fce000fffe0ff */
[----:B------:R-:W1:Y:S01]  /*11f0*/  LDC.64 R12, c[0x0][0x3b0] ;  /* 0x0000ec00ff0c7b82 */ /* 0x000e620000000a00 */
[----:B0-----:R-:W-:-:S05]  /*1200*/  IMAD.WIDE.U32 R10, R27, 0x4, R10 ;  /* 0x000000041b0a7825 */ /* 0x001fca00078e000a */
[----:B------:R-:W2:Y:S01]  /*1210*/  LDG.E.CONSTANT R3, desc[UR10][R10.64] ;  /* 0x0000000a0a037981 */ /* 0x000ea2000c1e9900 */
[C---:B------:R-:W-:Y:S01]  /*1220*/  IADD3 R19, PT, PT, R27.reuse, UR9, RZ ;  /* 0x000000091b137c10 */ /* 0x040fe2000fffe0ff */
[----:B-1----:R-:W-:-:S03]  /*1230*/  IMAD.WIDE.U32 R26, R27, 0x4, R12 ;  /* 0x000000041b1a7825 */ /* 0x002fc600078e000c */
[C---:B------:R-:W-:Y:S01]  /*1240*/  IADD3 R17, PT, PT, R19.reuse, UR9, RZ ;  /* 0x0000000913117c10 */ /* 0x040fe2000fffe0ff */
[--C-:B------:R-:W-:Y:S01]  /*1250*/  IMAD.WIDE.U32 R18, R19, 0x4, R12.reuse ;  /* 0x0000000413127825 */ /* 0x100fe200078e000c */
[----:B------:R-:W5:Y:S02]  /*1260*/  LDG.E.CONSTANT R8, desc[UR10][R26.64] ;  /* 0x0000000a1a087981 */ /* 0x000f64000c1e9900 */
[C---:B------:R-:W-:Y:S01]  /*1270*/  IADD3 R5, PT, PT, R17.reuse, UR9, RZ ;  /* 0x0000000911057c10 */ /* 0x040fe2000fffe0ff */
[--C-:B------:R-:W-:Y:S01]  /*1280*/  IMAD.WIDE.U32 R16, R17, 0x4, R12.reuse ;  /* 0x0000000411107825 */ /* 0x100fe200078e000c */
[----:B------:R-:W5:Y:S03]  /*1290*/  LDG.E.CONSTANT R9, desc[UR10][R18.64] ;  /* 0x0000000a12097981 */ /* 0x000f66000c1e9900 */
[----:B------:R-:W-:Y:S01]  /*12a0*/  IMAD.WIDE.U32 R12, R5, 0x4, R12 ;  /* 0x00000004050c7825 */ /* 0x000fe200078e000c */
[----:B------:R0:W5:Y:S04]  /*12b0*/  LDG.E.CONSTANT R10, desc[UR10][R16.64] ;  /* 0x0000000a100a7981 */ /* 0x000168000c1e9900 */
[----:B------:R1:W5:Y:S01]  /*12c0*/  LDG.E.CONSTANT R11, desc[UR10][R12.64] ;  /* 0x0000000a0c0b7981 */ /* 0x000362000c1e9900 */
[----:B--2---:R-:W-:-:S04]  /*12d0*/  SHF.R.S32.HI R28, RZ, 0x1f, R3 ;  /* 0x0000001fff1c7819 */ /* 0x004fc80000011403 */
[----:B------:R-:W-:Y:S01]  /*12e0*/  LEA.HI R7, R28, R3, RZ, 0x9 ;  /* 0x000000031c077211 */ /* 0x000fe200078f48ff */
[----:B------:R-:W-:-:S03]  /*12f0*/  IMAD.HI R5, R3, 0x2aaaaaab, RZ ;  /* 0x2aaaaaab03057827 */ /* 0x000fc600078e02ff */
[----:B------:R-:W-:Y:S02]  /*1300*/  SHF.R.S32.HI R15, RZ, 0x9, R7 ;  /* 0x00000009ff0f7819 */ /* 0x000fe40000011407 */
[----:B------:R-:W-:-:S03]  /*1310*/  SHF.R.U32.HI R28, RZ, 0x1f, R5 ;  /* 0x0000001fff1c7819 */ /* 0x000fc60000011605 */
[----:B------:R-:W-:Y:S01]  /*1320*/  IMAD.HI R21, R15, 0x55555556, RZ ;  /* 0x555555560f157827 */ /* 0x000fe200078e02ff */
[----:B------:R-:W-:-:S04]  /*1330*/  LEA.HI R5, R5, R28, RZ, 0x18 ;  /* 0x0000001c05057211 */ /* 0x000fc800078fc0ff */
[----:B------:R-:W-:Y:S02]  /*1340*/  LEA.HI R21, R21, R21, RZ, 0x1 ;  /* 0x0000001515157211 */ /* 0x000fe400078f08ff */
[----:B0-----:R-:W-:Y:S02]  /*1350*/  LOP3.LUT R16, R7, 0x7fffe00, RZ, 0xc0, !PT ;  /* 0x07fffe0007107812 */ /* 0x001fe400078ec0ff */
[----:B------:R-:W-:Y:S01]  /*1360*/  LEA R5, R5, R4, 0xf ;  /* 0x0000000405057211 */ /* 0x000fe200078e78ff */
[----:B------:R-:W-:Y:S01]  /*1370*/  IMAD R18, R21, -0x3, R15 ;  /* 0xfffffffd15127824 */ /* 0x000fe200078e020f */
[----:B------:R-:W-:-:S04]  /*1380*/  IADD3 R16, PT, PT, R3, -R16, RZ ;  /* 0x8000001003107210 */ /* 0x000fc80007ffe0ff */
[----:B------:R-:W-:-:S04]  /*1390*/  LEA R5, R18, R5, 0xe ;  /* 0x0000000512057211 */ /* 0x000fc800078e70ff */
[----:B-1----:R-:W-:-:S07]  /*13a0*/  LEA R7, R16, R5, 0x5 ;  /* 0x0000000510077211 */ /* 0x002fce00078e28ff */
.L_x_5:
[----:B------:R-:W-:Y:S05]  /*13b0*/  BSYNC.RECONVERGENT B0 ;  /* 0x0000000000007941 */ /* 0x000fea0003800200 */
.L_x_4:
[----:B------:R-:W0:Y:S01]  /*13c0*/  LDC R3, c[0x0][0x390] ;  /* 0x0000e400ff037b82 */ /* 0x000e220000000800 */
[----:B------:R-:W-:-:S04]  /*13d0*/  ULOP3.LUT UR4, UR9, 0xfffffffc, URZ, 0xc0, !UPT ;  /* 0xfffffffc09047892 */ /* 0x000fc8000f8ec0ff */
[----:B------:R-:W-:-:S09]  /*13e0*/  UISETP.GE.AND UP0, UPT, UR12, UR4, UPT ;  /* 0x000000040c00728c */ /* 0x000fd2000bf06270 */
[----:B------:R-:W-:Y:S05]  /*13f0*/  BRA.U UP0, `(.L_x_6) ;  /* 0x0000000500c87547 */ /* 0x000fea000b800000 */
[----:B------:R-:W-:Y:S01]  /*1400*/  UIADD3 UR7, UPT, UPT, UR7, -UR8, URZ ;  /* 0x8000000807077290 */ /* 0x000fe2000fffe0ff */
[----:B------:R-:W1:Y:S05]  /*1410*/  LDC.64 R12, c[0x0][0x380] ;  /* 0x0000e000ff0c7b82 */ /* 0x000e6a0000000a00 */
[----:B------:R-:W-:Y:S02]  /*1420*/  MOV R18, UR7 ;  /* 0x0000000700127c02 */ /* 0x000fe40008000f00 */
[----:B------:R-:W-:Y:S02]  /*1430*/  MOV R25, UR7 ;  /* 0x0000000700197c02 */ /* 0x000fe40008000f00 */
[----:B------:R-:W-:-:S02]  /*1440*/  MOV R5, UR7 ;  /* 0x0000000700057c02 */ /* 0x000fc40008000f00 */
[----:B-----5:R-:W2:Y:S04]  /*1450*/  SHFL.IDX PT, R18, R9, R18, 0x1f ;  /* 0x00001f1209127589 */ /* 0x020ea800000e0000 */
[----:B------:R-:W1:Y:S04]  /*1460*/  SHFL.IDX PT, R17, R7, R25, 0x1f ;  /* 0x00001f1907117589 */ /* 0x000e6800000e0000 */
[----:B------:R-:W3:Y:S01]  /*1470*/  SHFL.IDX PT, R5, R10, R5, 0x1f ;  /* 0x00001f050a057589 */ /* 0x000ee200000e0000 */
[----:B--2---:R-:W-:Y:S01]  /*1480*/  FSETP.GT.AND P0, PT, R18, RZ, PT ;  /* 0x000000ff1200720b */ /* 0x004fe20003f04000 */
[----:B-1----:R-:W-:-:S12]  /*1490*/  IMAD.WIDE R16, R17, 0x4, R12 ;  /* 0x0000000411107825 */ /* 0x002fd800078e020c */
[----:B------:R-:W2:Y:S04]  /*14a0*/  @P0 LDG.E.CONSTANT R15, desc[UR10][R16.64] ;  /* 0x0000000a100f0981 */ /* 0x000ea8000c1e9900 */
[----:B------:R-:W4:Y:S01]  /*14b0*/  @P0 LDG.E.CONSTANT R21, desc[UR10][R16.64+0x80] ;  /* 0x0000800a10150981 */ /* 0x000f22000c1e9900 */
[----:B---3--:R-:W-:-:S13]  /*14c0*/  FSETP.GT.AND P1, PT, R5, RZ, PT ;  /* 0x000000ff0500720b */ /* 0x008fda0003f24000 */
[----:B------:R-:W3:Y:S04]  /*14d0*/  @P1 LDG.E.CONSTANT R19, desc[UR10][R16.64] ;  /* 0x0000000a10131981 */ /* 0x000ee8000c1e9900 */
[----:B------:R-:W3:Y:S01]  /*14e0*/  @P1 LDG.E.CONSTANT R28, desc[UR10][R16.64+0x80] ;  /* 0x0000800a101c1981 */ /* 0x000ee2000c1e9900 */
[----:B------:R-:W-:Y:S02]  /*14f0*/  HFMA2 R26, -RZ, RZ, 0, 0 ;  /* 0x00000000ff1a7431 */ /* 0x000fe400000001ff */
[----:B------:R-:W-:Y:S02]  /*1500*/  HFMA2 R25, -RZ, RZ, 0, 0 ;  /* 0x00000000ff197431 */ /* 0x000fe400000001ff */
[-C--:B--2---:R-:W-:Y:S01]  /*1510*/  @P0 FMUL R26, R15, R18.reuse ;  /* 0x000000120f1a0220 */ /* 0x084fe20000400000 */
[----:B------:R-:W-:Y:S01]  /*1520*/  MOV R15, RZ ;  /* 0x000000ff000f7202 */ /* 0x000fe20000000f00 */
[----:B----4-:R-:W-:Y:S01]  /*1530*/  @P0 FMUL R15, R21, R18 ;  /* 0x00000012150f0220 */ /* 0x010fe20000400000 */
[----:B------:R-:W-:-:S02]  /*1540*/  MOV R18, UR7 ;  /* 0x0000000700127c02 */ /* 0x000fc40008000f00 */
[----:B------:R-:W-:-:S04]  /*1550*/  MOV R21, RZ ;  /* 0x000000ff00157202 */ /* 0x000fc80000000f00 */
[----:B------:R-:W1:Y:S01]  /*1560*/  SHFL.IDX PT, R18, R11, R18, 0x1f ;  /* 0x00001f120b127589 */ /* 0x000e6200000e0000 */
[-C--:B---3--:R-:W-:Y:S01]  /*1570*/  @P1 FMUL R25, R19, R5.reuse ;  /* 0x0000000513191220 */ /* 0x088fe20000400000 */
[----:B------:R-:W-:Y:S01]  /*1580*/  @P1 FMUL R21, R28, R5 ;  /* 0x000000051c151220 */ /* 0x000fe20000400000 */
[----:B------:R-:W-:Y:S02]  /*1590*/  MOV R5, UR7 ;  /* 0x0000000700057c02 */ /* 0x000fe40008000f00 */
[----:B-1----:R-:W-:-:S04]  /*15a0*/  FSETP.GT.AND P0, PT, R18, RZ, PT ;  /* 0x000000ff1200720b */ /* 0x002fc80003f04000 */
[----:B------:R-:W1:Y:S09]  /*15b0*/  SHFL.IDX PT, R5, R8, R5, 0x1f ;  /* 0x00001f0508057589 */ /* 0x000e7200000e0000 */
[----:B------:R-:W2:Y:S01]  /*15c0*/  @P0 LDG.E.CONSTANT R19, desc[UR10][R16.64] ;  /* 0x0000000a10130981 */ /* 0x000ea2000c1e9900 */
[----:B------:R-:W-:-:S03]  /*15d0*/  FADD R23, R23, R26 ;  /* 0x0000001a17177221 */ /* 0x000fc60000000000 */
[----:B------:R-:W3:Y:S01]  /*15e0*/  @P0 LDG.E.CONSTANT R27, desc[UR10][R16.64+0x80] ;  /* 0x0000800a101b0981 */ /* 0x000ee2000c1e9900 */
[----:B------:R-:W-:Y:S01]  /*15f0*/  FADD R2, R2, R15 ;  /* 0x0000000f02027221 */ /* 0x000fe20000000000 */
[----:B-1----:R-:W-:-:S13]  /*1600*/  FSETP.GT.AND P1, PT, R5, RZ, PT ;  /* 0x000000ff0500720b */ /* 0x002fda0003f24000 */
[----:B------:R-:W4:Y:S04]  /*1610*/  @P1 LDG.E.CONSTANT R15, desc[UR10][R16.64] ;  /* 0x0000000a100f1981 */ /* 0x000f28000c1e9900 */
[----:B------:R1:W4:Y:S01]  /*1620*/  @P1 LDG.E.CONSTANT R26, desc[UR10][R16.64+0x80] ;  /* 0x0000800a101a1981 */ /* 0x000322000c1e9900 */
[----:B------:R-:W-:Y:S01]  /*1630*/  UIADD3 UR12, UPT, UPT, UR7, 0x1, URZ ;  /* 0x00000001070c7890 */ /* 0x000fe2000fffe0ff */
[----:B------:R-:W-:Y:S01]  /*1640*/  FADD R20, R20, R25 ;  /* 0x0000001914147221 */ /* 0x000fe20000000000 */
[----:B------:R-:W-:Y:S01]  /*1650*/  UIADD3 UR13, UPT, UPT, UR7, 0x2, URZ ;  /* 0x00000002070d7890 */ /* 0x000fe2000fffe0ff */
[----:B------:R-:W-:Y:S01]  /*1660*/  HFMA2 R25, -RZ, RZ, 0, 0 ;  /* 0x00000000ff197431 */ /* 0x000fe200000001ff */
[----:B------:R-:W-:Y:S02]  /*1670*/  MOV R29, RZ ;  /* 0x000000ff001d7202 */ /* 0x000fe40000000f00 */
[----:B------:R-:W-:-:S06]  /*1680*/  MOV R28, UR12 ;  /* 0x0000000c001c7c02 */ /* 0x000fcc0008000f00 */
[----:B------:R-:W-:Y:S01]  /*1690*/  SHFL.IDX PT, R28, R7, R28, 0x1f ;  /* 0x00001f1c071c7589 */ /* 0x000fe200000e0000 */
[----:B-1----:R-:W-:-:S05]  /*16a0*/  MOV R16, UR13 ;  /* 0x0000000d00107c02 */ /* 0x002fca0008000f00 */
[----:B------:R-:W1:Y:S01]  /*16b0*/  SHFL.IDX PT, R17, R7, R16, 0x1f ;  /* 0x00001f1007117589 */ /* 0x000e6200000e0000 */
[----:B------:R-:W-:Y:S01]  /*16c0*/  UIADD3 UR7, UPT, UPT, UR7, 0x3, URZ ;  /* 0x0000000307077890 */ /* 0x000fe2000fffe0ff */
[----:B------:R-:W-:Y:S01]  /*16d0*/  FADD R0, R0, R21 ;  /* 0x0000001500007221 */ /* 0x000fe20000000000 */
[----:B-1----:R-:W-:-:S05]  /*16e0*/  IMAD.WIDE R16, R17, 0x4, R12 ;  /* 0x0000000411107825 */ /* 0x002fca00078e020c */
[----:B------:R-:W4:Y:S01]  /*16f0*/  LDG.E.CONSTANT R21, desc[UR10][R16.64] ;  /* 0x0000000a10157981 */ /* 0x000f22000c1e9900 */
[-C--:B--2---:R-:W-:Y:S01]  /*1700*/  @P0 FMUL R25, R19, R18.reuse ;  /* 0x0000001213190220 */ /* 0x084fe20000400000 */
[----:B---3--:R-:W-:Y:S01]  /*1710*/  @P0 FMUL R29, R27, R18 ;  /* 0x000000121b1d0220 */ /* 0x008fe20000400000 */
[----:B------:R-:W-:-:S05]  /*1720*/  IMAD.WIDE R18, R28, 0x4, R12 ;  /* 0x000000041c127825 */ /* 0x000fca00078e020c */
[----:B------:R-:W2:Y:S04]  /*1730*/  LDG.E.CONSTANT R28, desc[UR10][R18.64] ;  /* 0x0000000a121c7981 */ /* 0x000ea8000c1e9900 */
[----:B------:R-:W3:Y:S01]  /*1740*/  LDG.E.CONSTANT R27, desc[UR10][R18.64+0x80] ;  /* 0x0000800a121b7981 */ /* 0x000ee2000c1e9900 */
[C---:B----4-:R-:W-:Y:S01]  /*1750*/  @P1 FFMA R15, R5.reuse, R15, R24 ;  /* 0x0000000f050f1223 */ /* 0x050fe20000000018 */
[----:B------:R-:W-:Y:S02]  /*1760*/  @P1 FMUL R5, R5, R26 ;  /* 0x0000001a05051220 */ /* 0x000fe40000400000 */
[----:B------:R1:W4:Y:S02]  /*1770*/  LDG.E.CONSTANT R26, desc[UR10][R16.64+0x80] ;  /* 0x0000800a101a7981 */ /* 0x000324000c1e9900 */
[----:B-1----:R-:W-:-:S05]  /*1780*/  MOV R17, UR7 ;  /* 0x0000000700117c02 */ /* 0x002fca0008000f00 */
[----:B------:R-:W1:Y:S02]  /*1790*/  SHFL.IDX PT, R19, R7, R17, 0x1f ;  /* 0x00001f1107137589 */ /* 0x000e6400000e0000 */
[----:B-1----:R-:W-:-:S05]  /*17a0*/  IMAD.WIDE R12, R19, 0x4, R12 ;  /* 0x00000004130c7825 */ /* 0x002fca00078e020c */
[----:B------:R-:W4:Y:S04]  /*17b0*/  LDG.E.CONSTANT R19, desc[UR10][R12.64] ;  /* 0x0000000a0c137981 */ /* 0x000f28000c1e9900 */
[----:B------:R1:W4:Y:S01]  /*17c0*/  LDG.E.CONSTANT R18, desc[UR10][R12.64+0x80] ;  /* 0x0000800a0c127981 */ /* 0x000322000c1e9900 */
[----:B------:R-:W-:Y:S02]  /*17d0*/  @!P1 MOV R5, RZ ;  /* 0x000000ff00059202 */ /* 0x000fe40000000f00 */
[----:B------:R-:W-:Y:S01]  /*17e0*/  MOV R16, UR12 ;  /* 0x0000000c00107c02 */ /* 0x000fe20008000f00 */
[----:B------:R-:W-:Y:S01]  /*17f0*/  @!P1 FADD R15, RZ, R24 ;  /* 0x00000018ff0f9221 */ /* 0x000fe20000000000 */
[----:B------:R-:W-:Y:S01]  /*1800*/  FADD R24, R22, R25 ;  /* 0x0000001916187221 */ /* 0x000fe20000000000 */
[----:B------:R-:W-:Y:S01]  /*1810*/  FADD R14, R14, R5 ;  /* 0x000000050e0e7221 */ /* 0x000fe20000000000 */
[----:B------:R-:W-:Y:S01]  /*1820*/  FADD R22, R6, R29 ;  /* 0x0000001d06167221 */ /* 0x000fe20000000000 */
[----:B------:R-:W-:Y:S01]  /*1830*/  MOV R5, UR12 ;  /* 0x0000000c00057c02 */ /* 0x000fe20008000f00 */
[----:B-1----:R1:W2:Y:S01]  /*1840*/  SHFL.IDX PT, R13, R9, R16, 0x1f ;  /* 0x00001f10090d7589 */ /* 0x0022a200000e0000 */
[----:B------:R-:W-:-:S04]  /*1850*/  MOV R29, UR12 ;  /* 0x0000000c001d7c02 */ /* 0x000fc80008000f00 */
[----:B------:R-:W0:Y:S04]  /*1860*/  SHFL.IDX PT, R5, R8, R5, 0x1f ;  /* 0x00001f0508057589 */ /* 0x000e2800000e0000 */
[----:B------:R-:W0:Y:S01]  /*1870*/  SHFL.IDX PT, R29, R10, R29, 0x1f ;  /* 0x00001f1d0a1d7589 */ /* 0x000e2200000e0000 */
[----:B------:R-:W-:-:S05]  /*1880*/  MOV R6, UR12 ;  /* 0x0000000c00067c02 */ /* 0x000fca0008000f00 */
[----:B------:R0:W3:Y:S01]  /*1890*/  SHFL.IDX PT, R17, R11, R6, 0x1f ;  /* 0x00001f060b117589 */ /* 0x0000e200000e0000 */
[----:B-1----:R-:W-:-:S06]  /*18a0*/  MOV R16, UR13 ;  /* 0x0000000d00107c02 */ /* 0x002fcc0008000f00 */
[----:B------:R-:W-:Y:S01]  /*18b0*/  SHFL.IDX PT, R16, R9, R16, 0x1f ;  /* 0x00001f1009107589 */ /* 0x000fe200000e0000 */
[C---:B--2---:R-:W-:Y:S01]  /*18c0*/  FFMA R12, R28.reuse, R13, R23 ;  /* 0x0000000d1c0c7223 */ /* 0x044fe20000000017 */
[----:B------:R-:W-:Y:S01]  /*18d0*/  MOV R23, UR13 ;  /* 0x0000000d00177c02 */ /* 0x000fe20008000f00 */
[----:B0-----:R-:W-:Y:S01]  /*18e0*/  FFMA R6, R5, R28, R15 ;  /* 0x0000001c05067223 */ /* 0x001fe2000000000f */
[----:B------:R-:W-:Y:S01]  /*18f0*/  FFMA R20, R28, R29, R20 ;  /* 0x0000001d1c147223 */ /* 0x000fe20000000014 */
[C---:B---3--:R-:W-:Y:S01]  /*1900*/  FFMA R13, R27.reuse, R13, R2 ;  /* 0x0000000d1b0d7223 */ /* 0x048fe20000000002 */
[----:B------:R-:W-:Y:S01]  /*1910*/  FFMA R15, R27, R29, R0 ;  /* 0x0000001d1b0f7223 */ /* 0x000fe20000000000 */
[----:B------:R-:W-:Y:S01]  /*1920*/  MOV R2, UR13 ;  /* 0x0000000d00027c02 */ /* 0x000fe20008000f00 */
[----:B------:R-:W0:Y:S01]  /*1930*/  SHFL.IDX PT, R23, R8, R23, 0x1f ;  /* 0x00001f1708177589 */ /* 0x000e2200000e0000 */
[----:B------:R-:W-:-:S04]  /*1940*/  MOV R29, UR13 ;  /* 0x0000000d001d7c02 */ /* 0x000fc80008000f00 */
[----:B------:R-:W1:Y:S04]  /*1950*/  SHFL.IDX PT, R2, R11, R2, 0x1f ;  /* 0x00001f020b027589 */ /* 0x000e6800000e0000 */
[----:B------:R-:W2:Y:S01]  /*1960*/  SHFL.IDX PT, R0, R10, R29, 0x1f ;  /* 0x00001f1d0a007589 */ /* 0x000ea200000e0000 */
[-C--:B------:R-:W-:Y:S01]  /*1970*/  FFMA R25, R28, R17.reuse, R24 ;  /* 0x000000111c197223 */ /* 0x080fe20000000018 */
[----:B------:R-:W-:Y:S01]  /*1980*/  FFMA R17, R27, R17, R22 ;  /* 0x000000111b117223 */ /* 0x000fe20000000016 */
[----:B------:R-:W-:Y:S01]  /*1990*/  FFMA R22, R5, R27, R14 ;  /* 0x0000001b05167223 */ /* 0x000fe2000000000e */
[----:B------:R-:W-:Y:S02]  /*19a0*/  MOV R14, UR7 ;  /* 0x00000007000e7c02 */ /* 0x000fe40008000f00 */
[----:B------:R-:W-:-:S02]  /*19b0*/  MOV R5, UR7 ;  /* 0x0000000700057c02 */ /* 0x000fc40008000f00 */
[----:B------:R-:W-:Y:S01]  /*19c0*/  MOV R28, UR7 ;  /* 0x00000007001c7c02 */ /* 0x000fe20008000f00 */
[----:B0-----:R-:W-:Y:S01]  /*19d0*/  FFMA R27, R23, R21, R6 ;  /* 0x00000015171b7223 */ /* 0x001fe20000000006 */
[----:B------:R-:W-:Y:S01]  /*19e0*/  MOV R6, UR7 ;  /* 0x0000000700067c02 */ /* 0x000fe20008000f00 */
[C---:B------:R-:W-:Y:S01]  /*19f0*/  FFMA R12, R21.reuse, R16, R12 ;  /* 0x00000010150c7223 */ /* 0x040fe2000000000c */
[----:B------:R-:W0:Y:S01]  /*1a00*/  SHFL.IDX PT, R14, R8, R14, 0x1f ;  /* 0x00001f0e080e7589 */ /* 0x000e2200000e0000 */
[----:B-1----:R-:W-:-:S03]  /*1a10*/  FFMA R25, R21, R2, R25 ;  /* 0x0000000215197223 */ /* 0x002fc60000000019 */
[----:B------:R-:W1:Y:S01]  /*1a20*/  SHFL.IDX PT, R6, R11, R6, 0x1f ;  /* 0x00001f060b067589 */ /* 0x000e6200000e0000 */
[----:B--2---:R-:W-:-:S03]  /*1a30*/  FFMA R20, R21, R0, R20 ;  /* 0x0000000015147223 */ /* 0x004fc60000000014 */
[----:B------:R-:W2:Y:S04]  /*1a40*/  SHFL.IDX PT, R21, R9, R28, 0x1f ;  /* 0x00001f1c09157589 */ /* 0x000ea800000e0000 */
[----:B------:R-:W3:Y:S01]  /*1a50*/  SHFL.IDX PT, R5, R10, R5, 0x1f ;  /* 0x00001f050a057589 */ /* 0x000ee200000e0000 */
[C---:B----4-:R-:W-:Y:S01]  /*1a60*/  FFMA R0, R26.reuse, R0, R15 ;  /* 0x000000001a007223 */ /* 0x050fe2000000000f */
[C---:B------:R-:W-:Y:S01]  /*1a70*/  FFMA R13, R26.reuse, R16, R13 ;  /* 0x000000101a0d7223 */ /* 0x040fe2000000000d */
[----:B------:R-:W-:Y:S01]  /*1a80*/  FFMA R17, R26, R2, R17 ;  /* 0x000000021a117223 */ /* 0x000fe20000000011 */
[----:B------:R-:W-:Y:S01]  /*1a90*/  FFMA R15, R23, R26, R22 ;  /* 0x0000001a170f7223 */ /* 0x000fe20000000016 */
[----:B0-----:R-:W-:Y:S01]  /*1aa0*/  FFMA R24, R14, R19, R27 ;  /* 0x000000130e187223 */ /* 0x001fe2000000001b */
[CC--:B-1----:R-:W-:Y:S01]  /*1ab0*/  FFMA R22, R19.reuse, R6.reuse, R25 ;  /* 0x0000000613167223 */ /* 0x0c2fe20000000019 */
[CC--:B--2---:R-:W-:Y:S01]  /*1ac0*/  FFMA R23, R19.reuse, R21.reuse, R12 ;  /* 0x0000001513177223 */ /* 0x0c4fe2000000000c */
[C---:B------:R-:W-:Y:S01]  /*1ad0*/  FFMA R2, R18.reuse, R21, R13 ;  /* 0x0000001512027223 */ /* 0x040fe2000000000d */
[-C--:B---3--:R-:W-:Y:S01]  /*1ae0*/  FFMA R20, R19, R5.reuse, R20 ;  /* 0x0000000513147223 */ /* 0x088fe20000000014 */
[C---:B------:R-:W-:Y:S01]  /*1af0*/  FFMA R0, R18.reuse, R5, R0 ;  /* 0x0000000512007223 */ /* 0x040fe20000000000 */
[----:B------:R-:W-:Y:S01]  /*1b00*/  FFMA R6, R18, R6, R17 ;  /* 0x0000000612067223 */ /* 0x000fe20000000011 */
[----:B------:R-:W-:-:S07]  /*1b10*/  FFMA R14, R14, R18, R15 ;  /* 0x000000120e0e7223 */ /* 0x000fce000000000f */
.L_x_6:
[----:B------:R-:W-:Y:S02]  /*1b20*/  ULOP3.LUT UR7, UR9, 0xfffffffe, URZ, 0xc0, !UPT ;  /* 0xfffffffe09077892 */ /* 0x000fe4000f8ec0ff */
[----:B------:R-:W-:Y:S02]  /*1b30*/  UIADD3 UR6, UPT, UPT, -UR5, UR6, URZ ;  /* 0x0000000605067290 */ /* 0x000fe4000fffe1ff */
[----:B------:R-:W-:Y:S02]  /*1b40*/  UISETP.GE.AND UP0, UPT, UR4, UR7, UPT ;  /* 0x000000070400728c */ /* 0x000fe4000bf06270 */
[----:B------:R-:W-:-:S07]  /*1b50*/  UIADD3 UR7, UPT, UPT, UR5, UR7, URZ ;  /* 0x0000000705077290 */ /* 0x000fce000fffe0ff */
[----:B------:R-:W-:Y:S05]  /*1b60*/  BRA.U UP0, `(.L_x_7) ;  /* 0x0000000100947547 */ /* 0x000fea000b800000 */
[----:B------:R-:W-:Y:S01]  /*1b70*/  UIADD3 UR4, UPT, UPT, -UR8, UR4, UR5 ;  /* 0x0000000408047290 */ /* 0x000fe2000fffe105 */
[----:B------:R-:W1:Y:S05]  /*1b80*/  LDC.64 R28, c[0x0][0x380] ;  /* 0x0000e000ff1c7b82 */ /* 0x000e6a0000000a00 */
[----:B------:R-:W-:Y:S01]  /*1b90*/  MOV R19, UR4 ;  /* 0x0000000400137c02 */ /* 0x000fe20008000f00 */
[----:B------:R-:W-:-:S04]  /*1ba0*/  UIADD3 UR4, UPT, UPT, UR4, 0x1, URZ ;  /* 0x0000000104047890 */ /* 0x000fc8000fffe0ff */
[----:B------:R-:W1:Y:S02]  /*1bb0*/  SHFL.IDX PT, R13, R7, R19, 0x1f ;  /* 0x00001f13070d7589 */ /* 0x000e6400000e0000 */
[----:B------:R-:W-:-:S05]  /*1bc0*/  MOV R26, UR4 ;  /* 0x00000004001a7c02 */ /* 0x000fca0008000f00 */
[----:B------:R-:W2:Y:S01]  /*1bd0*/  SHFL.IDX PT, R5, R7, R26, 0x1f ;  /* 0x00001f1a07057589 */ /* 0x000ea200000e0000 */
[----:B-1----:R-:W-:-:S05]  /*1be0*/  IMAD.WIDE R12, R13, 0x4, R28 ;  /* 0x000000040d0c7825 */ /* 0x002fca00078e021c */
[----:B------:R-:W3:Y:S04]  /*1bf0*/  LDG.E.CONSTANT R27, desc[UR10][R12.64] ;  /* 0x0000000a0c1b7981 */ /* 0x000ee8000c1e9900 */
[----:B------:R1:W4:Y:S01]  /*1c00*/  LDG.E.CONSTANT R17, desc[UR10][R12.64+0x80] ;  /* 0x0000800a0c117981 */ /* 0x000322000c1e9900 */
[----:B--2---:R-:W-:-:S05]  /*1c10*/  IMAD.WIDE R28, R5, 0x4, R28 ;  /* 0x00000004051c7825 */ /* 0x004fca00078e021c */
[----:B------:R-:W2:Y:S04]  /*1c20*/  LDG.E.CONSTANT R16, desc[UR10][R28.64] ;  /* 0x0000000a1c107981 */ /* 0x000ea8000c1e9900 */
[----:B------:R0:W2:Y:S04]  /*1c30*/  LDG.E.CONSTANT R12, desc[UR10][R28.64+0x80] ;  /* 0x0000800a1c0c7981 */ /* 0x0000a8000c1e9900 */
[----:B-----5:R-:W3:Y:S04]  /*1c40*/  SHFL.IDX PT, R5, R8, R19, 0x1f ;  /* 0x00001f1308057589 */ /* 0x020ee800000e0000 */
[----:B------:R-:W3:Y:S04]  /*1c50*/  SHFL.IDX PT, R18, R9, R19, 0x1f ;  /* 0x00001f1309127589 */ /* 0x000ee800000e0000 */
[----:B------:R-:W3:Y:S04]  /*1c60*/  SHFL.IDX PT, R21, R10, R19, 0x1f ;  /* 0x00001f130a157589 */ /* 0x000ee800000e0000 */
[----:B------:R-:W3:Y:S04]  /*1c70*/  SHFL.IDX PT, R19, R11, R19, 0x1f ;  /* 0x00001f130b137589 */ /* 0x000ee800000e0000 */
[----:B------:R-:W2:Y:S04]  /*1c80*/  SHFL.IDX PT, R15, R9, R26, 0x1f ;  /* 0x00001f1a090f7589 */ /* 0x000ea800000e0000 */
[----:B-1----:R-:W1:Y:S04]  /*1c90*/  SHFL.IDX PT, R13, R10, R26, 0x1f ;  /* 0x00001f1a0a0d7589 */ /* 0x002e6800000e0000 */
[----:B0-----:R-:W0:Y:S01]  /*1ca0*/  SHFL.IDX PT, R28, R11, R26, 0x1f ;  /* 0x00001f1a0b1c7589 */ /* 0x001e2200000e0000 */
[----:B---3--:R-:W-:Y:S01]  /*1cb0*/  FFMA R25, R5, R27, R24 ;  /* 0x0000001b05197223 */ /* 0x008fe20000000018 */
[CC--:B------:R-:W-:Y:S01]  /*1cc0*/  FFMA R23, R27.reuse, R18.reuse, R23 ;  /* 0x000000121b177223 */ /* 0x0c0fe20000000017 */
[C---:B------:R-:W-:Y:S01]  /*1cd0*/  FFMA R20, R27.reuse, R21, R20 ;  /* 0x000000151b147223 */ /* 0x040fe20000000014 */
[----:B------:R-:W-:Y:S01]  /*1ce0*/  FFMA R27, R27, R19, R22 ;  /* 0x000000131b1b7223 */ /* 0x000fe20000000016 */
[----:B----4-:R-:W-:Y:S01]  /*1cf0*/  FFMA R5, R5, R17, R14 ;  /* 0x0000001105057223 */ /* 0x010fe2000000000e */
[C---:B------:R-:W-:Y:S01]  /*1d00*/  FFMA R29, R17.reuse, R18, R2 ;  /* 0x00000012111d7223 */ /* 0x040fe20000000002 */
[----:B------:R-:W3:Y:S01]  /*1d10*/  SHFL.IDX PT, R14, R8, R26, 0x1f ;  /* 0x00001f1a080e7589 */ /* 0x000ee200000e0000 */
[C---:B------:R-:W-:Y:S01]  /*1d20*/  FFMA R0, R17.reuse, R21, R0 ;  /* 0x0000001511007223 */ /* 0x040fe20000000000 */
[----:B------:R-:W-:Y:S01]  /*1d30*/  FFMA R17, R17, R19, R6 ;  /* 0x0000001311117223 */ /* 0x000fe20000000006 */
[C---:B--2---:R-:W-:Y:S01]  /*1d40*/  FFMA R23, R16.reuse, R15, R23 ;  /* 0x0000000f10177223 */ /* 0x044fe20000000017 */
[C---:B-1----:R-:W-:Y:S01]  /*1d50*/  FFMA R20, R16.reuse, R13, R20 ;  /* 0x0000000d10147223 */ /* 0x042fe20000000014 */
[-C--:B0-----:R-:W-:Y:S01]  /*1d60*/  FFMA R22, R16, R28.reuse, R27 ;  /* 0x0000001c10167223 */ /* 0x081fe2000000001b */
[C---:B------:R-:W-:Y:S01]  /*1d70*/  FFMA R2, R12.reuse, R15, R29 ;  /* 0x0000000f0c027223 */ /* 0x040fe2000000001d */
[C---:B------:R-:W-:Y:S01]  /*1d80*/  FFMA R0, R12.reuse, R13, R0 ;  /* 0x0000000d0c007223 */ /* 0x040fe20000000000 */
[----:B------:R-:W-:Y:S01]  /*1d90*/  FFMA R6, R12, R28, R17 ;  /* 0x0000001c0c067223 */ /* 0x000fe20000000011 */
[C---:B---3--:R-:W-:Y:S01]  /*1da0*/  FFMA R24, R14.reuse, R16, R25 ;  /* 0x000000100e187223 */ /* 0x048fe20000000019 */
[----:B------:R-:W-:-:S07]  /*1db0*/  FFMA R14, R14, R12, R5 ;  /* 0x0000000c0e0e7223 */ /* 0x000fce0000000005 */
.L_x_7:
[----:B------:R-:W0:Y:S08]  /*1dc0*/  LDC.64 R12, c[0x0][0x3a0] ;  /* 0x0000e800ff0c7b82 */ /* 0x000e300000000a00 */
[----:B------:R-:W1:Y:S01]  /*1dd0*/  LDC.64 R16, c[0x0][0x388] ;  /* 0x0000e200ff107b82 */ /* 0x000e620000000a00 */
[----:B0-----:R-:W-:-:S05]  /*1de0*/  IMAD.WIDE R12, R3, 0x4, R12 ;  /* 0x00000004030c7825 */ /* 0x001fca00078e020c */
[----:B------:R-:W2:Y:S04]  /*1df0*/  LDG.E.CONSTANT R3, desc[UR10][R12.64] ;  /* 0x0000000a0c037981 */ /* 0x000ea8000c1e9900 */
[----:B------:R-:W3:Y:S04]  /*1e00*/  LDG.E.CONSTANT R15, desc[UR10][R12.64+0x4] ;  /* 0x0000040a0c0f7981 */ /* 0x000ee8000c1e9900 */
[----:B------:R-:W4:Y:S04]  /*1e10*/  LDG.E.CONSTANT R21, desc[UR10][R12.64+0x8] ;  /* 0x0000080a0c157981 */ /* 0x000f28000c1e9900 */
[----:B------:R0:W5:Y:S01]  /*1e20*/  LDG.E.CONSTANT R5, desc[UR10][R12.64+0xc] ;  /* 0x00000c0a0c057981 */ /* 0x000162000c1e9900 */
[----:B------:R-:W-:-:S04]  /*1e30*/  MOV R18, UR6 ;  /* 0x0000000600127c02 */ /* 0x000fc80008000f00 */
[----:B------:R-:W-:Y:S02]  /*1e40*/  ISETP.LE.AND P0, PT, R18, UR7, PT ;  /* 0x0000000712007c0c */ /* 0x000fe4000bf03270 */
[-C--:B--2---:R-:W-:Y:S02]  /*1e50*/  LEA R19, R3, R4.reuse, 0x5 ;  /* 0x0000000403137211 */ /* 0x084fe400078e28ff */
[----:B---3--:R-:W-:-:S03]  /*1e60*/  LEA R15, R15, R4, 0x5 ;  /* 0x000000040f0f7211 */ /* 0x008fc600078e28ff */
[----:B-1----:R-:W-:Y:S01]  /*1e70*/  IMAD.WIDE R18, R19, 0x4, R16 ;  /* 0x0000000413127825 */ /* 0x002fe200078e0210 */
[----:B----4-:R-:W-:-:S05]  /*1e80*/  LEA R3, R21, R4, 0x5 ;  /* 0x0000000415037211 */ /* 0x010fca00078e28ff */
[----:B0-----:R-:W-:Y:S05]  /*1e90*/  @P0 BRA `(.L_x_8) ;  /* 0x00000000004c0947 */ /* 0x001fea0003800000 */
[----:B------:R-:W-:Y:S01]  /*1ea0*/  MOV R26, UR7 ;  /* 0x00000007001a7c02 */ /* 0x000fe20008000f00 */
[----:B------:R-:W0:Y:S03]  /*1eb0*/  LDC.64 R12, c[0x0][0x380] ;  /* 0x0000e000ff0c7b82 */ /* 0x000e260000000a00 */
[----:B------:R-:W-:-:S05]  /*1ec0*/  IADD3 R26, PT, PT, R26, -UR8, RZ ;  /* 0x800000081a1a7c10 */ /* 0x000fca000fffe0ff */
[----:B------:R-:W0:Y:S02]  /*1ed0*/  SHFL.IDX PT, R7, R7, R26, 0x1f ;  /* 0x00001f1a07077589 */ /* 0x000e2400000e0000 */
[----:B0-----:R-:W-:-:S05]  /*1ee0*/  IMAD.WIDE R12, R7, 0x4, R12 ;  /* 0x00000004070c7825 */ /* 0x001fca00078e020c */
[----:B------:R-:W2:Y:S04]  /*1ef0*/  LDG.E.CONSTANT R28, desc[UR10][R12.64] ;  /* 0x0000000a0c1c7981 */ /* 0x000ea8000c1e9900 */
[----:B------:R-:W3:Y:S04]  /*1f00*/  LDG.E.CONSTANT R25, desc[UR10][R12.64+0x80] ;  /* 0x0000800a0c197981 */ /* 0x000ee8000c1e9900 */
[----:B-----5:R-:W2:Y:S04]  /*1f10*/  SHFL.IDX PT, R21, R8, R26, 0x1f ;  /* 0x00001f1a08157589 */ /* 0x020ea800000e0000 */
[----:B------:R-:W0:Y:S04]  /*1f20*/  SHFL.IDX PT, R9, R9, R26, 0x1f ;  /* 0x00001f1a09097589 */ /* 0x000e2800000e0000 */
[----:B------:R-:W1:Y:S04]  /*1f30*/  SHFL.IDX PT, R27, R10, R26, 0x1f ;  /* 0x00001f1a0a1b7589 */ /* 0x000e6800000e0000 */
[----:B------:R-:W4:Y:S01]  /*1f40*/  SHFL.IDX PT, R11, R11, R26, 0x1f ;  /* 0x00001f1a0b0b7589 */ /* 0x000f2200000e0000 */
[C---:B--2---:R-:W-:Y:S01]  /*1f50*/  FFMA R24, R21.reuse, R28, R24 ;  /* 0x0000001c15187223 */ /* 0x044fe20000000018 */
[C---:B0-----:R-:W-:Y:S01]  /*1f60*/  FFMA R23, R28.reuse, R9, R23 ;  /* 0x000000091c177223 */ /* 0x041fe20000000017 */
[C---:B-1----:R-:W-:Y:S01]  /*1f70*/  FFMA R20, R28.reuse, R27, R20 ;  /* 0x0000001b1c147223 */ /* 0x042fe20000000014 */
[----:B----4-:R-:W-:Y:S01]  /*1f80*/  FFMA R22, R28, R11, R22 ;  /* 0x0000000b1c167223 */ /* 0x010fe20000000016 */
[----:B---3--:R-:W-:Y:S01]  /*1f90*/  FFMA R14, R21, R25, R14 ;  /* 0x00000019150e7223 */ /* 0x008fe2000000000e */
[C---:B------:R-:W-:Y:S01]  /*1fa0*/  FFMA R2, R25.reuse, R9, R2 ;  /* 0x0000000919027223 */ /* 0x040fe20000000002 */
[C---:B------:R-:W-:Y:S01]  /*1fb0*/  FFMA R0, R25.reuse, R27, R0 ;  /* 0x0000001b19007223 */ /* 0x040fe20000000000 */
[----:B------:R-:W-:-:S07]  /*1fc0*/  FFMA R6, R25, R11, R6 ;  /* 0x0000000b19067223 */ /* 0x000fce0000000006 */
.L_x_8:
[----:B-----5:R-:W-:Y:S01]  /*1fd0*/  LEA R7, R5, R4, 0x5 ;  /* 0x0000000405077211 */ /* 0x020fe200078e28ff */
[--C-:B------:R-:W-:Y:S01]  /*1fe0*/  IMAD.WIDE R4, R15, 0x4, R16.reuse ;  /* 0x000000040f047825 */ /* 0x100fe200078e0210 */
[----:B------:R-:W-:Y:S03]  /*1ff0*/  STG.E desc[UR10][R18.64], R24 ;  /* 0x0000001812007986 */ /* 0x000fe6000c10190a */
[--C-:B------:R-:W-:Y:S01]  /*2000*/  IMAD.WIDE R8, R3, 0x4, R16.reuse ;  /* 0x0000000403087825 */ /* 0x100fe200078e0210 */
[----:B------:R-:W-:Y:S03]  /*2010*/  STG.E desc[UR10][R18.64+0x80], R14 ;  /* 0x0000800e12007986 */ /* 0x000fe6000c10190a */
[----:B------:R-:W-:Y:S01]  /*2020*/  IMAD.WIDE R16, R7, 0x4, R16 ;  /* 0x0000000407107825 */ /* 0x000fe200078e0210 */
[----:B------:R-:W-:Y:S04]  /*2030*/  STG.E desc[UR10][R4.64], R23 ;  /* 0x0000001704007986 */ /* 0x000fe8000c10190a */
[----:B------:R-:W-:Y:S04]  /*2040*/  STG.E desc[UR10][R4.64+0x80], R2 ;  /* 0x0000800204007986 */ /* 0x000fe8000c10190a */
[----:B------:R-:W-:Y:S04]  /*2050*/  STG.E desc[UR10][R8.64], R20 ;  /* 0x0000001408007986 */ /* 0x000fe8000c10190a */
[----:B------:R-:W-:Y:S04]  /*2060*/  STG.E desc[UR10][R8.64+0x80], R0 ;  /* 0x0000800008007986 */ /* 0x000fe8000c10190a */
[----:B------:R-:W-:Y:S04]  /*2070*/  STG.E desc[UR10][R16.64], R22 ;  /* 0x0000001610007986 */ /* 0x000fe8000c10190a */
[----:B------:R-:W-:Y:S01]  /*2080*/  STG.E desc[UR10][R16.64+0x80], R6 ;  /* 0x0000800610007986 */ /* 0x000fe2000c10190a */
[----:B------:R-:W-:Y:S05]  /*2090*/  EXIT ;  /* 0x000000000000794d */ /* 0x000fea0003800000 */
.L_x_9:
[----:B------:R-:W-:-:S00]  /*20a0*/  BRA `(.L_x_9) ;  /* 0xfffffffc00fc7947 */ /* 0x000fc0000383ffff */
[----:B------:R-:W-:-:S00]  /*20b0*/  NOP ;  /* 0x0000000000007918 */ /* 0x000fc00000000000 */
        /* <DEDUP_REMOVED lines=12> */
.L_x_1904:


//--------------------- .text._Z13_spmm_conv_14PKfPfiiPKiS3_S3_S0_ --------------------------
	.section	.text._Z13_spmm_conv_14PKfPfiiPKiS3_S3_S0_,"ax",@progbits
	.align	128
        .global         _Z13_spmm_conv_14PKfPfiiPKiS3_S3_S0_
        .type           _Z13_spmm_conv_14PKfPfiiPKiS3_S3_S0_,@function
        .size           _Z13_spmm_conv_14PKfPfiiPKiS3_S3_S0_,(.L_x_1905 - _Z13_spmm_conv_14PKfPfiiPKiS3_S3_S0_)
        .other          _Z13_spmm_conv_14PKfPfiiPKiS3_S3_S0_,@"STO_CUDA_ENTRY STV_DEFAULT"
_Z13_spmm_conv_14PKfPfiiPKiS3_S3_S0_:
.text._Z13_spmm_conv_14PKfPfiiPKiS3_S3_S0_:
[----:B------:R-:W-:Y:S08]  /*0000*/  LDC R1, c[0x0][0x37c] ;  /* 0x0000df00ff017b82 */ /* 0x000ff00000000800 */
[----:B------:R-:W0:Y:S01]  /*0010*/  LDC R3, c[0x0][0x390] ;  /* 0x0000e400ff037b82 */ /* 0x000e220000000800 */
[----:B------:R-:W1:Y:S07]  /*0020*/  LDCU.64 UR4, c[0x0][0x358] ;  /* 0x00006b00ff0477ac */ /* 0x000e6e0008000a00 */
[----:B------:R-:W0:Y:S02]  /*0030*/  LDC.64 R6, c[0x0][0x398] ;  /* 0x0000e600ff067b82 */ /* 0x000e240000000a00 */
[----:B0-----:R-:W-:-:S05]  /*0040*/  IMAD.WIDE R6, R3, 0x4, R6 ;  /* 0x0000000403067825 */ /* 0x001fca00078e0206 */
[----:B-1----:R-:W2:Y:S04]  /*0050*/  LDG.E.CONSTANT R0, desc[UR4][R6.64] ;  /* 0x0000000406007981 */ /* 0x002ea8000c1e9900 */
[----:B------:R-:W2:Y:S01]  /*0060*/  LDG.E.CONSTANT R2, desc[UR4][R6.64+0x4] ;  /* 0x0000040406027981 */ /* 0x000ea2000c1e9900 */
[----:B------:R-:W-:Y:S01]  /*0070*/  HFMA2 R9, -RZ, RZ, 0, 0 ;  /* 0x00000000ff097431 */ /* 0x000fe200000001ff */
[----:B------:R-:W-:Y:S01]  /*0080*/  CS2R R80, SRZ ;  /* 0x0000000000507805 */ /* 0x000fe2000001ff00 */
[----:B------:R-:W-:Y:S01]  /*0090*/  HFMA2 R43, -RZ, RZ, 0, 0 ;  /* 0x00000000ff2b7431 */ /* 0x000fe200000001ff */
[----:B------:R-:W0:Y:S01]  /*00a0*/  S2R R3, SR_TID.Y ;  /* 0x0000000000037919 */ /* 0x000e220000002200 */
[----:B------:R-:W-:Y:S02]  /*00b0*/  CS2R R92, SRZ ;  /* 0x00000000005c7805 */ /* 0x000fe4000001ff00 */
[----:B------:R-:W-:-:S02]  /*00c0*/  CS2R R90, SRZ ;  /* 0x00000000005a7805 */ /* 0x000fc4000001ff00 */
[----:B------:R-:W-:Y:S01]  /*00d0*/  CS2R R78, SRZ ;  /* 0x00000000004e7805 */ /* 0x000fe2000001ff00 */
[----:B------:R-:W0:Y:S01]  /*00e0*/  S2R R8, SR_CTAID.X ;  /* 0x0000000000087919 */ /* 0x000e220000002500 */
[----:B------:R-:W-:Y:S02]  /*00f0*/  CS2R R88, SRZ ;  /* 0x0000000000587805 */ /* 0x000fe4000001ff00 */
[----:B------:R-:W-:Y:S02]  /*0100*/  CS2R R76, SRZ ;  /* 0x00000000004c7805 */ /* 0x000fe4000001ff00 */
[----:B------:R-:W-:Y:S01]  /*0110*/  CS2R R86, SRZ ;  /* 0x0000000000567805 */ /* 0x000fe2000001ff00 */
[----:B------:R-:W1:Y:S01]  /*0120*/  S2R R4, SR_TID.X ;  /* 0x0000000000047919 */ /* 0x000e620000002100 */
[----:B------:R-:W-:Y:S02]  /*0130*/  CS2R R74, SRZ ;  /* 0x00000000004a7805 */ /* 0x000fe4000001ff00 */
[----:B------:R-:W-:-:S02]  /*0140*/  CS2R R84, SRZ ;  /* 0x0000000000547805 */ /* 0x000fc4000001ff00 */
[----:B------:R-:W-:Y:S01]  /*0150*/  CS2R R72, SRZ ;  /* 0x0000000000487805 */ /* 0x000fe2000001ff00 */
[----:B------:R-:W1:Y:S01]  /*0160*/  S2R R5, SR_CTAID.Y ;  /* 0x0000000000057919 */ /* 0x000e620000002600 */
[----:B------:R-:W-:Y:S02]  /*0170*/  CS2R R70, SRZ ;  /* 0x0000000000467805 */ /* 0x000fe4000001ff00 */
[----:B------:R-:W-:Y:S02]  /*0180*/  CS2R R68, SRZ ;  /* 0x0000000000447805 */ /* 0x000fe4000001ff00 */
[----:B------:R-:W-:Y:S02]  /*0190*/  CS2R R66, SRZ ;  /* 0x0000000000427805 */ /* 0x000fe4000001ff00 */
[----:B------:R-:W-:Y:S02]  /*01a0*/  CS2R R64, SRZ ;  /* 0x0000000000407805 */ /* 0x000fe4000001ff00 */
[----:B------:R-:W-:-:S02]  /*01b0*/  CS2R R60, SRZ ;  /* 0x00000000003c7805 */ /* 0x000fc4000001ff00 */
[----:B------:R-:W-:Y:S02]  /*01c0*/  CS2R R58, SRZ ;  /* 0x00000000003a7805 */ /* 0x000fe4000001ff00 */
        /* <DEDUP_REMOVED lines=28> */
[----:B------:R-:W-:-:S02]  /*0390*/  LEA R3, R3, R8, 0xe ;  /* 0x0000000803037211 */ /* 0x000fc400078e70ff */
[----:B--2---:R-:W-:-:S04]  /*03a0*/  IADD3 R83, PT, PT, -R0, R2, RZ ;  /* 0x0000000200537210 */ /* 0x004fc80007ffe1ff */
[C---:B------:R-:W-:Y:S02]  /*03b0*/  ISETP.GE.AND P0, PT, R83.reuse, 0x8, PT ;  /* 0x000000085300780c */ /* 0x040fe40003f06270 */
[----:B------:R-:W-:-:S11]  /*03c0*/  LOP3.LUT R82, R83, 0xfffffff8, RZ, 0xc0, !PT ;  /* 0xfffffff853527812 */ /* 0x000fd600078ec0ff */
[----:B------:R-:W-:Y:S05]  /*03d0*/  @!P0 BRA `(.L_x_10) ;  /* 0x0000003800ac8947 */ /* 0x000fea0003800000 */
[----:B------:R-:W-:Y:S02]  /*03e0*/  MOV R9, RZ ;  /* 0x000000ff00097202 */ /* 0x000fe40000000f00 */
[----:B------:R-:W-:Y:S02]  /*03f0*/  MOV R5, RZ ;  /* 0x000000ff00057202 */ /* 0x000fe40000000f00 */
[----:B------:R-:W-:-:S07]  /*0400*/  MOV R110, R0 ;  /* 0x00000000006e7202 */ /* 0x000fce0000000f00 */
.L_x_13:
[----:B------:R-:W-:-:S04]  /*0410*/  IADD3 R6, PT, PT, -R0, R110, RZ ;  /* 0x0000006e00067210 */ /* 0x000fc80007ffe1ff */
[----:B------:R-:W-:-:S13]  /*0420*/  LOP3.LUT P0, RZ, R6, 0x1f, RZ, 0xc0, !PT ;  /* 0x0000001f06ff7812 */ /* 0x000fda000780c0ff */
[----:B------:R-:W-:Y:S05]  /*0430*/  @P0 BRA `(.L_x_11) ;  /* 0x0000000400e00947 */ /* 0x000fea0003800000 */
[-C--:B------:R-:W-:Y:S01]  /*0440*/  IADD3 R7, PT, PT, R2, -R110.reuse, RZ ;  /* 0x8000006e02077210 */ /* 0x080fe20007ffe0ff */
[----:B------:R-:W-:Y:S01]  /*0450*/  BSSY.RECONVERGENT B0, `(.L_x_11) ;  /* 0x0000076000007945 */ /* 0x000fe20003800200 */
[----:B------:R-:W-:Y:S02]  /*0460*/  MOV R9, R110 ;  /* 0x0000006e00097202 */ /* 0x000fe40000000f00 */
[----:B------:R-:W-:-:S13]  /*0470*/  ISETP.GE.U32.AND P0, PT, R4, R7, PT ;  /* 0x000000070400720c */ /* 0x000fda0003f06070 */
[----:B------:R-:W-:Y:S05]  /*0480*/  @P0 BRA `(.L_x_12) ;  /* 0x0000000400c80947 */ /* 0x000fea0003800000 */
[----:B------:R-:W-:Y:S01]  /*0490*/  IADD3 R11, PT, PT, R4, R110, RZ ;  /* 0x0000006e040b7210 */ /* 0x000fe20007ffe0ff */
[----:B------:R-:W0:Y:S03]  /*04a0*/  LDC.64 R6, c[0x0][0x3b0] ;  /* 0x0000ec00ff067b82 */ /* 0x000e260000000a00 */
[----:B------:R-:W-:-:S04]  /*04b0*/  IADD3 R12, PT, PT, R83, R11, RZ ;  /* 0x0000000b530c7210 */ /* 0x000fc80007ffe0ff */
[C---:B------:R-:W-:Y:S01]  /*04c0*/  IADD3 R14, PT, PT, R83.reuse, R12, RZ ;  /* 0x0000000c530e7210 */ /* 0x040fe20007ffe0ff */
[----:B------:R-:W1:Y:S03]  /*04d0*/  LDC.64 R16, c[0x0][0x3a8] ;  /* 0x0000ea00ff107b82 */ /* 0x000e660000000a00 */
[----:B------:R-:W-:-:S04]  /*04e0*/  IADD3 R18, PT, PT, R83, R14, RZ ;  /* 0x0000000e53127210 */ /* 0x000fc80007ffe0ff */
[----:B------:R-:W-:-:S04]  /*04f0*/  IADD3 R20, PT, PT, R83, R18, RZ ;  /* 0x0000001253147210 */ /* 0x000fc80007ffe0ff */
[----:B------:R-:W-:-:S04]  /*0500*/  IADD3 R19, PT, PT, R83, R20, RZ ;  /* 0x0000001453137210 */ /* 0x000fc80007ffe0ff */
[----:B------:R-:W-:Y:S01]  /*0510*/  IADD3 R22, PT, PT, R83, R19, RZ ;  /* 0x0000001353167210 */ /* 0x000fe20007ffe0ff */
[----:B0-----:R-:W-:-:S03]  /*0520*/  IMAD.WIDE.U32 R12, R12, 0x4, R6 ;  /* 0x000000040c0c7825 */ /* 0x001fc600078e0006 */
[C---:B------:R-:W-:Y:S01]  /*0530*/  IADD3 R23, PT, PT, R83.reuse, R22, RZ ;  /* 0x0000001653177210 */ /* 0x040fe20007ffe0ff */
[----:B------:R-:W-:Y:S02]  /*0540*/  IMAD.WIDE.U32 R14, R14, 0x4, R6 ;  /* 0x000000040e0e7825 */ /* 0x000fe400078e0006 */
[----:B------:R-:W5:Y:S01]  /*0550*/  LDG.E.CONSTANT R12, desc[UR4][R12.64] ;  /* 0x000000040c0c7981 */ /* 0x000f62000c1e9900 */
[----:B------:R-:W-:Y:S01]  /*0560*/  IADD3 R24, PT, PT, R83, R23, RZ ;  /* 0x0000001753187210 */ /* 0x000fe20007ffe0ff */
[----:B-1----:R-:W-:-:S03]  /*0570*/  IMAD.WIDE.U32 R16, R11, 0x4, R16 ;  /* 0x000000040b107825 */ /* 0x002fc600078e0010 */
[----:B------:R-:W-:Y:S01]  /*0580*/  IADD3 R29, PT, PT, R83, R24, RZ ;  /* 0x00000018531d7210 */ /* 0x000fe20007ffe0ff */
[----:B------:R-:W-:Y:S01]  /*0590*/  IMAD.WIDE.U32 R10, R11, 0x4, R6 ;  /* 0x000000040b0a7825 */ /* 0x000fe200078e0006 */
[----:B------:R0:W2:Y:S02]  /*05a0*/  LDG.E.CONSTANT R8, desc[UR4][R16.64] ;  /* 0x0000000410087981 */ /* 0x0000a4000c1e9900 */
[C---:B------:R-:W-:Y:S02]  /*05b0*/  IADD3 R34, PT, PT, R83.reuse, R29, RZ ;  /* 0x0000001d53227210 */ /* 0x040fe40007ffe0ff */
[----:B------:R1:W5:Y:S02]  /*05c0*/  LDG.E.CONSTANT R13, desc[UR4][R14.64] ;  /* 0x000000040e0d7981 */ /* 0x000364000c1e9900 */
[C---:B------:R-:W-:Y:S02]  /*05d0*/  IADD3 R27, PT, PT, R83.reuse, R34, RZ ;  /* 0x00000022531b7210 */ /* 0x040fe40007ffe0ff */
[----:B------:R3:W5:Y:S02]  /*05e0*/  LDG.E.CONSTANT R11, desc[UR4][R10.64] ;  /* 0x000000040a0b7981 */ /* 0x000764000c1e9900 */
[----:B------:R-:W-:-:S04]  /*05f0*/  IADD3 R28, PT, PT, R83, R27, RZ ;  /* 0x0000001b531c7210 */ /* 0x000fc80007ffe0ff */
[----:B------:R-:W-:-:S04]  /*0600*/  IADD3 R26, PT, PT, R83, R28, RZ ;  /* 0x0000001c531a7210 */ /* 0x000fc80007ffe0ff */
[----:B------:R-:W-:-:S04]  /*0610*/  IADD3 R33, PT, PT, R83, R26, RZ ;  /* 0x0000001a53217210 */ /* 0x000fc80007ffe0ff */
[----:B------:R-:W-:-:S04]  /*0620*/  IADD3 R31, PT, PT, R83, R33, RZ ;  /* 0x00000021531f7210 */ /* 0x000fc80007ffe0ff */
[----:B------:R-:W-:-:S04]  /*0630*/  IADD3 R32, PT, PT, R83, R31, RZ ;  /* 0x0000001f53207210 */ /* 0x000fc80007ffe0ff */
[----:B------:R-:W-:Y:S01]  /*0640*/  IADD3 R30, PT, PT, R83, R32, RZ ;  /* 0x00000020531e7210 */ /* 0x000fe20007ffe0ff */
[----:B0-----:R-:W-:-:S03]  /*0650*/  IMAD.WIDE.U32 R16, R19, 0x4, R6 ;  /* 0x0000000413107825 */ /* 0x001fc600078e0006 */
[C---:B------:R-:W-:Y:S01]  /*0660*/  IADD3 R35, PT, PT, R83.reuse, R30, RZ ;  /* 0x0000001e53237210 */ /* 0x040fe20007ffe0ff */
[--C-:B-1----:R-:W-:Y:S02]  /*0670*/  IMAD.WIDE.U32 R14, R18, 0x4, R6.reuse ;  /* 0x00000004120e7825 */ /* 0x102fe400078e0006 */
[----:B------:R-:W5:Y:S01]  /*0680*/  LDG.E.CONSTANT R16, desc[UR4][R16.64] ;  /* 0x0000000410107981 */ /* 0x000f62000c1e9900 */
[C---:B---3--:R-:W-:Y:S01]  /*0690*/  IADD3 R10, PT, PT, R83.reuse, R35, RZ ;  /* 0x00000023530a7210 */ /* 0x048fe20007ffe0ff */
[--C-:B------:R-:W-:Y:S02]  /*06a0*/  IMAD.WIDE.U32 R18, R22, 0x4, R6.reuse ;  /* 0x0000000416127825 */ /* 0x100fe400078e0006 */
[----:B------:R-:W5:Y:S02]  /*06b0*/  LDG.E.CONSTANT R14, desc[UR4][R14.64] ;  /* 0x000000040e0e7981 */ /* 0x000f64000c1e9900 */
[--C-:B------:R-:W-:Y:S01]  /*06c0*/  IMAD.WIDE.U32 R20, R20, 0x4, R6.reuse ;  /* 0x0000000414147825 */ /* 0x100fe200078e0006 */
[----:B------:R-:W-:Y:S01]  /*06d0*/  IADD3 R36, PT, PT, R83, R10, RZ ;  /* 0x0000000a53247210 */ /* 0x000fe20007ffe0ff */
[----:B------:R0:W5:Y:S04]  /*06e0*/  LDG.E.CONSTANT R17, desc[UR4][R18.64] ;  /* 0x0000000412117981 */ /* 0x000168000c1e9900 */
[----:B------:R1:W5:Y:S01]  /*06f0*/  LDG.E.CONSTANT R15, desc[UR4][R20.64] ;  /* 0x00000004140f7981 */ /* 0x000362000c1e9900 */
[----:B------:R-:W-:-:S04]  /*0700*/  IMAD.WIDE.U32 R24, R24, 0x4, R6 ;  /* 0x0000000418187825 */ /* 0x000fc800078e0006 */
[----:B0-----:R-:W-:-:S04]  /*0710*/  IMAD.WIDE.U32 R18, R23, 0x4, R6 ;  /* 0x0000000417127825 */ /* 0x001fc800078e0006 */
[--C-:B-1----:R-:W-:Y:S02]  /*0720*/  IMAD.WIDE.U32 R20, R29, 0x4, R6.reuse ;  /* 0x000000041d147825 */ /* 0x102fe400078e0006 */
[----:B------:R-:W5:Y:S02]  /*0730*/  LDG.E.CONSTANT R18, desc[UR4][R18.64] ;  /* 0x0000000412127981 */ /* 0x000f64000c1e9900 */
[--C-:B------:R-:W-:Y:S01]  /*0740*/  IMAD.WIDE.U32 R22, R34, 0x4, R6.reuse ;  /* 0x0000000422167825 */ /* 0x100fe200078e0006 */
[C---:B------:R-:W-:Y:S01]  /*0750*/  IADD3 R34, PT, PT, R83.reuse, R36, RZ ;  /* 0x0000002453227210 */ /* 0x040fe20007ffe0ff */
[----:B------:R-:W5:Y:S03]  /*0760*/  LDG.E.CONSTANT R20, desc[UR4][R20.64] ;  /* 0x0000000414147981 */ /* 0x000f66000c1e9900 */
[C---:B------:R-:W-:Y:S01]  /*0770*/  IADD3 R39, PT, PT, R83.reuse, R34, RZ ;  /* 0x0000002253277210 */ /* 0x040fe20007ffe0ff */
[----:B------:R-:W-:Y:S01]  /*0780*/  IMAD.WIDE.U32 R28, R28, 0x4, R6 ;  /* 0x000000041c1c7825 */ /* 0x000fe200078e0006 */
[----:B------:R0:W5:Y:S02]  /*0790*/  LDG.E.CONSTANT R19, desc[UR4][R24.64] ;  /* 0x0000000418137981 */ /* 0x000164000c1e9900 */
[----:B------:R-:W-:-:S02]  /*07a0*/  IADD3 R38, PT, PT, R83, R39, RZ ;  /* 0x0000002753267210 */ /* 0x000fc40007ffe0ff */
[----:B------:R1:W5:Y:S02]  /*07b0*/  LDG.E.CONSTANT R21, desc[UR4][R22.64] ;  /* 0x0000000416157981 */ /* 0x000364000c1e9900 */
[----:B------:R-:W-:Y:S01]  /*07c0*/  IADD3 R40, PT, PT, R83, R38, RZ ;  /* 0x0000002653287210 */ /* 0x000fe20007ffe0ff */
[----:B0-----:R-:W-:-:S04]  /*07d0*/  IMAD.WIDE.U32 R24, R26, 0x4, R6 ;  /* 0x000000041a187825 */ /* 0x001fc800078e0006 */
[--C-:B-1----:R-:W-:Y:S02]  /*07e0*/  IMAD.WIDE.U32 R22, R27, 0x4, R6.reuse ;  /* 0x000000041b167825 */ /* 0x102fe400078e0006 */
[----:B------:R-:W5:Y:S02]  /*07f0*/  LDG.E.CONSTANT R24, desc[UR4][R24.64] ;  /* 0x0000000418187981 */ /* 0x000f64000c1e9900 */
[----:B------:R-:W-:Y:S02]  /*0800*/  IMAD.WIDE.U32 R26, R33, 0x4, R6 ;  /* 0x00000004211a7825 */ /* 0x000fe400078e0006 */
[----:B------:R-:W5:Y:S01]  /*0810*/  LDG.E.CONSTANT R22, desc[UR4][R22.64] ;  /* 0x0000000416167981 */ /* 0x000f62000c1e9900 */
[----:B------:R-:W-:-:S03]  /*0820*/  IADD3 R42, PT, PT, R83, R40, RZ ;  /* 0x00000028532a7210 */ /* 0x000fc60007ffe0ff */
[----:B------:R0:W5:Y:S04]  /*0830*/  LDG.E.CONSTANT R25, desc[UR4][R26.64] ;  /* 0x000000041a197981 */ /* 0x000168000c1e9900 */
[----:B------:R1:W5:Y:S01]  /*0840*/  LDG.E.CONSTANT R23, desc[UR4][R28.64] ;  /* 0x000000041c177981 */ /* 0x000362000c1e9900 */
[----:B------:R-:W-:Y:S01]  /*0850*/  IMAD.WIDE.U32 R32, R32, 0x4, R6 ;  /* 0x0000000420207825 */ /* 0x000fe200078e0006 */
[----:B------:R-:W-:-:S03]  /*0860*/  IADD3 R62, PT, PT, R83, R42, RZ ;  /* 0x0000002a533e7210 */ /* 0x000fc60007ffe0ff */
[----:B0-----:R-:W-:-:S04]  /*0870*/  IMAD.WIDE.U32 R26, R31, 0x4, R6 ;  /* 0x000000041f1a7825 */ /* 0x001fc800078e0006 */
[--C-:B-1----:R-:W-:Y:S02]  /*0880*/  IMAD.WIDE.U32 R28, R30, 0x4, R6.reuse ;  /* 0x000000041e1c7825 */ /* 0x102fe400078e0006 */
[----:B------:R-:W5:Y:S02]  /*0890*/  LDG.E.CONSTANT R26, desc[UR4][R26.64] ;  /* 0x000000041a1a7981 */ /* 0x000f64000c1e9900 */
[--C-:B------:R-:W-:Y:S02]  /*08a0*/  IMAD.WIDE.U32 R30, R35, 0x4, R6.reuse ;  /* 0x00000004231e7825 */ /* 0x100fe400078e0006 */
[----:B------:R-:W5:Y:S02]  /*08b0*/  LDG.E.CONSTANT R28, desc[UR4][R28.64] ;  /* 0x000000041c1c7981 */ /* 0x000f64000c1e9900 */
[--C-:B------:R-:W-:Y:S02]  /*08c0*/  IMAD.WIDE.U32 R36, R36, 0x4, R6.reuse ;  /* 0x0000000424247825 */ /* 0x100fe400078e0006 */
[----:B------:R0:W5:Y:S04]  /*08d0*/  LDG.E.CONSTANT R27, desc[UR4][R32.64] ;  /* 0x00000004201b7981 */ /* 0x000168000c1e9900 */
[----:B------:R1:W5:Y:S01]  /*08e0*/  LDG.E.CONSTANT R29, desc[UR4][R30.64] ;  /* 0x000000041e1d7981 */ /* 0x000362000c1e9900 */
[----:B0-----:R-:W-:-:S04]  /*08f0*/  IMAD.WIDE.U32 R32, R34, 0x4, R6 ;  /* 0x0000000422207825 */ /* 0x001fc800078e0006 */
[--C-:B-1----:R-:W-:Y:S01]  /*0900*/  IMAD.WIDE.U32 R30, R10, 0x4, R6.reuse ;  /* 0x000000040a1e7825 */ /* 0x102fe200078e0006 */
[----:B------:R-:W-:Y:S01]  /*0910*/  IADD3 R10, PT, PT, R83, R62, RZ ;  /* 0x0000003e530a7210 */ /* 0x000fe20007ffe0ff */
[----:B------:R-:W5:Y:S02]  /*0920*/  LDG.E.CONSTANT R32, desc[UR4][R32.64] ;  /* 0x0000000420207981 */ /* 0x000f64000c1e9900 */
[--C-:B------:R-:W-:Y:S01]  /*0930*/  IMAD.WIDE.U32 R34, R39, 0x4, R6.reuse ;  /* 0x0000000427227825 */ /* 0x100fe200078e0006 */
[C---:B------:R-:W-:Y:S01]  /*0940*/  IADD3 R112, PT, PT, R83.reuse, R10, RZ ;  /* 0x0000000a53707210 */ /* 0x040fe20007ffe0ff */
[----:B------:R-:W5:Y:S03]  /*0950*/  LDG.E.CONSTANT R30, desc[UR4][R30.64] ;  /* 0x000000041e1e7981 */ /* 0x000f66000c1e9900 */
[----:B------:R-:W-:Y:S01]  /*0960*/  IADD3 R63, PT, PT, R83, R112, RZ ;  /* 0x00000070533f7210 */ /* 0x000fe20007ffe0ff */
[----:B------:R0:W5:Y:S01]  /*0970*/  LDG.E.CONSTANT R33, desc[UR4][R34.64] ;  /* 0x0000000422217981 */ /* 0x000162000c1e9900 */
[----:B------:R-:W-:-:S03]  /*0980*/  IMAD.WIDE.U32 R40, R40, 0x4, R6 ;  /* 0x0000000428287825 */ /* 0x000fc600078e0006 */
[----:B------:R1:W5:Y:S01]  /*0990*/  LDG.E.CONSTANT R31, desc[UR4][R36.64] ;  /* 0x00000004241f7981 */ /* 0x000362000c1e9900 */
[----:B0-----:R-:W-:-:S04]  /*09a0*/  IMAD.WIDE.U32 R34, R38, 0x4, R6 ;  /* 0x0000000426227825 */ /* 0x001fc800078e0006 */
[--C-:B-1----:R-:W-:Y:S02]  /*09b0*/  IMAD.WIDE.U32 R36, R42, 0x4, R6.reuse ;  /* 0x000000042a247825 */ /* 0x102fe400078e0006 */
[----:B------:R-:W5:Y:S02]  /*09c0*/  LDG.E.CONSTANT R34, desc[UR4][R34.64] ;  /* 0x0000000422227981 */ /* 0x000f64000c1e9900 */
[--C-:B------:R-:W-:Y:S01]  /*09d0*/  IMAD.WIDE.U32 R38, R62, 0x4, R6.reuse ;  /* 0x000000043e267825 */ /* 0x100fe200078e0006 */
[C---:B------:R-:W-:Y:S01]  /*09e0*/  IADD3 R62, PT, PT, R83.reuse, R63, RZ ;  /* 0x0000003f533e7210 */ /* 0x040fe20007ffe0ff */
[----:B------:R-:W5:Y:S03]  /*09f0*/  LDG.E.CONSTANT R36, desc[UR4][R36.64] ;  /* 0x0000000424247981 */ /* 0x000f66000c1e9900 */
[----:B------:R-:W-:Y:S01]  /*0a00*/  IADD3 R111, PT, PT, R83, R62, RZ ;  /* 0x0000003e536f7210 */ /* 0x000fe20007ffe0ff */
[--C-:B------:R-:W-:Y:S01]  /*0a10*/  IMAD.WIDE.U32 R112, R112, 0x4, R6.reuse ;  /* 0x0000000470707825 */ /* 0x100fe200078e0006 */
[----:B------:R0:W5:Y:S04]  /*0a20*/  LDG.E.CONSTANT R35, desc[UR4][R40.64] ;  /* 0x0000000428237981 */ /* 0x000168000c1e9900 */
[----:B------:R1:W5:Y:S01]  /*0a30*/  LDG.E.CONSTANT R37, desc[UR4][R38.64] ;  /* 0x0000000426257981 */ /* 0x000362000c1e9900 */
[----:B0-----:R-:W-:-:S04]  /*0a40*/  IMAD.WIDE.U32 R40, R63, 0x4, R6 ;  /* 0x000000043f287825 */ /* 0x001fc800078e0006 */
[--C-:B-1----:R-:W-:Y:S02]  /*0a50*/  IMAD.WIDE.U32 R38, R10, 0x4, R6.reuse ;  /* 0x000000040a267825 */ /* 0x102fe400078e0006 */
[----:B------:R-:W5:Y:S02]  /*0a60*/  LDG.E.CONSTANT R40, desc[UR4][R40.64] ;  /* 0x0000000428287981 */ /* 0x000f64000c1e9900 */
[--C-:B------:R-:W-:Y:S02]  /*0a70*/  IMAD.WIDE.U32 R62, R62, 0x4, R6.reuse ;  /* 0x000000043e3e7825 */ /* 0x100fe400078e0006 */
[----:B------:R-:W5:Y:S02]  /*0a80*/  LDG.E.CONSTANT R38, desc[UR4][R38.64] ;  /* 0x0000000426267981 */ /* 0x000f64000c1e9900 */
[----:B------:R-:W-:Y:S02]  /*0a90*/  IMAD.WIDE.U32 R6, R111, 0x4, R6 ;  /* 0x000000046f067825 */ /* 0x000fe400078e0006 */
[----:B------:R0:W5:Y:S04]  /*0aa0*/  LDG.E.CONSTANT R41, desc[UR4][R62.64] ;  /* 0x000000043e297981 */ /* 0x000168000c1e9900 */
        /* <DEDUP_REMOVED lines=16> */
.L_x_12:
[----:B------:R-:W-:Y:S05]  /*0bb0*/  BSYNC.RECONVERGENT B0 ;  /* 0x0000000000007941 */ /* 0x000fea0003800200 */
.L_x_11:
[----:B------:R-:W-:Y:S01]  /*0bc0*/  IADD3 R111, PT, PT, -R9, R110, RZ ;  /* 0x0000006e096f7210 */ /* 0x000fe20007ffe1ff */
[----:B------:R-:W0:Y:S04]  /*0bd0*/  LDC.64 R6, c[0x0][0x380] ;  /* 0x0000e000ff067b82 */ /* 0x000e280000000a00 */
[----:B------:R-:W0:Y:S02]  /*0be0*/  SHFL.IDX PT, R113, R10, R111, 0x1f ;  /* 0x00001f6f0a717589 */ /* 0x000e2400000e0000 */
[----:B0-----:R-:W-:-:S05]  /*0bf0*/  IMAD.WIDE R112, R113, 0x4, R6 ;  /* 0x0000000471707825 */ /* 0x001fca00078e0206 */
[----:B------:R-:W2:Y:S04]  /*0c00*/  LDG.E.CONSTANT R63, desc[UR4][R112.64] ;  /* 0x00000004703f7981 */ /* 0x000ea8000c1e9900 */
[----:B------:R-:W3:Y:S01]  /*0c10*/  LDG.E.CONSTANT R113, desc[UR4][R112.64+0x80] ;  /* 0x0000800470717981 */ /* 0x000ee2000c1e9900 */
[----:B------:R-:W-:-:S05]  /*0c20*/  IADD3 R62, PT, PT, R111, 0x1, RZ ;  /* 0x000000016f3e7810 */ /* 0x000fca0007ffe0ff */
[----:B------:R-:W0:Y:S02]  /*0c30*/  SHFL.IDX PT, R115, R10, R62, 0x1f ;  /* 0x00001f3e0a737589 */ /* 0x000e2400000e0000 */
[----:B0-----:R-:W-:-:S05]  /*0c40*/  IMAD.WIDE R114, R115, 0x4, R6 ;  /* 0x0000000473727825 */ /* 0x001fca00078e0206 */
[----:B------:R-:W4:Y:S04]  /*0c50*/  LDG.E.CONSTANT R8, desc[UR4][R114.64] ;  /* 0x0000000472087981 */ /* 0x000f28000c1e9900 */
[----:B------:R0:W4:Y:S04]  /*0c60*/  LDG.E.CONSTANT R112, desc[UR4][R114.64+0x80] ;  /* 0x0000800472707981 */ /* 0x000128000c1e9900 */
[----:B-----5:R-:W2:Y:S04]  /*0c70*/  SHFL.IDX PT, R116, R11, R111, 0x1f ;  /* 0x00001f6f0b747589 */ /* 0x020ea800000e0000 */
[----:B------:R-:W1:Y:S04]  /*0c80*/  SHFL.IDX PT, R118, R12, R111, 0x1f ;  /* 0x00001f6f0c767589 */ /* 0x000e6800000e0000 */
[----:B------:R-:W1:Y:S04]  /*0c90*/  SHFL.IDX PT, R120, R13, R111, 0x1f ;  /* 0x00001f6f0d787589 */ /* 0x000e6800000e0000 */
[----:B0-----:R-:W0:Y:S04]  /*0ca0*/  SHFL.IDX PT, R115, R20, R111, 0x1f ;  /* 0x00001f6f14737589 */ /* 0x001e2800000e0000 */
[----:B------:R-:W0:Y:S04]  /*0cb0*/  SHFL.IDX PT, R114, R21, R111, 0x1f ;  /* 0x00001f6f15727589 */ /* 0x000e2800000e0000 */
[----:B------:R-:W0:Y:S04]  /*0cc0*/  SHFL.IDX PT, R119, R23, R111, 0x1f ;  /* 0x00001f6f17777589 */ /* 0x000e2800000e0000 */
[----:B------:R-:W0:Y:S04]  /*0cd0*/  SHFL.IDX PT, R117, R25, R111, 0x1f ;  /* 0x00001f6f19757589 */ /* 0x000e2800000e0000 */
[----:B------:R-:W0:Y:S04]  /*0ce0*/  SHFL.IDX PT, R122, R14, R111, 0x1f ;  /* 0x00001f6f0e7a7589 */ /* 0x000e2800000e0000 */
[----:B------:R-:W0:Y:S04]  /*0cf0*/  SHFL.IDX PT, R124, R17, R111, 0x1f ;  /* 0x00001f6f117c7589 */ /* 0x000e2800000e0000 */
[----:B------:R-:W0:Y:S04]  /*0d00*/  SHFL.IDX PT, R121, R37, R111, 0x1f ;  /* 0x00001f6f25797589 */ /* 0x000e2800000e0000 */
[----:B------:R-:W-:Y:S04]  /*0d10*/  SHFL.IDX PT, R123, R22, R62, 0x1f ;  /* 0x00001f3e167b7589 */ /* 0x000fe800000e0000 */
[----:B------:R-:W-:Y:S01]  /*0d20*/  SHFL.IDX PT, R125, R23, R62, 0x1f ;  /* 0x00001f3e177d7589 */ /* 0x000fe200000e0000 */
[C---:B--2---:R-:W-:Y:S01]  /*0d30*/  FFMA R109, R116.reuse, R63, R109 ;  /* 0x0000003f746d7223 */ /* 0x044fe2000000006d */
[C---:B-1----:R-:W-:Y:S01]  /*0d40*/  FFMA R107, R63.reuse, R118, R107 ;  /* 0x000000763f6b7223 */ /* 0x042fe2000000006b */
[C---:B------:R-:W-:Y:S01]  /*0d50*/  FFMA R105, R63.reuse, R120, R105 ;  /* 0x000000783f697223 */ /* 0x040fe20000000069 */
[C---:B0-----:R-:W-:Y:S01]  /*0d60*/  FFMA R44, R63.reuse, R115, R44 ;  /* 0x000000733f2c7223 */ /* 0x041fe2000000002c */
[C---:B------:R-:W-:Y:S01]  /*0d70*/  FFMA R46, R63.reuse, R114, R46 ;  /* 0x000000723f2e7223 */ /* 0x040fe2000000002e */
[C---:B------:R-:W-:Y:S01]  /*0d80*/  FFMA R50, R63.reuse, R119, R50 ;  /* 0x000000773f327223 */ /* 0x040fe20000000032 */
[C---:B------:R-:W-:Y:S01]  /*0d90*/  FFMA R54, R63.reuse, R117, R54 ;  /* 0x000000753f367223 */ /* 0x040fe20000000036 */
[C---:B------:R-:W-:Y:S01]  /*0da0*/  FFMA R103, R63.reuse, R122, R103 ;  /* 0x0000007a3f677223 */ /* 0x040fe20000000067 */
[C---:B------:R-:W-:Y:S01]  /*0db0*/  FFMA R97, R63.reuse, R124, R97 ;  /* 0x0000007c3f617223 */ /* 0x040fe20000000061 */
[----:B------:R-:W-:Y:S01]  /*0dc0*/  FFMA R76, R63, R121, R76 ;  /* 0x000000793f4c7223 */ /* 0x000fe2000000004c */
[----:B---3--:R-:W-:Y:S01]  /*0dd0*/  FFMA R108, R116, R113, R108 ;  /* 0x00000071746c7223 */ /* 0x008fe2000000006c */
[C---:B------:R-:W-:Y:S01]  /*0de0*/  FFMA R106, R113.reuse, R118, R106 ;  /* 0x00000076716a7223 */ /* 0x040fe2000000006a */
[C---:B------:R-:W-:Y:S01]  /*0df0*/  FFMA R104, R113.reuse, R120, R104 ;  /* 0x0000007871687223 */ /* 0x040fe20000000068 */
[----:B------:R-:W0:Y:S01]  /*0e00*/  SHFL.IDX PT, R118, R18, R111, 0x1f ;  /* 0x00001f6f12767589 */ /* 0x000e2200000e0000 */
[C---:B------:R-:W-:Y:S01]  /*0e10*/  FFMA R45, R113.reuse, R115, R45 ;  /* 0x00000073712d7223 */ /* 0x040fe2000000002d */
[C---:B------:R-:W-:Y:S01]  /*0e20*/  FFMA R47, R113.reuse, R114, R47 ;  /* 0x00000072712f7223 */ /* 0x040fe2000000002f */
[C---:B------:R-:W-:Y:S01]  /*0e30*/  FFMA R51, R113.reuse, R119, R51 ;  /* 0x0000007771337223 */ /* 0x040fe20000000033 */
[----:B------:R-:W1:Y:S01]  /*0e40*/  SHFL.IDX PT, R120, R15, R111, 0x1f ;  /* 0x00001f6f0f787589 */ /* 0x000e6200000e0000 */
[C---:B------:R-:W-:Y:S01]  /*0e50*/  FFMA R55, R113.reuse, R117, R55 ;  /* 0x0000007571377223 */ /* 0x040fe20000000037 */
[C---:B------:R-:W-:Y:S01]  /*0e60*/  FFMA R102, R113.reuse, R122, R102 ;  /* 0x0000007a71667223 */ /* 0x040fe20000000066 */
[C---:B------:R-:W-:Y:S01]  /*0e70*/  FFMA R96, R113.reuse, R124, R96 ;  /* 0x0000007c71607223 */ /* 0x040fe20000000060 */
[----:B------:R-:W2:Y:S01]  /*0e80*/  SHFL.IDX PT, R116, R19, R111, 0x1f ;  /* 0x00001f6f13747589 */ /* 0x000ea200000e0000 */
[----:B------:R-:W-:-:S03]  /*0e90*/  FFMA R88, R113, R121, R88 ;  /* 0x0000007971587223 */ /* 0x000fc60000000058 */
[----:B------:R-:W3:Y:S04]  /*0ea0*/  SHFL.IDX PT, R115, R27, R111, 0x1f ;  /* 0x00001f6f1b737589 */ /* 0x000ee800000e0000 */
[----:B------:R-:W3:Y:S04]  /*0eb0*/  SHFL.IDX PT, R114, R28, R111, 0x1f ;  /* 0x00001f6f1c727589 */ /* 0x000ee800000e0000 */
[----:B------:R-:W3:Y:S01]  /*0ec0*/  SHFL.IDX PT, R119, R30, R111, 0x1f ;  /* 0x00001f6f1e777589 */ /* 0x000ee200000e0000 */
[-C--:B0-----:R-:W-:Y:S01]  /*0ed0*/  FFMA R95, R63, R118.reuse, R95 ;  /* 0x000000763f5f7223 */ /* 0x081fe2000000005f */
[----:B------:R-:W-:-:S02]  /*0ee0*/  FFMA R94, R113, R118, R94 ;  /* 0x00000076715e7223 */ /* 0x000fc4000000005e */
[----:B------:R-:W0:Y:S01]  /*0ef0*/  SHFL.IDX PT, R117, R33, R111, 0x1f ;  /* 0x00001f6f21757589 */ /* 0x000e2200000e0000 */
[-C--:B-1----:R-:W-:Y:S01]  /*0f00*/  FFMA R101, R63, R120.reuse, R101 ;  /* 0x000000783f657223 */ /* 0x082fe20000000065 */
[----:B------:R-:W-:Y:S02]  /*0f10*/  FFMA R100, R113, R120, R100 ;  /* 0x0000007871647223 */ /* 0x000fe40000000064 */
[----:B------:R-:W1:Y:S01]  /*0f20*/  SHFL.IDX PT, R118, R22, R111, 0x1f ;  /* 0x00001f6f16767589 */ /* 0x000e6200000e0000 */
[-C--:B--2---:R-:W-:Y:S01]  /*0f30*/  FFMA R93, R63, R116.reuse, R93 ;  /* 0x000000743f5d7223 */ /* 0x084fe2000000005d */
[----:B------:R-:W-:Y:S02]  /*0f40*/  FFMA R43, R113, R116, R43 ;  /* 0x00000074712b7223 */ /* 0x000fe4000000002b */
[----:B------:R-:W2:Y:S01]  /*0f50*/  SHFL.IDX PT, R120, R24, R111, 0x1f ;  /* 0x00001f6f18787589 */ /* 0x000ea200000e0000 */
[----:B----4-:R-:W-:Y:S01]  /*0f60*/  FFMA R50, R8, R125, R50 ;  /* 0x0000007d08327223 */ /* 0x010fe20000000032 */
[-C--:B---3--:R-:W-:Y:S01]  /*0f70*/  FFMA R58, R63, R115.reuse, R58 ;  /* 0x000000733f3a7223 */ /* 0x088fe2000000003a */
[----:B------:R-:W-:Y:S01]  /*0f80*/  FFMA R59, R113, R115, R59 ;  /* 0x00000073713b7223 */ /* 0x000fe2000000003b */
[----:B------:R-:W3:Y:S01]  /*0f90*/  SHFL.IDX PT, R116, R26, R111, 0x1f ;  /* 0x00001f6f1a747589 */ /* 0x000ee200000e0000 */
[----:B------:R-:W-:Y:S01]  /*0fa0*/  FFMA R51, R112, R125, R51 ;  /* 0x0000007d70337223 */ /* 0x000fe20000000033 */
[-C--:B------:R-:W-:Y:S01]  /*0fb0*/  FFMA R60, R63, R114.reuse, R60 ;  /* 0x000000723f3c7223 */ /* 0x080fe2000000003c */
[----:B------:R-:W-:Y:S01]  /*0fc0*/  FFMA R61, R113, R114, R61 ;  /* 0x00000072713d7223 */ /* 0x000fe2000000003d */
[----:B------:R-:W4:Y:S01]  /*0fd0*/  SHFL.IDX PT, R115, R34, R111, 0x1f ;  /* 0x00001f6f22737589 */ /* 0x000f2200000e0000 */
[-C--:B------:R-:W-:Y:S01]  /*0fe0*/  FFMA R66, R63, R119.reuse, R66 ;  /* 0x000000773f427223 */ /* 0x080fe20000000042 */
[----:B------:R-:W-:-:S02]  /*0ff0*/  FFMA R67, R113, R119, R67 ;  /* 0x0000007771437223 */ /* 0x000fc40000000043 */
[----:B------:R-:W4:Y:S01]  /*1000*/  SHFL.IDX PT, R114, R35, R111, 0x1f ;  /* 0x00001f6f23727589 */ /* 0x000f2200000e0000 */
[-C--:B0-----:R-:W-:Y:S01]  /*1010*/  FFMA R72, R63, R117.reuse, R72 ;  /* 0x000000753f487223 */ /* 0x081fe20000000048 */
[----:B------:R-:W-:Y:S02]  /*1020*/  FFMA R84, R113, R117, R84 ;  /* 0x0000007571547223 */ /* 0x000fe40000000054 */
[----:B------:R-:W0:Y:S01]  /*1030*/  SHFL.IDX PT, R122, R16, R111, 0x1f ;  /* 0x00001f6f107a7589 */ /* 0x000e2200000e0000 */
[-C--:B-1----:R-:W-:Y:S01]  /*1040*/  FFMA R48, R63, R118.reuse, R48 ;  /* 0x000000763f307223 */ /* 0x082fe20000000030 */
[----:B------:R-:W-:Y:S02]  /*1050*/  FFMA R49, R113, R118, R49 ;  /* 0x0000007671317223 */ /* 0x000fe40000000031 */
[----:B------:R-:W1:Y:S01]  /*1060*/  SHFL.IDX PT, R119, R39, R111, 0x1f ;  /* 0x00001f6f27777589 */ /* 0x000e6200000e0000 */
[-C--:B--2---:R-:W-:Y:S01]  /*1070*/  FFMA R52, R63, R120.reuse, R52 ;  /* 0x000000783f347223 */ /* 0x084fe20000000034 */
[----:B------:R-:W-:-:S02]  /*1080*/  FFMA R53, R113, R120, R53 ;  /* 0x0000007871357223 */ /* 0x000fc40000000035 */
[----:B------:R-:W2:Y:S01]  /*1090*/  SHFL.IDX PT, R118, R29, R111, 0x1f ;  /* 0x00001f6f1d767589 */ /* 0x000ea200000e0000 */
[-C--:B------:R-:W-:Y:S01]  /*10a0*/  FFMA R48, R8, R123.reuse, R48 ;  /* 0x0000007b08307223 */ /* 0x080fe20000000030 */
[-C--:B---3--:R-:W-:Y:S01]  /*10b0*/  FFMA R56, R63, R116.reuse, R56 ;  /* 0x000000743f387223 */ /* 0x088fe20000000038 */
[----:B------:R-:W-:Y:S01]  /*10c0*/  FFMA R57, R113, R116, R57 ;  /* 0x0000007471397223 */ /* 0x000fe20000000039 */
[----:B------:R-:W3:Y:S01]  /*10d0*/  SHFL.IDX PT, R120, R31, R111, 0x1f ;  /* 0x00001f6f1f787589 */ /* 0x000ee200000e0000 */
[----:B------:R-:W-:Y:S01]  /*10e0*/  FFMA R49, R112, R123, R49 ;  /* 0x0000007b70317223 */ /* 0x000fe20000000031 */
[-C--:B----4-:R-:W-:Y:S01]  /*10f0*/  FFMA R73, R63, R115.reuse, R73 ;  /* 0x000000733f497223 */ /* 0x090fe20000000049 */
[----:B------:R-:W-:Y:S01]  /*1100*/  FFMA R85, R113, R115, R85 ;  /* 0x0000007371557223 */ /* 0x000fe20000000055 */
[----:B------:R-:W4:Y:S01]  /*1110*/  SHFL.IDX PT, R116, R32, R111, 0x1f ;  /* 0x00001f6f20747589 */ /* 0x000f2200000e0000 */
[-C--:B------:R-:W-:Y:S01]  /*1120*/  FFMA R74, R63, R114.reuse, R74 ;  /* 0x000000723f4a7223 */ /* 0x080fe2000000004a */
[----:B------:R-:W-:-:S02]  /*1130*/  FFMA R86, R113, R114, R86 ;  /* 0x0000007271567223 */ /* 0x000fc40000000056 */
[----:B------:R-:W4:Y:S04]  /*1140*/  SHFL.IDX PT, R117, R40, R111, 0x1f ;  /* 0x00001f6f28757589 */ /* 0x000f2800000e0000 */
[----:B------:R-:W4:Y:S01]  /*1150*/  SHFL.IDX PT, R115, R42, R111, 0x1f ;  /* 0x00001f6f2a737589 */ /* 0x000f2200000e0000 */
[-C--:B0-----:R-:W-:Y:S01]  /*1160*/  FFMA R98, R113, R122.reuse, R98 ;  /* 0x0000007a71627223 */ /* 0x081fe20000000062 */
[----:B------:R-:W-:Y:S02]  /*1170*/  FFMA R99, R63, R122, R99 ;  /* 0x0000007a3f637223 */ /* 0x000fe40000000063 */
[----:B------:R-:W0:Y:S01]  /*1180*/  SHFL.IDX PT, R114, R11, R62, 0x1f ;  /* 0x00001f3e0b727589 */ /* 0x000e2200000e0000 */
[-C--:B-1----:R-:W-:Y:S01]  /*1190*/  FFMA R90, R113, R119.reuse, R90 ;  /* 0x00000077715a7223 */ /* 0x082fe2000000005a */
[C---:B------:R-:W-:Y:S01]  /*11a0*/  FFMA R78, R63.reuse, R119, R78 ;  /* 0x000000773f4e7223 */ /* 0x040fe2000000004e */
[-C--:B--2---:R-:W-:Y:S01]  /*11b0*/  FFMA R64, R63, R118.reuse, R64 ;  /* 0x000000763f407223 */ /* 0x084fe20000000040 */
[----:B------:R-:W-:Y:S01]  /*11c0*/  FFMA R65, R113, R118, R65 ;  /* 0x0000007671417223 */ /* 0x000fe20000000041 */
[----:B------:R-:W1:Y:S01]  /*11d0*/  SHFL.IDX PT, R121, R12, R62, 0x1f ;  /* 0x00001f3e0c797589 */ /* 0x000e6200000e0000 */
[-C--:B---3--:R-:W-:Y:S01]  /*11e0*/  FFMA R68, R63, R120.reuse, R68 ;  /* 0x000000783f447223 */ /* 0x088fe20000000044 */
[----:B------:R-:W-:-:S02]  /*11f0*/  FFMA R69, R113, R120, R69 ;  /* 0x0000007871457223 */ /* 0x000fc40000000045 */
[----:B------:R-:W2:Y:S01]  /*1200*/  SHFL.IDX PT, R118, R38, R111, 0x1f ;  /* 0x00001f6f26767589 */ /* 0x000ea200000e0000 */
[-C--:B----4-:R-:W-:Y:S01]  /*1210*/  FFMA R70, R63, R116.reuse, R70 ;  /* 0x000000743f467223 */ /* 0x090fe20000000046 */
[C---:B------:R-:W-:Y:S02]  /*1220*/  FFMA R71, R113.reuse, R116, R71 ;  /* 0x0000007471477223 */ /* 0x040fe40000000047 */
[----:B------:R-:W3:Y:S01]  /*1230*/  SHFL.IDX PT, R120, R36, R111, 0x1f ;  /* 0x00001f6f24787589 */ /* 0x000ee200000e0000 */
[-C--:B------:R-:W-:Y:S01]  /*1240*/  FFMA R91, R113, R117.reuse, R91 ;  /* 0x00000075715b7223 */ /* 0x080fe2000000005b */
[C---:B------:R-:W-:Y:S02]  /*1250*/  FFMA R79, R63.reuse, R117, R79 ;  /* 0x000000753f4f7223 */ /* 0x040fe4000000004f */
[----:B------:R-:W4:Y:S01]  /*1260*/  SHFL.IDX PT, R116, R41, R111, 0x1f ;  /* 0x00001f6f29747589 */ /* 0x000f2200000e0000 */
[----:B------:R-:W-:-:S03]  /*1270*/  FFMA R81, R63, R115, R81 ;  /* 0x000000733f517223 */ /* 0x000fc60000000051 */
[----:B------:R-:W4:Y:S01]  /*1280*/  SHFL.IDX PT, R119, R14, R62, 0x1f ;  /* 0x00001f3e0e777589 */ /* 0x000f2200000e0000 */
[C---:B0-----:R-:W-:Y:S01]  /*1290*/  FFMA R109, R114.reuse, R8, R109 ;  /* 0x00000008726d7223 */ /* 0x041fe2000000006d */
[----:B------:R-:W-:Y:S02]  /*12a0*/  FFMA R108, R114, R112, R108 ;  /* 0x00000070726c7223 */ /* 0x000fe4000000006c */
[----:B------:R-:W0:Y:S04]  /*12b0*/  SHFL.IDX PT, R117, R16, R62, 0x1f ;  /* 0x00001f3e10757589 */ /* 0x000e2800000e0000 */
[----:B------:R-:W0:Y:S01]  /*12c0*/  SHFL.IDX PT, R114, R19, R62, 0x1f ;  /* 0x00001f3e13727589 */ /* 0x000e2200000e0000 */
[-C--:B-1----:R-:W-:Y:S01]  /*12d0*/  FFMA R107, R8, R121.reuse, R107 ;  /* 0x00000079086b7223 */ /* 0x082fe2000000006b */
[----:B------:R-:W-:Y:S01]  /*12e0*/  FFMA R106, R112, R121, R106 ;  /* 0x00000079706a7223 */ /* 0x000fe2000000006a */
[-C--:B--2---:R-:W-:Y:S01]  /*12f0*/  FFMA R89, R113, R118.reuse, R89 ;  /* 0x0000007671597223 */ /* 0x084fe20000000059 */
[----:B------:R-:W-:Y:S01]  /*1300*/  FFMA R77, R63, R118, R77 ;  /* 0x000000763f4d7223 */ /* 0x000fe2000000004d */
[----:B------:R-:W1:Y:S01]  /*1310*/  SHFL.IDX PT, R121, R24, R62, 0x1f ;  /* 0x00001f3e18797589 */ /* 0x000e6200000e0000 */
[-C--:B---3--:R-:W-:Y:S01]  /*1320*/  FFMA R87, R113, R120.reuse, R87 ;  /* 0x0000007871577223 */ /* 0x088fe20000000057 */
[----:B------:R-:W-:-:S02]  /*1330*/  FFMA R75, R63, R120, R75 ;  /* 0x000000783f4b7223 */ /* 0x000fc4000000004b */
[----:B------:R-:W2:Y:S01]  /*1340*/  SHFL.IDX PT, R118, R15, R62, 0x1f ;  /* 0x00001f3e0f767589 */ /* 0x000ea200000e0000 */
[-C--:B----4-:R-:W-:Y:S01]  /*1350*/  FFMA R92, R113, R116.reuse, R92 ;  /* 0x00000074715c7223 */ /* 0x090fe2000000005c */
[----:B------:R-:W-:Y:S01]  /*1360*/  FFMA R80, R63, R116, R80 ;  /* 0x000000743f507223 */ /* 0x000fe20000000050 */
[----:B------:R-:W-:Y:S01]  /*1370*/  FFMA R113, R113, R115, R5 ;  /* 0x0000007371717223 */ /* 0x000fe20000000005 */
[----:B------:R-:W3:Y:S01]  /*1380*/  SHFL.IDX PT, R116, R17, R62, 0x1f ;  /* 0x00001f3e11747589 */ /* 0x000ee200000e0000 */
[-C--:B------:R-:W-:Y:S01]  /*1390*/  FFMA R103, R8, R119.reuse, R103 ;  /* 0x0000007708677223 */ /* 0x080fe20000000067 */
[----:B------:R-:W-:Y:S02]  /*13a0*/  FFMA R102, R112, R119, R102 ;  /* 0x0000007770667223 */ /* 0x000fe40000000066 */
[----:B------:R-:W4:Y:S01]  /*13b0*/  SHFL.IDX PT, R115, R18, R62, 0x1f ;  /* 0x00001f3e12737589 */ /* 0x000f2200000e0000 */
[-C--:B0-----:R-:W-:Y:S01]  /*13c0*/  FFMA R99, R8, R117.reuse, R99 ;  /* 0x0000007508637223 */ /* 0x081fe20000000063 */
[----:B------:R-:W-:-:S02]  /*13d0*/  FFMA R98, R112, R117, R98 ;  /* 0x0000007570627223 */ /* 0x000fc40000000062 */
[----:B------:R-:W0:Y:S01]  /*13e0*/  SHFL.IDX PT, R63, R20, R62, 0x1f ;  /* 0x00001f3e143f7589 */ /* 0x000e2200000e0000 */
[-C--:B------:R-:W-:Y:S01]  /*13f0*/  FFMA R93, R8, R114.reuse, R93 ;  /* 0x00000072085d7223 */ /* 0x080fe2000000005d */
[----:B------:R-:W-:Y:S02]  /*1400*/  FFMA R43, R112, R114, R43 ;  /* 0x00000072702b7223 */ /* 0x000fe4000000002b */
[----:B------:R-:W0:Y:S01]  /*1410*/  SHFL.IDX PT, R5, R21, R62, 0x1f ;  /* 0x00001f3e15057589 */ /* 0x000e2200000e0000 */
[----:B-1----:R-:W-:-:S03]  /*1420*/  FFMA R52, R8, R121, R52 ;  /* 0x0000007908347223 */ /* 0x002fc60000000034 */
[----:B------:R-:W1:Y:S01]  /*1430*/  SHFL.IDX PT, R120, R13, R62, 0x1f ;  /* 0x00001f3e0d787589 */ /* 0x000e6200000e0000 */
[----:B------:R-:W-:Y:S01]  /*1440*/  FFMA R53, R112, R121, R53 ;  /* 0x0000007970357223 */ /* 0x000fe20000000035 */
[-C--:B--2---:R-:W-:Y:S02]  /*1450*/  FFMA R101, R8, R118.reuse, R101 ;  /* 0x0000007608657223 */ /* 0x084fe40000000065 */
[----:B------:R-:W2:Y:S01]  /*1460*/  SHFL.IDX PT, R119, R25, R62, 0x1f ;  /* 0x00001f3e19777589 */ /* 0x000ea200000e0000 */
[----:B------:R-:W-:Y:S01]  /*1470*/  FFMA R100, R112, R118, R100 ;  /* 0x0000007670647223 */ /* 0x000fe20000000064 */
[-C--:B---3--:R-:W-:Y:S01]  /*1480*/  FFMA R97, R8, R116.reuse, R97 ;  /* 0x0000007408617223 */ /* 0x088fe20000000061 */
[----:B------:R-:W-:Y:S01]  /*1490*/  FFMA R96, R112, R116, R96 ;  /* 0x0000007470607223 */ /* 0x000fe20000000060 */
[----:B------:R-:W3:Y:S01]  /*14a0*/  SHFL.IDX PT, R117, R26, R62, 0x1f ;  /* 0x00001f3e1a757589 */ /* 0x000ee200000e0000 */
[-C--:B----4-:R-:W-:Y:S01]  /*14b0*/  FFMA R95, R8, R115.reuse, R95 ;  /* 0x00000073085f7223 */ /* 0x090fe2000000005f */
[----:B------:R-:W-:-:S02]  /*14c0*/  FFMA R94, R112, R115, R94 ;  /* 0x00000073705e7223 */ /* 0x000fc4000000005e */
[----:B------:R-:W4:Y:S01]  /*14d0*/  SHFL.IDX PT, R116, R27, R62, 0x1f ;  /* 0x00001f3e1b747589 */ /* 0x000f2200000e0000 */
[-C--:B0-----:R-:W-:Y:S01]  /*14e0*/  FFMA R44, R8, R63.reuse, R44 ;  /* 0x0000003f082c7223 */ /* 0x081fe2000000002c */
[----:B------:R-:W-:Y:S02]  /*14f0*/  FFMA R45, R112, R63, R45 ;  /* 0x0000003f702d7223 */ /* 0x000fe4000000002d */
[----:B------:R-:W0:Y:S01]  /*1500*/  SHFL.IDX PT, R115, R28, R62, 0x1f ;  /* 0x00001f3e1c737589 */ /* 0x000e2200000e0000 */
[-C--:B------:R-:W-:Y:S01]  /*1510*/  FFMA R46, R8, R5.reuse, R46 ;  /* 0x00000005082e7223 */ /* 0x080fe2000000002e */
[----:B------:R-:W-:Y:S02]  /*1520*/  FFMA R47, R112, R5, R47 ;  /* 0x00000005702f7223 */ /* 0x000fe4000000002f */
[----:B------:R-:W0:Y:S01]  /*1530*/  SHFL.IDX PT, R114, R29, R62, 0x1f ;  /* 0x00001f3e1d727589 */ /* 0x000e2200000e0000 */
[-C--:B-1----:R-:W-:Y:S01]  /*1540*/  FFMA R105, R8, R120.reuse, R105 ;  /* 0x0000007808697223 */ /* 0x082fe20000000069 */
[----:B------:R-:W-:-:S02]  /*1550*/  FFMA R104, R112, R120, R104 ;  /* 0x0000007870687223 */ /* 0x000fc40000000068 */
[----:B------:R-:W1:Y:S01]  /*1560*/  SHFL.IDX PT, R63, R30, R62, 0x1f ;  /* 0x00001f3e1e3f7589 */ /* 0x000e6200000e0000 */
[-C--:B--2---:R-:W-:Y:S01]  /*1570*/  FFMA R54, R8, R119.reuse, R54 ;  /* 0x0000007708367223 */ /* 0x084fe20000000036 */
[----:B------:R-:W-:Y:S02]  /*1580*/  FFMA R55, R112, R119, R55 ;  /* 0x0000007770377223 */ /* 0x000fe40000000037 */
[----:B------:R-:W2:Y:S01]  /*1590*/  SHFL.IDX PT, R5, R31, R62, 0x1f ;  /* 0x00001f3e1f057589 */ /* 0x000ea200000e0000 */
[-C--:B---3--:R-:W-:Y:S01]  /*15a0*/  FFMA R56, R8, R117.reuse, R56 ;  /* 0x0000007508387223 */ /* 0x088fe20000000038 */
[----:B------:R-:W-:Y:S02]  /*15b0*/  FFMA R57, R112, R117, R57 ;  /* 0x0000007570397223 */ /* 0x000fe40000000039 */
        /* <DEDUP_REMOVED lines=15> */
[----:B------:R-:W2:Y:S04]  /*16b0*/  SHFL.IDX PT, R117, R38, R62, 0x1f ;  /* 0x00001f3e26757589 */ /* 0x000ea800000e0000 */
[----:B------:R-:W2:Y:S01]  /*16c0*/  SHFL.IDX PT, R5, R34, R62, 0x1f ;  /* 0x00001f3e22057589 */ /* 0x000ea200000e0000 */
[-C--:B---3--:R-:W-:Y:S01]  /*16d0*/  FFMA R70, R8, R122.reuse, R70 ;  /* 0x0000007a08467223 */ /* 0x088fe20000000046 */
[----:B------:R-:W-:-:S02]  /*16e0*/  FFMA R71, R112, R122, R71 ;  /* 0x0000007a70477223 */ /* 0x000fc40000000047 */
[----:B------:R-:W3:Y:S01]  /*16f0*/  SHFL.IDX PT, R116, R39, R62, 0x1f ;  /* 0x00001f3e27747589 */ /* 0x000ee200000e0000 */
[-C--:B----4-:R-:W-:Y:S01]  /*1700*/  FFMA R72, R8, R121.reuse, R72 ;  /* 0x0000007908487223 */ /* 0x090fe20000000048 */
[----:B------:R-:W-:Y:S02]  /*1710*/  FFMA R84, R112, R121, R84 ;  /* 0x0000007970547223 */ /* 0x000fe40000000054 */
[----:B------:R-:W4:Y:S01]  /*1720*/  SHFL.IDX PT, R115, R40, R62, 0x1f ;  /* 0x00001f3e28737589 */ /* 0x000f2200000e0000 */
[----:B0-----:R-:W-:-:S03]  /*1730*/  FFMA R74, R8, R120, R74 ;  /* 0x00000078084a7223 */ /* 0x001fc6000000004a */
[----:B------:R-:W0:Y:S01]  /*1740*/  SHFL.IDX PT, R114, R41, R62, 0x1f ;  /* 0x00001f3e29727589 */ /* 0x000e2200000e0000 */
[----:B------:R-:W-:-:S03]  /*1750*/  FFMA R75, R8, R119, R75 ;  /* 0x00000077084b7223 */ /* 0x000fc6000000004b */
[----:B------:R-:W0:Y:S01]  /*1760*/  SHFL.IDX PT, R63, R42, R62, 0x1f ;  /* 0x00001f3e2a3f7589 */ /* 0x000e2200000e0000 */
[C---:B-1----:R-:W-:Y:S01]  /*1770*/  FFMA R76, R8.reuse, R118, R76 ;  /* 0x00000076084c7223 */ /* 0x042fe2000000004c */
[C---:B--2---:R-:W-:Y:S01]  /*1780*/  FFMA R77, R8.reuse, R117, R77 ;  /* 0x00000075084d7223 */ /* 0x044fe2000000004d */
[-C--:B------:R-:W-:Y:S01]  /*1790*/  FFMA R73, R8, R5.reuse, R73 ;  /* 0x0000000508497223 */ /* 0x080fe20000000049 */
[----:B------:R-:W-:Y:S01]  /*17a0*/  FFMA R85, R112, R5, R85 ;  /* 0x0000000570557223 */ /* 0x000fe20000000055 */
[C---:B---3--:R-:W-:Y:S01]  /*17b0*/  FFMA R78, R8.reuse, R116, R78 ;  /* 0x00000074084e7223 */ /* 0x048fe2000000004e */
[C---:B----4-:R-:W-:Y:S01]  /*17c0*/  FFMA R79, R8.reuse, R115, R79 ;  /* 0x00000073084f7223 */ /* 0x050fe2000000004f */
[C---:B0-----:R-:W-:Y:S01]  /*17d0*/  FFMA R80, R8.reuse, R114, R80 ;  /* 0x0000007208507223 */ /* 0x041fe20000000050 */
[----:B------:R-:W-:Y:S01]  /*17e0*/  FFMA R81, R8, R63, R81 ;  /* 0x0000003f08517223 */ /* 0x000fe20000000051 */
[----:B------:R-:W-:-:S05]  /*17f0*/  IADD3 R8, PT, PT, R111, 0x2, RZ ;  /* 0x000000026f087810 */ /* 0x000fca0007ffe0ff */
[----:B------:R-:W0:Y:S02]  /*1800*/  SHFL.IDX PT, R123, R10, R8, 0x1f ;  /* 0x00001f080a7b7589 */ /* 0x000e2400000e0000 */
[----:B0-----:R-:W-:-:S05]  /*1810*/  IMAD.WIDE R122, R123, 0x4, R6 ;  /* 0x000000047b7a7825 */ /* 0x001fca00078e0206 */
[----:B------:R-:W2:Y:S04]  /*1820*/  LDG.E.CONSTANT R5, desc[UR4][R122.64] ;  /* 0x000000047a057981 */ /* 0x000ea8000c1e9900 */
[----:B------:R0:W3:Y:S01]  /*1830*/  LDG.E.CONSTANT R62, desc[UR4][R122.64+0x80] ;  /* 0x000080047a3e7981 */ /* 0x0000e2000c1e9900 */
[C---:B------:R-:W-:Y:S01]  /*1840*/  FFMA R86, R112.reuse, R120, R86 ;  /* 0x0000007870567223 */ /* 0x040fe20000000056 */
[C---:B------:R-:W-:Y:S01]  /*1850*/  FFMA R87, R112.reuse, R119, R87 ;  /* 0x0000007770577223 */ /* 0x040fe20000000057 */
[C---:B------:R-:W-:Y:S01]  /*1860*/  FFMA R88, R112.reuse, R118, R88 ;  /* 0x0000007670587223 */ /* 0x040fe20000000058 */
[C---:B------:R-:W-:Y:S01]  /*1870*/  FFMA R89, R112.reuse, R117, R89 ;  /* 0x0000007570597223 */ /* 0x040fe20000000059 */
[C---:B------:R-:W-:Y:S01]  /*1880*/  FFMA R90, R112.reuse, R116, R90 ;  /* 0x00000074705a7223 */ /* 0x040fe2000000005a */
[C---:B------:R-:W-:Y:S01]  /*1890*/  FFMA R91, R112.reuse, R115, R91 ;  /* 0x00000073705b7223 */ /* 0x040fe2000000005b */
[C---:B------:R-:W-:Y:S01]  /*18a0*/  FFMA R92, R112.reuse, R114, R92 ;  /* 0x00000072705c7223 */ /* 0x040fe2000000005c */
[----:B------:R-:W-:Y:S01]  /*18b0*/  FFMA R112, R112, R63, R113 ;  /* 0x0000003f70707223 */ /* 0x000fe20000000071 */
[----:B------:R-:W-:Y:S04]  /*18c0*/  SHFL.IDX PT, R121, R11, R8, 0x1f ;  /* 0x00001f080b797589 */ /* 0x000fe800000e0000 */
[----:B------:R-:W2:Y:S04]  /*18d0*/  SHFL.IDX PT, R63, R21, R8, 0x1f ;  /* 0x00001f08153f7589 */ /* 0x000ea800000e0000 */
[----:B------:R-:W1:Y:S04]  /*18e0*/  SHFL.IDX PT, R119, R12, R8, 0x1f ;  /* 0x00001f080c777589 */ /* 0x000e6800000e0000 */
[----:B------:R-:W4:Y:S04]  /*18f0*/  SHFL.IDX PT, R118, R15, R8, 0x1f ;  /* 0x00001f080f767589 */ /* 0x000f2800000e0000 */
[----:B------:R-:W3:Y:S04]  /*1900*/  SHFL.IDX PT, R117, R16, R8, 0x1f ;  /* 0x00001f0810757589 */ /* 0x000ee800000e0000 */
[----:B------:R-:W3:Y:S04]  /*1910*/  SHFL.IDX PT, R116, R17, R8, 0x1f ;  /* 0x00001f0811747589 */ /* 0x000ee800000e0000 */
[----:B------:R-:W3:Y:S04]  /*1920*/  SHFL.IDX PT, R115, R18, R8, 0x1f ;  /* 0x00001f0812737589 */ /* 0x000ee800000e0000 */
[----:B------:R-:W3:Y:S04]  /*1930*/  SHFL.IDX PT, R114, R19, R8, 0x1f ;  /* 0x00001f0813727589 */ /* 0x000ee800000e0000 */
[----:B------:R-:W3:Y:S04]  /*1940*/  SHFL.IDX PT, R113, R20, R8, 0x1f ;  /* 0x00001f0814717589 */ /* 0x000ee800000e0000 */
[----:B0-----:R-:W0:Y:S04]  /*1950*/  SHFL.IDX PT, R122, R13, R8, 0x1f ;  /* 0x00001f080d7a7589 */ /* 0x001e2800000e0000 */
[----:B------:R-:W0:Y:S04]  /*1960*/  SHFL.IDX PT, R123, R23, R8, 0x1f ;  /* 0x00001f08177b7589 */ /* 0x000e2800000e0000 */
[----:B------:R-:W0:Y:S01]  /*1970*/  SHFL.IDX PT, R120, R14, R8, 0x1f ;  /* 0x00001f080e787589 */ /* 0x000e2200000e0000 */
[----:B--2---:R-:W-:Y:S01]  /*1980*/  FFMA R46, R5, R63, R46 ;  /* 0x0000003f052e7223 */ /* 0x004fe2000000002e */
[----:B------:R-:W-:Y:S01]  /*1990*/  FFMA R109, R121, R5, R109 ;  /* 0x00000005796d7223 */ /* 0x000fe2000000006d */
[C---:B-1----:R-:W-:Y:S01]  /*19a0*/  FFMA R107, R5.reuse, R119, R107 ;  /* 0x00000077056b7223 */ /* 0x042fe2000000006b */
[----:B----4-:R-:W-:Y:S01]  /*19b0*/  FFMA R101, R5, R118, R101 ;  /* 0x0000007605657223 */ /* 0x010fe20000000065 */
[C---:B---3--:R-:W-:Y:S01]  /*19c0*/  FFMA R47, R62.reuse, R63, R47 ;  /* 0x0000003f3e2f7223 */ /* 0x048fe2000000002f */
[----:B------:R-:W-:Y:S01]  /*19d0*/  FFMA R108, R121, R62, R108 ;  /* 0x0000003e796c7223 */ /* 0x000fe2000000006c */
[----:B------:R-:W1:Y:S01]  /*19e0*/  SHFL.IDX PT, R63, R31, R8, 0x1f ;  /* 0x00001f081f3f7589 */ /* 0x000e6200000e0000 */
[C---:B------:R-:W-:Y:S01]  /*19f0*/  FFMA R106, R62.reuse, R119, R106 ;  /* 0x000000773e6a7223 */ /* 0x040fe2000000006a */
[C---:B------:R-:W-:Y:S01]  /*1a00*/  FFMA R100, R62.reuse, R118, R100 ;  /* 0x000000763e647223 */ /* 0x040fe20000000064 */
[CC--:B------:R-:W-:Y:S01]  /*1a10*/  FFMA R99, R5.reuse, R117.reuse, R99 ;  /* 0x0000007505637223 */ /* 0x0c0fe20000000063 */
        /* <DEDUP_REMOVED lines=9> */
[----:B------:R-:W2:Y:S01]  /*1ab0*/  SHFL.IDX PT, R118, R22, R8, 0x1f ;  /* 0x00001f0816767589 */ /* 0x000ea200000e0000 */
[CC--:B0-----:R-:W-:Y:S01]  /*1ac0*/  FFMA R105, R5.reuse, R122.reuse, R105 ;  /* 0x0000007a05697223 */ /* 0x0c1fe20000000069 */
[C---:B------:R-:W-:Y:S01]  /*1ad0*/  FFMA R104, R62.reuse, R122, R104 ;  /* 0x0000007a3e687223 */ /* 0x040fe20000000068 */
[CC--:B------:R-:W-:Y:S01]  /*1ae0*/  FFMA R50, R5.reuse, R123.reuse, R50 ;  /* 0x0000007b05327223 */ /* 0x0c0fe20000000032 */
[----:B------:R-:W0:Y:S01]  /*1af0*/  SHFL.IDX PT, R121, R24, R8, 0x1f ;  /* 0x00001f0818797589 */ /* 0x000e2200000e0000 */
[C---:B------:R-:W-:Y:S01]  /*1b00*/  FFMA R51, R62.reuse, R123, R51 ;  /* 0x0000007b3e337223 */ /* 0x040fe20000000033 */
[CC--:B------:R-:W-:Y:S01]  /*1b10*/  FFMA R103, R5.reuse, R120.reuse, R103 ;  /* 0x0000007805677223 */ /* 0x0c0fe20000000067 */
[C---:B------:R-:W-:Y:S01]  /*1b20*/  FFMA R102, R62.reuse, R120, R102 ;  /* 0x000000783e667223 */ /* 0x040fe20000000066 */
[----:B------:R-:W3:Y:S01]  /*1b30*/  SHFL.IDX PT, R119, R25, R8, 0x1f ;  /* 0x00001f0819777589 */ /* 0x000ee200000e0000 */
[-C--:B-1----:R-:W-:Y:S01]  /*1b40*/  FFMA R68, R5, R63.reuse, R68 ;  /* 0x0000003f05447223 */ /* 0x082fe20000000044 */
[----:B------:R-:W-:-:S02]  /*1b50*/  FFMA R69, R62, R63, R69 ;  /* 0x0000003f3e457223 */ /* 0x000fc40000000045 */
[----:B------:R-:W1:Y:S04]  /*1b60*/  SHFL.IDX PT, R117, R26, R8, 0x1f ;  /* 0x00001f081a757589 */ /* 0x000e6800000e0000 */
[----:B------:R-:W4:Y:S04]  /*1b70*/  SHFL.IDX PT, R63, R32, R8, 0x1f ;  /* 0x00001f08203f7589 */ /* 0x000f2800000e0000 */
[----:B------:R-:W4:Y:S01]  /*1b80*/  SHFL.IDX PT, R116, R27, R8, 0x1f ;  /* 0x00001f081b747589 */ /* 0x000f2200000e0000 */
[----:B--2---:R-:W-:-:S03]  /*1b90*/  FFMA R48, R5, R118, R48 ;  /* 0x0000007605307223 */ /* 0x004fc60000000030 */
[----:B------:R-:W2:Y:S01]  /*1ba0*/  SHFL.IDX PT, R115, R28, R8, 0x1f ;  /* 0x00001f081c737589 */ /* 0x000ea200000e0000 */
[C---:B------:R-:W-:Y:S01]  /*1bb0*/  FFMA R49, R62.reuse, R118, R49 ;  /* 0x000000763e317223 */ /* 0x040fe20000000031 */
[CC--:B0-----:R-:W-:Y:S02]  /*1bc0*/  FFMA R52, R5.reuse, R121.reuse, R52 ;  /* 0x0000007905347223 */ /* 0x0c1fe40000000034 */
[----:B------:R-:W0:Y:S01]  /*1bd0*/  SHFL.IDX PT, R114, R29, R8, 0x1f ;  /* 0x00001f081d727589 */ /* 0x000e2200000e0000 */
[C---:B------:R-:W-:Y:S01]  /*1be0*/  FFMA R53, R62.reuse, R121, R53 ;  /* 0x000000793e357223 */ /* 0x040fe20000000035 */
[-C--:B---3--:R-:W-:Y:S02]  /*1bf0*/  FFMA R54, R5, R119.reuse, R54 ;  /* 0x0000007705367223 */ /* 0x088fe40000000036 */
[----:B------:R-:W3:Y:S01]  /*1c00*/  SHFL.IDX PT, R113, R30, R8, 0x1f ;  /* 0x00001f081e717589 */ /* 0x000ee200000e0000 */
[----:B------:R-:W-:-:S03]  /*1c10*/  FFMA R55, R62, R119, R55 ;  /* 0x000000773e377223 */ /* 0x000fc60000000037 */
[----:B------:R-:W3:Y:S01]  /*1c20*/  SHFL.IDX PT, R122, R33, R8, 0x1f ;  /* 0x00001f08217a7589 */ /* 0x000ee200000e0000 */
[CC--:B-1----:R-:W-:Y:S01]  /*1c30*/  FFMA R56, R5.reuse, R117.reuse, R56 ;  /* 0x0000007505387223 */ /* 0x0c2fe20000000038 */
[C---:B------:R-:W-:Y:S01]  /*1c40*/  FFMA R57, R62.reuse, R117, R57 ;  /* 0x000000753e397223 */ /* 0x040fe20000000039 */
[-C--:B----4-:R-:W-:Y:S01]  /*1c50*/  FFMA R70, R5, R63.reuse, R70 ;  /* 0x0000003f05467223 */ /* 0x090fe20000000046 */
[C---:B------:R-:W-:Y:S01]  /*1c60*/  FFMA R71, R62.reuse, R63, R71 ;  /* 0x0000003f3e477223 */ /* 0x040fe20000000047 */
[----:B------:R-:W-:Y:S01]  /*1c70*/  IADD3 R63, PT, PT, R111, 0x3, RZ ;  /* 0x000000036f3f7810 */ /* 0x000fe20007ffe0ff */
[----:B------:R-:W1:Y:S01]  /*1c80*/  SHFL.IDX PT, R121, R34, R8, 0x1f ;  /* 0x00001f0822797589 */ /* 0x000e6200000e0000 */
[CC--:B------:R-:W-:Y:S01]  /*1c90*/  FFMA R58, R5.reuse, R116.reuse, R58 ;  /* 0x00000074053a7223 */ /* 0x0c0fe2000000003a */
[C---:B------:R-:W-:Y:S02]  /*1ca0*/  FFMA R59, R62.reuse, R116, R59 ;  /* 0x000000743e3b7223 */ /* 0x040fe4000000003b */
[----:B------:R-:W4:Y:S01]  /*1cb0*/  SHFL.IDX PT, R123, R10, R63, 0x1f ;  /* 0x00001f3f0a7b7589 */ /* 0x000f2200000e0000 */
[-C--:B--2---:R-:W-:Y:S01]  /*1cc0*/  FFMA R60, R5, R115.reuse, R60 ;  /* 0x00000073053c7223 */ /* 0x084fe2000000003c */
[----:B------:R-:W-:-:S02]  /*1cd0*/  FFMA R61, R62, R115, R61 ;  /* 0x000000733e3d7223 */ /* 0x000fc4000000003d */
[----:B------:R-:W2:Y:S01]  /*1ce0*/  SHFL.IDX PT, R120, R35, R8, 0x1f ;  /* 0x00001f0823787589 */ /* 0x000ea200000e0000 */
[CC--:B0-----:R-:W-:Y:S01]  /*1cf0*/  FFMA R64, R5.reuse, R114.reuse, R64 ;  /* 0x0000007205407223 */ /* 0x0c1fe20000000040 */
[C---:B------:R-:W-:Y:S02]  /*1d00*/  FFMA R65, R62.reuse, R114, R65 ;  /* 0x000000723e417223 */ /* 0x040fe40000000041 */
[----:B------:R-:W0:Y:S01]  /*1d10*/  SHFL.IDX PT, R119, R36, R8, 0x1f ;  /* 0x00001f0824777589 */ /* 0x000e2200000e0000 */
[CC--:B---3--:R-:W-:Y:S01]  /*1d20*/  FFMA R66, R5.reuse, R113.reuse, R66 ;  /* 0x0000007105427223 */ /* 0x0c8fe20000000042 */
[C---:B------:R-:W-:Y:S02]  /*1d30*/  FFMA R67, R62.reuse, R113, R67 ;  /* 0x000000713e437223 */ /* 0x040fe40000000043 */
[----:B------:R-:W3:Y:S01]  /*1d40*/  SHFL.IDX PT, R118, R37, R8, 0x1f ;  /* 0x00001f0825767589 */ /* 0x000ee200000e0000 */
[-C--:B------:R-:W-:Y:S01]  /*1d50*/  FFMA R72, R5, R122.reuse, R72 ;  /* 0x0000007a05487223 */ /* 0x080fe20000000048 */
[----:B------:R-:W-:-:S02]  /*1d60*/  FFMA R84, R62, R122, R84 ;  /* 0x0000007a3e547223 */ /* 0x000fc40000000054 */
[----:B------:R-:W3:Y:S04]  /*1d70*/  SHFL.IDX PT, R117, R38, R8, 0x1f ;  /* 0x00001f0826757589 */ /* 0x000ee800000e0000 */
[----:B------:R-:W3:Y:S01]  /*1d80*/  SHFL.IDX PT, R116, R39, R8, 0x1f ;  /* 0x00001f0827747589 */ /* 0x000ee200000e0000 */
[-C--:B-1----:R-:W-:Y:S01]  /*1d90*/  FFMA R73, R5, R121.reuse, R73 ;  /* 0x0000007905497223 */ /* 0x082fe20000000049 */
[----:B------:R-:W-:Y:S02]  /*1da0*/  FFMA R85, R62, R121, R85 ;  /* 0x000000793e557223 */ /* 0x000fe40000000055 */
[----:B------:R-:W1:Y:S01]  /*1db0*/  SHFL.IDX PT, R115, R40, R8, 0x1f ;  /* 0x00001f0828737589 */ /* 0x000e6200000e0000 */
[----:B----4-:R-:W-:-:S03]  /*1dc0*/  IMAD.WIDE R122, R123, 0x4, R6 ;  /* 0x000000047b7a7825 */ /* 0x010fc600078e0206 */
[----:B------:R-:W4:Y:S01]  /*1dd0*/  SHFL.IDX PT, R114, R41, R8, 0x1f ;  /* 0x00001f0829727589 */ /* 0x000f2200000e0000 */
[----:B--2---:R-:W-:-:S03]  /*1de0*/  FFMA R74, R5, R120, R74 ;  /* 0x00000078054a7223 */ /* 0x004fc6000000004a */
[----:B------:R2:W4:Y:S01]  /*1df0*/  SHFL.IDX PT, R113, R42, R8, 0x1f ;  /* 0x00001f082a717589 */ /* 0x00052200000e0000 */
[C---:B0-----:R-:W-:Y:S01]  /*1e00*/  FFMA R75, R5.reuse, R119, R75 ;  /* 0x00000077054b7223 */ /* 0x041fe2000000004b */
[C---:B---3--:R-:W-:Y:S01]  /*1e10*/  FFMA R76, R5.reuse, R118, R76 ;  /* 0x00000076054c7223 */ /* 0x048fe2000000004c */
[C---:B------:R-:W-:Y:S01]  /*1e20*/  FFMA R77, R5.reuse, R117, R77 ;  /* 0x00000075054d7223 */ /* 0x040fe2000000004d */
[----:B--2---:R-:W2:Y:S01]  /*1e30*/  LDG.E.CONSTANT R8, desc[UR4][R122.64+0x80] ;  /* 0x000080047a087981 */ /* 0x004ea2000c1e9900 */
[C---:B------:R-:W-:Y:S01]  /*1e40*/  FFMA R78, R5.reuse, R116, R78 ;  /* 0x00000074054e7223 */ /* 0x040fe2000000004e */
[C---:B-1----:R-:W-:Y:S01]  /*1e50*/  FFMA R79, R5.reuse, R115, R79 ;  /* 0x00000073054f7223 */ /* 0x042fe2000000004f */
[C---:B----4-:R-:W-:Y:S01]  /*1e60*/  FFMA R80, R5.reuse, R114, R80 ;  /* 0x0000007205507223 */ /* 0x050fe20000000050 */
[----:B------:R-:W-:Y:S02]  /*1e70*/  FFMA R81, R5, R113, R81 ;  /* 0x0000007105517223 */ /* 0x000fe40000000051 */
        /* <DEDUP_REMOVED lines=8> */
[----:B------:R-:W-:-:S02]  /*1f00*/  FFMA R62, R62, R113, R112 ;  /* 0x000000713e3e7223 */ /* 0x000fc40000000070 */
[----:B------:R-:W2:Y:S04]  /*1f10*/  SHFL.IDX PT, R112, R21, R63, 0x1f ;  /* 0x00001f3f15707589 */ /* 0x000ea800000e0000 */
[----:B------:R-:W1:Y:S04]  /*1f20*/  SHFL.IDX PT, R121, R11, R63, 0x1f ;  /* 0x00001f3f0b797589 */ /* 0x000e6800000e0000 */
[----:B------:R-:W4:Y:S04]  /*1f30*/  SHFL.IDX PT, R119, R12, R63, 0x1f ;  /* 0x00001f3f0c777589 */ /* 0x000f2800000e0000 */
[----:B------:R-:W4:Y:S04]  /*1f40*/  SHFL.IDX PT, R118, R15, R63, 0x1f ;  /* 0x00001f3f0f767589 */ /* 0x000f2800000e0000 */
[----:B------:R-:W4:Y:S04]  /*1f50*/  SHFL.IDX PT, R117, R16, R63, 0x1f ;  /* 0x00001f3f10757589 */ /* 0x000f2800000e0000 */
[----:B------:R-:W4:Y:S04]  /*1f60*/  SHFL.IDX PT, R116, R17, R63, 0x1f ;  /* 0x00001f3f11747589 */ /* 0x000f2800000e0000 */
[----:B------:R-:W4:Y:S04]  /*1f70*/  SHFL.IDX PT, R115, R18, R63, 0x1f ;  /* 0x00001f3f12737589 */ /* 0x000f2800000e0000 */
[----:B------:R-:W4:Y:S04]  /*1f80*/  SHFL.IDX PT, R114, R19, R63, 0x1f ;  /* 0x00001f3f13727589 */ /* 0x000f2800000e0000 */
[----:B------:R-:W4:Y:S04]  /*1f90*/  SHFL.IDX PT, R113, R20, R63, 0x1f ;  /* 0x00001f3f14717589 */ /* 0x000f2800000e0000 */
[----:B0-----:R-:W-:Y:S04]  /*1fa0*/  SHFL.IDX PT, R122, R13, R63, 0x1f ;  /* 0x00001f3f0d7a7589 */ /* 0x001fe800000e0000 */
[----:B------:R-:W-:Y:S04]  /*1fb0*/  SHFL.IDX PT, R123, R23, R63, 0x1f ;  /* 0x00001f3f177b7589 */ /* 0x000fe800000e0000 */
[----:B------:R-:W-:Y:S01]  /*1fc0*/  SHFL.IDX PT, R120, R14, R63, 0x1f ;  /* 0x00001f3f0e787589 */ /* 0x000fe200000e0000 */
[-C--:B--2---:R-:W-:Y:S01]  /*1fd0*/  FFMA R47, R8, R112.reuse, R47 ;  /* 0x00000070082f7223 */ /* 0x084fe2000000002f */
[----:B---3--:R-:W-:-:S02]  /*1fe0*/  FFMA R46, R5, R112, R46 ;  /* 0x00000070052e7223 */ /* 0x008fc4000000002e */
[----:B------:R-:W0:Y:S01]  /*1ff0*/  SHFL.IDX PT, R112, R31, R63, 0x1f ;  /* 0x00001f3f1f707589 */ /* 0x000e2200000e0000 */
[C---:B-1----:R-:W-:Y:S01]  /*2000*/  FFMA R109, R121.reuse, R5, R109 ;  /* 0x00000005796d7223 */ /* 0x042fe2000000006d */
[----:B------:R-:W-:Y:S01]  /*2010*/  FFMA R108, R121, R8, R108 ;  /* 0x00000008796c7223 */ /* 0x000fe2000000006c */
[CC--:B----4-:R-:W-:Y:S01]  /*2020*/  FFMA R107, R5.reuse, R119.reuse, R107 ;  /* 0x00000077056b7223 */ /* 0x0d0fe2000000006b */
        /* <DEDUP_REMOVED lines=11> */
[C---:B------:R-:W-:Y:S01]  /*20e0*/  FFMA R44, R5.reuse, R113, R44 ;  /* 0x00000071052c7223 */ /* 0x040fe2000000002c */
[-C--:B0-----:R-:W-:Y:S01]  /*20f0*/  FFMA R68, R5, R112.reuse, R68 ;  /* 0x0000007005447223 */ /* 0x081fe20000000044 */
[----:B------:R-:W-:-:S02]  /*2100*/  FFMA R69, R8, R112, R69 ;  /* 0x0000007008457223 */ /* 0x000fc40000000045 */
[----:B------:R-:W0:Y:S01]  /*2110*/  SHFL.IDX PT, R112, R32, R63, 0x1f ;  /* 0x00001f3f20707589 */ /* 0x000e2200000e0000 */
[----:B------:R-:W-:-:S03]  /*2120*/  FFMA R45, R8, R113, R45 ;  /* 0x00000071082d7223 */ /* 0x000fc6000000002d */
[----:B------:R-:W1:Y:S04]  /*2130*/  SHFL.IDX PT, R118, R22, R63, 0x1f ;  /* 0x00001f3f16767589 */ /* 0x000e6800000e0000 */
[----:B------:R-:W2:Y:S04]  /*2140*/  SHFL.IDX PT, R121, R24, R63, 0x1f ;  /* 0x00001f3f18797589 */ /* 0x000ea800000e0000 */
[----:B------:R-:W3:Y:S04]  /*2150*/  SHFL.IDX PT, R119, R25, R63, 0x1f ;  /* 0x00001f3f19777589 */ /* 0x000ee800000e0000 */
[----:B------:R-:W4:Y:S04]  /*2160*/  SHFL.IDX PT, R117, R26, R63, 0x1f ;  /* 0x00001f3f1a757589 */ /* 0x000f2800000e0000 */
[----:B------:R-:W4:Y:S04]  /*2170*/  SHFL.IDX PT, R116, R27, R63, 0x1f ;  /* 0x00001f3f1b747589 */ /* 0x000f2800000e0000 */
[----:B------:R-:W4:Y:S04]  /*2180*/  SHFL.IDX PT, R115, R28, R63, 0x1f ;  /* 0x00001f3f1c737589 */ /* 0x000f2800000e0000 */
[----:B------:R-:W4:Y:S04]  /*2190*/  SHFL.IDX PT, R114, R29, R63, 0x1f ;  /* 0x00001f3f1d727589 */ /* 0x000f2800000e0000 */
[----:B------:R-:W4:Y:S01]  /*21a0*/  SHFL.IDX PT, R113, R30, R63, 0x1f ;  /* 0x00001f3f1e717589 */ /* 0x000f2200000e0000 */
[-C--:B0-----:R-:W-:Y:S01]  /*21b0*/  FFMA R70, R5, R112.reuse, R70 ;  /* 0x0000007005467223 */ /* 0x081fe20000000046 */
[C---:B------:R-:W-:Y:S01]  /*21c0*/  FFMA R71, R8.reuse, R112, R71 ;  /* 0x0000007008477223 */ /* 0x040fe20000000047 */
[----:B------:R-:W-:Y:S01]  /*21d0*/  IADD3 R112, PT, PT, R111, 0x4, RZ ;  /* 0x000000046f707810 */ /* 0x000fe20007ffe0ff */
[CC--:B------:R-:W-:Y:S01]  /*21e0*/  FFMA R105, R5.reuse, R122.reuse, R105 ;  /* 0x0000007a05697223 */ /* 0x0c0fe20000000069 */
[C---:B------:R-:W-:Y:S01]  /*21f0*/  FFMA R104, R8.reuse, R122, R104 ;  /* 0x0000007a08687223 */ /* 0x040fe20000000068 */
[CC--:B------:R-:W-:Y:S01]  /*2200*/  FFMA R50, R5.reuse, R123.reuse, R50 ;  /* 0x0000007b05327223 */ /* 0x0c0fe20000000032 */
[----:B------:R-:W-:Y:S01]  /*2210*/  FFMA R51, R8, R123, R51 ;  /* 0x0000007b08337223 */ /* 0x000fe20000000033 */
[----:B------:R-:W0:Y:S01]  /*2220*/  SHFL.IDX PT, R122, R33, R63, 0x1f ;  /* 0x00001f3f217a7589 */ /* 0x000e2200000e0000 */
[----:B------:R-:W-:-:S03]  /*2230*/  FFMA R103, R5, R120, R103 ;  /* 0x0000007805677223 */ /* 0x000fc60000000067 */
[----:B------:R-:W0:Y:S01]  /*2240*/  SHFL.IDX PT, R123, R10, R112, 0x1f ;  /* 0x00001f700a7b7589 */ /* 0x000e2200000e0000 */
[C---:B------:R-:W-:Y:S01]  /*2250*/  FFMA R102, R8.reuse, R120, R102 ;  /* 0x0000007808667223 */ /* 0x040fe20000000066 */
[CC--:B-1----:R-:W-:Y:S01]  /*2260*/  FFMA R48, R5.reuse, R118.reuse, R48 ;  /* 0x0000007605307223 */ /* 0x0c2fe20000000030 */
[C---:B------:R-:W-:Y:S01]  /*2270*/  FFMA R49, R8.reuse, R118, R49 ;  /* 0x0000007608317223 */ /* 0x040fe20000000031 */
[CC--:B--2---:R-:W-:Y:S01]  /*2280*/  FFMA R52, R5.reuse, R121.reuse, R52 ;  /* 0x0000007905347223 */ /* 0x0c4fe20000000034 */
[C---:B------:R-:W-:Y:S01]  /*2290*/  FFMA R53, R8.reuse, R121, R53 ;  /* 0x0000007908357223 */ /* 0x040fe20000000035 */
[CC--:B---3--:R-:W-:Y:S01]  /*22a0*/  FFMA R54, R5.reuse, R119.reuse, R54 ;  /* 0x0000007705367223 */ /* 0x0c8fe20000000036 */
[C---:B------:R-:W-:Y:S01]  /*22b0*/  FFMA R55, R8.reuse, R119, R55 ;  /* 0x0000007708377223 */ /* 0x040fe20000000037 */
        /* <DEDUP_REMOVED lines=10> */
[----:B------:R-:W1:Y:S04]  /*2360*/  SHFL.IDX PT, R121, R34, R63, 0x1f ;  /* 0x00001f3f22797589 */ /* 0x000e6800000e0000 */
[----:B------:R-:W2:Y:S04]  /*2370*/  SHFL.IDX PT, R120, R35, R63, 0x1f ;  /* 0x00001f3f23787589 */ /* 0x000ea800000e0000 */
[----:B------:R-:W3:Y:S04]  /*2380*/  SHFL.IDX PT, R119, R36, R63, 0x1f ;  /* 0x00001f3f24777589 */ /* 0x000ee800000e0000 */
[----:B------:R-:W4:Y:S04]  /*2390*/  SHFL.IDX PT, R118, R37, R63, 0x1f ;  /* 0x00001f3f25767589 */ /* 0x000f2800000e0000 */
[----:B------:R-:W4:Y:S04]  /*23a0*/  SHFL.IDX PT, R117, R38, R63, 0x1f ;  /* 0x00001f3f26757589 */ /* 0x000f2800000e0000 */
[----:B------:R-:W4:Y:S04]  /*23b0*/  SHFL.IDX PT, R116, R39, R63, 0x1f ;  /* 0x00001f3f27747589 */ /* 0x000f2800000e0000 */
[----:B------:R-:W4:Y:S04]  /*23c0*/  SHFL.IDX PT, R115, R40, R63, 0x1f ;  /* 0x00001f3f28737589 */ /* 0x000f2800000e0000 */
[----:B------:R-:W4:Y:S04]  /*23d0*/  SHFL.IDX PT, R114, R41, R63, 0x1f ;  /* 0x00001f3f29727589 */ /* 0x000f2800000e0000 */
[----:B------:R4:W4:Y:S01]  /*23e0*/  SHFL.IDX PT, R113, R42, R63, 0x1f ;  /* 0x00001f3f2a717589 */ /* 0x00092200000e0000 */
[-C--:B0-----:R-:W-:Y:S01]  /*23f0*/  FFMA R72, R5, R122.reuse, R72 ;  /* 0x0000007a05487223 */ /* 0x081fe20000000048 */
[----:B------:R-:W-:Y:S01]  /*2400*/  FFMA R84, R8, R122, R84 ;  /* 0x0000007a08547223 */ /* 0x000fe20000000054 */
[----:B------:R-:W-:-:S04]  /*2410*/  IMAD.WIDE R122, R123, 0x4, R6 ;  /* 0x000000047b7a7825 */ /* 0x000fc800078e0206 */
[C---:B-1----:R-:W-:Y:S01]  /*2420*/  FFMA R73, R5.reuse, R121, R73 ;  /* 0x0000007905497223 */ /* 0x042fe20000000049 */
[C---:B--2---:R-:W-:Y:S01]  /*2430*/  FFMA R74, R5.reuse, R120, R74 ;  /* 0x00000078054a7223 */ /* 0x044fe2000000004a */
[C---:B---3--:R-:W-:Y:S01]  /*2440*/  FFMA R75, R5.reuse, R119, R75 ;  /* 0x00000077054b7223 */ /* 0x048fe2000000004b */
[C---:B----4-:R-:W-:Y:S01]  /*2450*/  FFMA R76, R5.reuse, R118, R76 ;  /* 0x00000076054c7223 */ /* 0x050fe2000000004c */
[C---:B------:R-:W-:Y:S01]  /*2460*/  FFMA R77, R5.reuse, R117, R77 ;  /* 0x00000075054d7223 */ /* 0x040fe2000000004d */
[----:B------:R-:W2:Y:S01]  /*2470*/  LDG.E.CONSTANT R63, desc[UR4][R122.64+0x80] ;  /* 0x000080047a3f7981 */ /* 0x000ea2000c1e9900 */
[C---:B------:R-:W-:Y:S01]  /*2480*/  FFMA R78, R5.reuse, R116, R78 ;  /* 0x00000074054e7223 */ /* 0x040fe2000000004e */
[C---:B------:R-:W-:Y:S01]  /*2490*/  FFMA R79, R5.reuse, R115, R79 ;  /* 0x00000073054f7223 */ /* 0x040fe2000000004f */
[C---:B------:R-:W-:Y:S01]  /*24a0*/  FFMA R80, R5.reuse, R114, R80 ;  /* 0x0000007205507223 */ /* 0x040fe20000000050 */
        /* <DEDUP_REMOVED lines=20> */
[----:B0-----:R-:W0:Y:S04]  /*25f0*/  SHFL.IDX PT, R122, R13, R112, 0x1f ;  /* 0x00001f700d7a7589 */ /* 0x001e2800000e0000 */
[----:B------:R-:W-:Y:S04]  /*2600*/  SHFL.IDX PT, R119, R24, R112, 0x1f ;  /* 0x00001f7018777589 */ /* 0x000fe800000e0000 */
[----:B------:R-:W-:Y:S01]  /*2610*/  SHFL.IDX PT, R124, R12, R112, 0x1f ;  /* 0x00001f700c7c7589 */ /* 0x000fe200000e0000 */
[----:B--2---:R-:W-:Y:S01]  /*2620*/  FFMA R108, R121, R63, R108 ;  /* 0x0000003f796c7223 */ /* 0x004fe2000000006c */
[C---:B-1----:R-:W-:Y:S01]  /*2630*/  FFMA R102, R63.reuse, R120, R102 ;  /* 0x000000783f667223 */ /* 0x042fe20000000066 */
[C---:B----4-:R-:W-:Y:S01]  /*2640*/  FFMA R100, R63.reuse, R118, R100 ;  /* 0x000000763f647223 */ /* 0x050fe20000000064 */
        /* <DEDUP_REMOVED lines=23> */
[----:B------:R-:W4:Y:S01]  /*27c0*/  SHFL.IDX PT, R62, R31, R112, 0x1f ;  /* 0x00001f701f3e7589 */ /* 0x000f2200000e0000 */
[-C--:B0-----:R-:W-:Y:S01]  /*27d0*/  FFMA R105, R5, R122.reuse, R105 ;  /* 0x0000007a05697223 */ /* 0x081fe20000000069 */
[----:B------:R-:W-:Y:S01]  /*27e0*/  FFMA R104, R63, R122, R104 ;  /* 0x0000007a3f687223 */ /* 0x000fe20000000068 */
[-C--:B-1----:R-:W-:Y:S01]  /*27f0*/  FFMA R48, R5, R120.reuse, R48 ;  /* 0x0000007805307223 */ /* 0x082fe20000000030 */
[----:B------:R-:W-:Y:S01]  /*2800*/  FFMA R49, R63, R120, R49 ;  /* 0x000000783f317223 */ /* 0x000fe20000000031 */
[-C--:B--2---:R-:W-:Y:S01]  /*2810*/  FFMA R50, R5, R121.reuse, R50 ;  /* 0x0000007905327223 */ /* 0x084fe20000000032 */
[----:B------:R-:W-:Y:S01]  /*2820*/  FFMA R51, R63, R121, R51 ;  /* 0x000000793f337223 */ /* 0x000fe20000000033 */
[-C--:B------:R-:W-:Y:S01]  /*2830*/  FFMA R52, R5, R119.reuse, R52 ;  /* 0x0000007705347223 */ /* 0x080fe20000000034 */
[----:B------:R-:W-:Y:S01]  /*2840*/  FFMA R53, R63, R119, R53 ;  /* 0x000000773f357223 */ /* 0x000fe20000000035 */
[-C--:B---3--:R-:W-:Y:S01]  /*2850*/  FFMA R54, R5, R118.reuse, R54 ;  /* 0x0000007605367223 */ /* 0x088fe20000000036 */
[----:B------:R-:W-:Y:S01]  /*2860*/  FFMA R55, R63, R118, R55 ;  /* 0x000000763f377223 */ /* 0x000fe20000000037 */
[-C--:B----4-:R-:W-:Y:S01]  /*2870*/  FFMA R56, R5, R117.reuse, R56 ;  /* 0x0000007505387223 */ /* 0x090fe20000000038 */
[----:B------:R-:W-:Y:S01]  /*2880*/  FFMA R57, R63, R117, R57 ;  /* 0x000000753f397223 */ /* 0x000fe20000000039 */
[-C--:B------:R-:W-:Y:S01]  /*2890*/  FFMA R58, R5, R116.reuse, R58 ;  /* 0x00000074053a7223 */ /* 0x080fe2000000003a */
[----:B------:R-:W-:Y:S01]  /*28a0*/  FFMA R59, R63, R116, R59 ;  /* 0x000000743f3b7223 */ /* 0x000fe2000000003b */
[-C--:B------:R-:W-:Y:S01]  /*28b0*/  FFMA R60, R5, R115.reuse, R60 ;  /* 0x00000073053c7223 */ /* 0x080fe2000000003c */
[----:B------:R-:W-:Y:S01]  /*28c0*/  FFMA R61, R63, R115, R61 ;  /* 0x000000733f3d7223 */ /* 0x000fe2000000003d */
[-C--:B------:R-:W-:Y:S01]  /*28d0*/  FFMA R64, R5, R114.reuse, R64 ;  /* 0x0000007205407223 */ /* 0x080fe20000000040 */
[----:B------:R-:W-:Y:S01]  /*28e0*/  FFMA R65, R63, R114, R65 ;  /* 0x000000723f417223 */ /* 0x000fe20000000041 */
[----:B------:R-:W0:Y:S01]  /*28f0*/  SHFL.IDX PT, R122, R32, R112, 0x1f ;  /* 0x00001f70207a7589 */ /* 0x000e2200000e0000 */
[-C--:B------:R-:W-:Y:S01]  /*2900*/  FFMA R66, R5, R113.reuse, R66 ;  /* 0x0000007105427223 */ /* 0x080fe20000000042 */
[----:B------:R-:W-:-:S02]  /*2910*/  FFMA R67, R63, R113, R67 ;  /* 0x000000713f437223 */ /* 0x000fc40000000043 */
[----:B------:R-:W1:Y:S01]  /*2920*/  SHFL.IDX PT, R121, R33, R112, 0x1f ;  /* 0x00001f7021797589 */ /* 0x000e6200000e0000 */
[-C--:B------:R-:W-:Y:S01]  /*2930*/  FFMA R68, R5, R62.reuse, R68 ;  /* 0x0000003e05447223 */ /* 0x080fe20000000044 */
[----:B------:R-:W-:Y:S02]  /*2940*/  FFMA R69, R63, R62, R69 ;  /* 0x0000003e3f457223 */ /* 0x000fe40000000045 */
[----:B------:R-:W2:Y:S04]  /*2950*/  SHFL.IDX PT, R62, R34, R112, 0x1f ;  /* 0x00001f70223e7589 */ /* 0x000ea800000e0000 */
[----:B------:R-:W3:Y:S04]  /*2960*/  SHFL.IDX PT, R120, R35, R112, 0x1f ;  /* 0x00001f7023787589 */ /* 0x000ee800000e0000 */
[----:B------:R-:W4:Y:S04]  /*2970*/  SHFL.IDX PT, R119, R36, R112, 0x1f ;  /* 0x00001f7024777589 */ /* 0x000f2800000e0000 */
[----:B------:R-:W4:Y:S04]  /*2980*/  SHFL.IDX PT, R118, R37, R112, 0x1f ;  /* 0x00001f7025767589 */ /* 0x000f2800000e0000 */
[----:B------:R-:W4:Y:S04]  /*2990*/  SHFL.IDX PT, R117, R38, R112, 0x1f ;  /* 0x00001f7026757589 */ /* 0x000f2800000e0000 */
[----:B------:R-:W4:Y:S04]  /*29a0*/  SHFL.IDX PT, R116, R39, R112, 0x1f ;  /* 0x00001f7027747589 */ /* 0x000f2800000e0000 */
[----:B------:R-:W4:Y:S04]  /*29b0*/  SHFL.IDX PT, R115, R40, R112, 0x1f ;  /* 0x00001f7028737589 */ /* 0x000f2800000e0000 */
[----:B------:R-:W4:Y:S04]  /*29c0*/  SHFL.IDX PT, R114, R41, R112, 0x1f ;  /* 0x00001f7029727589 */ /* 0x000f2800000e0000 */
[----:B------:R0:W4:Y:S02]  /*29d0*/  SHFL.IDX PT, R113, R42, R112, 0x1f ;  /* 0x00001f702a717589 */ /* 0x00012400000e0000 */
[----:B0-----:R-:W-:-:S05]  /*29e0*/  IADD3 R112, PT, PT, R111, 0x5, RZ ;  /* 0x000000056f707810 */ /* 0x001fca0007ffe0ff */
[----:B------:R-:W0:Y:S01]  /*29f0*/  SHFL.IDX PT, R123, R10, R112, 0x1f ;  /* 0x00001f700a7b7589 */ /* 0x000e2200000e0000 */
[-C--:B------:R-:W-:Y:S01]  /*2a00*/  FFMA R70, R5, R122.reuse, R70 ;  /* 0x0000007a05467223 */ /* 0x080fe20000000046 */
[----:B------:R-:W-:Y:S01]  /*2a10*/  FFMA R71, R63, R122, R71 ;  /* 0x0000007a3f477223 */ /* 0x000fe20000000047 */
[C---:B------:R-:W-:Y:S01]  /*2a20*/  FFMA R107, R5.reuse, R124, R107 ;  /* 0x0000007c056b7223 */ /* 0x040fe2000000006b */
[C---:B-1----:R-:W-:Y:S01]  /*2a30*/  FFMA R72, R5.reuse, R121, R72 ;  /* 0x0000007905487223 */ /* 0x042fe20000000048 */
[C---:B--2---:R-:W-:Y:S01]  /*2a40*/  FFMA R73, R5.reuse, R62, R73 ;  /* 0x0000003e05497223 */ /* 0x044fe20000000049 */
[C---:B---3--:R-:W-:Y:S01]  /*2a50*/  FFMA R74, R5.reuse, R120, R74 ;  /* 0x00000078054a7223 */ /* 0x048fe2000000004a */
[C---:B----4-:R-:W-:Y:S01]  /*2a60*/  FFMA R75, R5.reuse, R119, R75 ;  /* 0x00000077054b7223 */ /* 0x050fe2000000004b */
[C---:B------:R-:W-:Y:S01]  /*2a70*/  FFMA R76, R5.reuse, R118, R76 ;  /* 0x00000076054c7223 */ /* 0x040fe2000000004c */
[C---:B------:R-:W-:Y:S01]  /*2a80*/  FFMA R77, R5.reuse, R117, R77 ;  /* 0x00000075054d7223 */ /* 0x040fe2000000004d */
[C---:B------:R-:W-:Y:S01]  /*2a90*/  FFMA R78, R5.reuse, R116, R78 ;  /* 0x00000074054e7223 */ /* 0x040fe2000000004e */
[C---:B------:R-:W-:Y:S01]  /*2aa0*/  FFMA R79, R5.reuse, R115, R79 ;  /* 0x00000073054f7223 */ /* 0x040fe2000000004f */
[C---:B------:R-:W-:Y:S01]  /*2ab0*/  FFMA R80, R5.reuse, R114, R80 ;  /* 0x0000007205507223 */ /* 0x040fe20000000050 */
[----:B------:R-:W-:Y:S01]  /*2ac0*/  FFMA R81, R5, R113, R81 ;  /* 0x0000007105517223 */ /* 0x000fe20000000051 */
[----:B------:R-:W-:Y:S01]  /*2ad0*/  FFMA R85, R63, R62, R85 ;  /* 0x0000003e3f557223 */ /* 0x000fe20000000055 */
        /* <DEDUP_REMOVED lines=24> */
[----:B------:R-:W-:Y:S01]  /*2c60*/  SHFL.IDX PT, R123, R23, R112, 0x1f ;  /* 0x00001f70177b7589 */ /* 0x000fe200000e0000 */
[----:B--2---:R-:W-:Y:S01]  /*2c70*/  FFMA R109, R121, R5, R109 ;  /* 0x00000005796d7223 */ /* 0x004fe2000000006d */
[C---:B-1----:R-:W-:Y:S01]  /*2c80*/  FFMA R107, R5.reuse, R119, R107 ;  /* 0x00000077056b7223 */ /* 0x042fe2000000006b */
[C---:B----4-:R-:W-:Y:S01]  /*2c90*/  FFMA R101, R5.reuse, R118, R101 ;  /* 0x0000007605657223 */ /* 0x050fe20000000065 */
[----:B------:R-:W-:Y:S01]  /*2ca0*/  FFMA R99, R5, R117, R99 ;  /* 0x0000007505637223 */ /* 0x000fe20000000063 */
[----:B---3--:R-:W-:Y:S01]  /*2cb0*/  FFMA R108, R121, R62, R108 ;  /* 0x0000003e796c7223 */ /* 0x008fe2000000006c */
[C---:B------:R-:W-:Y:S01]  /*2cc0*/  FFMA R106, R62.reuse, R119, R106 ;  /* 0x000000773e6a7223 */ /* 0x040fe2000000006a */
        /* <DEDUP_REMOVED lines=21> */
[CC--:B0-----:R-:W-:Y:S01]  /*2e20*/  FFMA R105, R5.reuse, R122.reuse, R105 ;  /* 0x0000007a05697223 */ /* 0x0c1fe20000000069 */
[C---:B------:R-:W-:Y:S01]  /*2e30*/  FFMA R104, R62.reuse, R122, R104 ;  /* 0x0000007a3e687223 */ /* 0x040fe20000000068 */
[CC--:B------:R-:W-:Y:S01]  /*2e40*/  FFMA R103, R5.reuse, R120.reuse, R103 ;  /* 0x0000007805677223 */ /* 0x0c0fe20000000067 */
        /* <DEDUP_REMOVED lines=15> */
[----:B------:R-:W0:Y:S01]  /*2f40*/  SHFL.IDX PT, R122, R32, R112, 0x1f ;  /* 0x00001f70207a7589 */ /* 0x000e2200000e0000 */
[-C--:B------:R-:W-:Y:S01]  /*2f50*/  FFMA R66, R5, R113.reuse, R66 ;  /* 0x0000007105427223 */ /* 0x080fe20000000042 */
[----:B------:R-:W-:-:S02]  /*2f60*/  FFMA R67, R62, R113, R67 ;  /* 0x000000713e437223 */ /* 0x000fc40000000043 */
[----:B------:R-:W1:Y:S01]  /*2f70*/  SHFL.IDX PT, R121, R33, R112, 0x1f ;  /* 0x00001f7021797589 */ /* 0x000e6200000e0000 */
[CC--:B------:R-:W-:Y:S01]  /*2f80*/  FFMA R68, R5.reuse, R8.reuse, R68 ;  /* 0x0000000805447223 */ /* 0x0c0fe20000000044 */
[C---:B------:R-:W-:Y:S02]  /*2f90*/  FFMA R69, R62.reuse, R8, R69 ;  /* 0x000000083e457223 */ /* 0x040fe40000000045 */
        /* <DEDUP_REMOVED lines=8> */
[----:B------:R0:W4:Y:S01]  /*3020*/  SHFL.IDX PT, R113, R42, R112, 0x1f ;  /* 0x00001f702a717589 */ /* 0x00012200000e0000 */
[-C--:B------:R-:W-:Y:S01]  /*3030*/  FFMA R50, R5, R123.reuse, R50 ;  /* 0x0000007b05327223 */ /* 0x080fe20000000032 */
[----:B------:R-:W-:Y:S01]  /*3040*/  FFMA R51, R62, R123, R51 ;  /* 0x0000007b3e337223 */ /* 0x000fe20000000033 */
[----:B0-----:R-:W-:-:S05]  /*3050*/  IADD3 R112, PT, PT, R111, 0x6, RZ ;  /* 0x000000066f707810 */ /* 0x001fca0007ffe0ff */
[----:B------:R-:W0:Y:S01]  /*3060*/  SHFL.IDX PT, R123, R10, R112, 0x1f ;  /* 0x00001f700a7b7589 */ /* 0x000e2200000e0000 */
[CC--:B------:R-:W-:Y:S01]  /*3070*/  FFMA R70, R5.reuse, R122.reuse, R70 ;  /* 0x0000007a05467223 */ /* 0x0c0fe20000000046 */
        /* <DEDUP_REMOVED lines=33> */
[----:B0-----:R-:W-:Y:S04]  /*3290*/  SHFL.IDX PT, R122, R13, R112, 0x1f ;  /* 0x00001f700d7a7589 */ /* 0x001fe800000e0000 */
[----:B------:R-:W-:Y:S01]  /*32a0*/  SHFL.IDX PT, R120, R14, R112, 0x1f ;  /* 0x00001f700e787589 */ /* 0x000fe200000e0000 */
[----:B------:R-:W-:-:S05]  /*32b0*/  IADD3 R111, PT, PT, R111, 0x7, RZ ;  /* 0x000000076f6f7810 */ /* 0x000fca0007ffe0ff */
[----:B------:R-:W0:Y:S04]  /*32c0*/  SHFL.IDX PT, R125, R10, R111, 0x1f ;  /* 0x00001f6f0a7d7589 */ /* 0x000e2800000e0000 */
[----:B------:R-:W-:Y:S01]  /*32d0*/  SHFL.IDX PT, R123, R23, R112, 0x1f ;  /* 0x00001f70177b7589 */ /* 0x000fe200000e0000 */
[----:B0-----:R-:W-:-:S05]  /*32e0*/  IMAD.WIDE R124, R125, 0x4, R6 ;  /* 0x000000047d7c7825 */ /* 0x001fca00078e0206 */
[----:B------:R-:W4:Y:S01]  /*32f0*/  LDG.E.CONSTANT R7, desc[UR4][R124.64] ;  /* 0x000000047c077981 */ /* 0x000f22000c1e9900 */
[----:B--2---:R-:W-:Y:S01]  /*3300*/  FFMA R109, R121, R5, R109 ;  /* 0x00000005796d7223 */ /* 0x004fe2000000006d */
[C---:B------:R-:W-:Y:S01]  /*3310*/  FFMA R107, R5.reuse, R119, R107 ;  /* 0x00000077056b7223 */ /* 0x040fe2000000006b */
[C---:B------:R-:W-:Y:S01]  /*3320*/  FFMA R101, R5.reuse, R118, R101 ;  /* 0x0000007605657223 */ /* 0x040fe20000000065 */
        /* <DEDUP_REMOVED lines=15> */
[----:B------:R-:W0:Y:S04]  /*3420*/  SHFL.IDX PT, R118, R22, R112, 0x1f ;  /* 0x00001f7016767589 */ /* 0x000e2800000e0000 */
[----:B------:R-:W1:Y:S04]  /*3430*/  SHFL.IDX PT, R121, R24, R112, 0x1f ;  /* 0x00001f7018797589 */ /* 0x000e6800000e0000 */
[----:B------:R-:W2:Y:S04]  /*3440*/  SHFL.IDX PT, R119, R25, R112, 0x1f ;  /* 0x00001f7019777589 */ /* 0x000ea800000e0000 */
[----:B------:R-:W3:Y:S04]  /*3450*/  SHFL.IDX PT, R117, R26, R112, 0x1f ;  /* 0x00001f701a757589 */ /* 0x000ee800000e0000 */
[----:B------:R-:W3:Y:S04]  /*3460*/  SHFL.IDX PT, R116, R27, R112, 0x1f ;  /* 0x00001f701b747589 */ /* 0x000ee800000e0000 */
[----:B------:R-:W3:Y:S04]  /*3470*/  SHFL.IDX PT, R115, R28, R112, 0x1f ;  /* 0x00001f701c737589 */ /* 0x000ee800000e0000 */
[----:B------:R-:W3:Y:S04]  /*3480*/  SHFL.IDX PT, R114, R29, R112, 0x1f ;  /* 0x00001f701d727589 */ /* 0x000ee800000e0000 */
[----:B------:R-:W3:Y:S04]  /*3490*/  SHFL.IDX PT, R113, R30, R112, 0x1f ;  /* 0x00001f701e717589 */ /* 0x000ee800000e0000 */
[----:B------:R-:W3:Y:S01]  /*34a0*/  SHFL.IDX PT, R63, R31, R112, 0x1f ;  /* 0x00001f701f3f7589 */ /* 0x000ee200000e0000 */
[CC--:B------:R-:W-:Y:S01]  /*34b0*/  FFMA R105, R5.reuse, R122.reuse, R105 ;  /* 0x0000007a05697223 */ /* 0x0c0fe20000000069 */
[C---:B------:R-:W-:Y:S01]  /*34c0*/  FFMA R104, R8.reuse, R122, R104 ;  /* 0x0000007a08687223 */ /* 0x040fe20000000068 */
[CC--:B------:R-:W-:Y:S01]  /*34d0*/  FFMA R103, R5.reuse, R120.reuse, R103 ;  /* 0x0000007805677223 */ /* 0x0c0fe20000000067 */
[C---:B------:R-:W-:Y:S01]  /*34e0*/  FFMA R102, R8.reuse, R120, R102 ;  /* 0x0000007808667223 */ /* 0x040fe20000000066 */
[CC--:B0-----:R-:W-:Y:S01]  /*34f0*/  FFMA R48, R5.reuse, R118.reuse, R48 ;  /* 0x0000007605307223 */ /* 0x0c1fe20000000030 */
[C---:B------:R-:W-:Y:S01]  /*3500*/  FFMA R49, R8.reuse, R118, R49 ;  /* 0x0000007608317223 */ /* 0x040fe20000000031 */
[CC--:B-1----:R-:W-:Y:S01]  /*3510*/  FFMA R52, R5.reuse, R121.reuse, R52 ;  /* 0x0000007905347223 */ /* 0x0c2fe20000000034 */
[C---:B------:R-:W-:Y:S01]  /*3520*/  FFMA R53, R8.reuse, R121, R53 ;  /* 0x0000007908357223 */ /* 0x040fe20000000035 */
[CC--:B--2---:R-:W-:Y:S01]  /*3530*/  FFMA R54, R5.reuse, R119.reuse, R54 ;  /* 0x0000007705367223 */ /* 0x0c4fe20000000036 */
[C---:B------:R-:W-:Y:S01]  /*3540*/  FFMA R55, R8.reuse, R119, R55 ;  /* 0x0000007708377223 */ /* 0x040fe20000000037 */
[CC--:B---3--:R-:W-:Y:S01]  /*3550*/  FFMA R56, R5.reuse, R117.reuse, R56 ;  /* 0x0000007505387223 */ /* 0x0c8fe20000000038 */
        /* <DEDUP_REMOVED lines=21> */
[----:B------:R-:W4:Y:S01]  /*36b0*/  SHFL.IDX PT, R63, R42, R112, 0x1f ;  /* 0x00001f702a3f7589 */ /* 0x000f2200000e0000 */
[C---:B------:R-:W-:Y:S01]  /*36c0*/  FFMA R50, R5.reuse, R123, R50 ;  /* 0x0000007b05327223 */ /* 0x040fe20000000032 */
[C---:B0-----:R-:W-:Y:S01]  /*36d0*/  FFMA R70, R5.reuse, R122, R70 ;  /* 0x0000007a05467223 */ /* 0x041fe20000000046 */
        /* <DEDUP_REMOVED lines=9> */
[----:B------:R-:W-:-:S02]  /*3770*/  FFMA R81, R5, R63, R81 ;  /* 0x0000003f05517223 */ /* 0x000fc40000000051 */
[----:B------:R-:W2:Y:S01]  /*3780*/  LDG.E.CONSTANT R5, desc[UR4][R124.64+0x80] ;  /* 0x000080047c057981 */ /* 0x000ea2000c1e9900 */
[C---:B------:R-:W-:Y:S01]  /*3790*/  FFMA R87, R8.reuse, R118, R87 ;  /* 0x0000007608577223 */ /* 0x040fe20000000057 */
[C---:B------:R-:W-:Y:S01]  /*37a0*/  FFMA R88, R8.reuse, R117, R88 ;  /* 0x0000007508587223 */ /* 0x040fe20000000058 */
[C---:B------:R-:W-:Y:S01]  /*37b0*/  FFMA R89, R8.reuse, R116, R89 ;  /* 0x0000007408597223 */ /* 0x040fe20000000059 */
[C---:B------:R-:W-:Y:S01]  /*37c0*/  FFMA R90, R8.reuse, R115, R90 ;  /* 0x00000073085a7223 */ /* 0x040fe2000000005a */
[----:B------:R-:W0:Y:S04]  /*37d0*/  SHFL.IDX PT, R118, R13, R111, 0x1f ;  /* 0x00001f6f0d767589 */ /* 0x000e2800000e0000 */
[----:B------:R-:W1:Y:S04]  /*37e0*/  SHFL.IDX PT, R117, R14, R111, 0x1f ;  /* 0x00001f6f0e757589 */ /* 0x000e6800000e0000 */
[----:B------:R-:W3:Y:S04]  /*37f0*/  SHFL.IDX PT, R116, R15, R111, 0x1f ;  /* 0x00001f6f0f747589 */ /* 0x000ee800000e0000 */
[----:B------:R-:W4:Y:S04]  /*3800*/  SHFL.IDX PT, R115, R16, R111, 0x1f ;  /* 0x00001f6f10737589 */ /* 0x000f2800000e0000 */
[----:B------:R-:W4:Y:S01]  /*3810*/  SHFL.IDX PT, R112, R17, R111, 0x1f ;  /* 0x00001f6f11707589 */ /* 0x000f2200000e0000 */
        /* <DEDUP_REMOVED lines=8> */
[C---:B0-----:R-:W-:Y:S01]  /*38a0*/  FFMA R105, R7.reuse, R118, R105 ;  /* 0x0000007607697223 */ /* 0x041fe20000000069 */
[----:B------:R-:W0:Y:S01]  /*38b0*/  SHFL.IDX PT, R120, R11, R111, 0x1f ;  /* 0x00001f6f0b787589 */ /* 0x000e2200000e0000 */
[----:B-1----:R-:W-:-:S03]  /*38c0*/  FFMA R103, R7, R117, R103 ;  /* 0x0000007507677223 */ /* 0x002fc60000000067 */
[----:B------:R-:W1:Y:S01]  /*38d0*/  SHFL.IDX PT, R122, R12, R111, 0x1f ;  /* 0x00001f6f0c7a7589 */ /* 0x000e6200000e0000 */
[----:B---3--:R-:W-:-:S03]  /*38e0*/  FFMA R101, R7, R116, R101 ;  /* 0x0000007407657223 */ /* 0x008fc60000000065 */
[----:B------:R-:W3:Y:S01]  /*38f0*/  SHFL.IDX PT, R119, R18, R111, 0x1f ;  /* 0x00001f6f12777589 */ /* 0x000ee200000e0000 */
[----:B----4-:R-:W-:-:S03]  /*3900*/  FFMA R99, R7, R115, R99 ;  /* 0x0000007307637223 */ /* 0x010fc60000000063 */
[----:B------:R-:W4:Y:S01]  /*3910*/  SHFL.IDX PT, R114, R23, R111, 0x1f ;  /* 0x00001f6f17727589 */ /* 0x000f2200000e0000 */
[----:B------:R-:W-:-:S03]  /*3920*/  FFMA R97, R7, R112, R97 ;  /* 0x0000007007617223 */ /* 0x000fc60000000061 */
[----:B------:R-:W4:Y:S04]  /*3930*/  SHFL.IDX PT, R113, R24, R111, 0x1f ;  /* 0x00001f6f18717589 */ /* 0x000f2800000e0000 */
[----:B------:R-:W4:Y:S04]  /*3940*/  SHFL.IDX PT, R63, R26, R111, 0x1f ;  /* 0x00001f6f1a3f7589 */ /* 0x000f2800000e0000 */
[----:B------:R-:W4:Y:S04]  /*3950*/  SHFL.IDX PT, R62, R27, R111, 0x1f ;  /* 0x00001f6f1b3e7589 */ /* 0x000f2800000e0000 */
[----:B------:R-:W4:Y:S01]  /*3960*/  SHFL.IDX PT, R8, R28, R111, 0x1f ;  /* 0x00001f6f1c087589 */ /* 0x000f2200000e0000 */
[----:B0-----:R-:W-:Y:S01]  /*3970*/  FFMA R109, R120, R7, R109 ;  /* 0x00000007786d7223 */ /* 0x001fe2000000006d */
[C---:B-1----:R-:W-:Y:S01]  /*3980*/  FFMA R107, R7.reuse, R122, R107 ;  /* 0x0000007a076b7223 */ /* 0x042fe2000000006b */
[C---:B---3--:R-:W-:Y:S01]  /*3990*/  FFMA R95, R7.reuse, R119, R95 ;  /* 0x00000077075f7223 */ /* 0x048fe2000000005f */
[----:B------:R-:W0:Y:S01]  /*39a0*/  SHFL.IDX PT, R121, R30, R111, 0x1f ;  /* 0x00001f6f1e797589 */ /* 0x000e2200000e0000 */
[C---:B----4-:R-:W-:Y:S01]  /*39b0*/  FFMA R50, R7.reuse, R114, R50 ;  /* 0x0000007207327223 */ /* 0x050fe20000000032 */
[C---:B------:R-:W-:Y:S01]  /*39c0*/  FFMA R52, R7.reuse, R113, R52 ;  /* 0x0000007107347223 */ /* 0x040fe20000000034 */
[C---:B------:R-:W-:Y:S01]  /*39d0*/  FFMA R56, R7.reuse, R63, R56 ;  /* 0x0000003f07387223 */ /* 0x040fe20000000038 */
[C---:B------:R-:W-:Y:S01]  /*39e0*/  FFMA R58, R7.reuse, R62, R58 ;  /* 0x0000003e073a7223 */ /* 0x040fe2000000003a */
[C---:B------:R-:W-:Y:S01]  /*39f0*/  FFMA R60, R7.reuse, R8, R60 ;  /* 0x00000008073c7223 */ /* 0x040fe2000000003c */
[----:B------:R-:W-:Y:S01]  /*3a00*/  IADD3 R110, PT, PT, R110, 0x8, RZ ;  /* 0x000000086e6e7810 */ /* 0x000fe20007ffe0ff */
[----:B0-----:R-:W-:Y:S01]  /*3a10*/  FFMA R66, R7, R121, R66 ;  /* 0x0000007907427223 */ /* 0x001fe20000000042 */
[C---:B--2---:R-:W-:Y:S01]  /*3a20*/  FFMA R104, R5.reuse, R118, R104 ;  /* 0x0000007605687223 */ /* 0x044fe20000000068 */
[C---:B------:R-:W-:Y:S01]  /*3a30*/  FFMA R102, R5.reuse, R117, R102 ;  /* 0x0000007505667223 */ /* 0x040fe20000000066 */
[C---:B------:R-:W-:Y:S01]  /*3a40*/  FFMA R100, R5.reuse, R116, R100 ;  /* 0x0000007405647223 */ /* 0x040fe20000000064 */
[C---:B------:R-:W-:Y:S01]  /*3a50*/  FFMA R98, R5.reuse, R115, R98 ;  /* 0x0000007305627223 */ /* 0x040fe20000000062 */
[C---:B------:R-:W-:Y:S01]  /*3a60*/  FFMA R96, R5.reuse, R112, R96 ;  /* 0x0000007005607223 */ /* 0x040fe20000000060 */
[----:B------:R-:W0:Y:S04]  /*3a70*/  SHFL.IDX PT, R117, R19, R111, 0x1f ;  /* 0x00001f6f13757589 */ /* 0x000e2800000e0000 */
[----:B------:R-:W1:Y:S04]  /*3a80*/  SHFL.IDX PT, R118, R20, R111, 0x1f ;  /* 0x00001f6f14767589 */ /* 0x000e6800000e0000 */
[----:B------:R-:W2:Y:S04]  /*3a90*/  SHFL.IDX PT, R115, R21, R111, 0x1f ;  /* 0x00001f6f15737589 */ /* 0x000ea800000e0000 */
[----:B------:R-:W3:Y:S04]  /*3aa0*/  SHFL.IDX PT, R116, R22, R111, 0x1f ;  /* 0x00001f6f16747589 */ /* 0x000ee800000e0000 */
[----:B------:R-:W4:Y:S01]  /*3ab0*/  SHFL.IDX PT, R112, R25, R111, 0x1f ;  /* 0x00001f6f19707589 */ /* 0x000f2200000e0000 */
[----:B------:R-:W-:Y:S01]  /*3ac0*/  FFMA R108, R120, R5, R108 ;  /* 0x00000005786c7223 */ /* 0x000fe2000000006c */
[C---:B------:R-:W-:Y:S01]  /*3ad0*/  FFMA R106, R5.reuse, R122, R106 ;  /* 0x0000007a056a7223 */ /* 0x040fe2000000006a */
[C---:B------:R-:W-:Y:S01]  /*3ae0*/  FFMA R94, R5.reuse, R119, R94 ;  /* 0x00000077055e7223 */ /* 0x040fe2000000005e */
[C---:B------:R-:W-:Y:S01]  /*3af0*/  FFMA R51, R5.reuse, R114, R51 ;  /* 0x0000007205337223 */ /* 0x040fe20000000033 */
[C---:B------:R-:W-:Y:S01]  /*3b00*/  FFMA R53, R5.reuse, R113, R53 ;  /* 0x0000007105357223 */ /* 0x040fe20000000035 */
[C---:B------:R-:W-:Y:S01]  /*3b10*/  FFMA R57, R5.reuse, R63, R57 ;  /* 0x0000003f05397223 */ /* 0x040fe20000000039 */
[----:B------:R-:W-:Y:S01]  /*3b20*/  FFMA R59, R5, R62, R59 ;  /* 0x0000003e053b7223 */ /* 0x000fe2000000003b */
[-C--:B0-----:R-:W-:Y:S01]  /*3b30*/  FFMA R93, R7, R117.reuse, R93 ;  /* 0x00000075075d7223 */ /* 0x081fe2000000005d */
[C---:B------:R-:W-:Y:S01]  /*3b40*/  FFMA R43, R5.reuse, R117, R43 ;  /* 0x00000075052b7223 */ /* 0x040fe2000000002b */
[----:B------:R-:W-:Y:S01]  /*3b50*/  FFMA R61, R5, R8, R61 ;  /* 0x00000008053d7223 */ /* 0x000fe2000000003d */
        /* <DEDUP_REMOVED lines=12> */
[----:B------:R-:W4:Y:S04]  /*3c20*/  SHFL.IDX PT, R117, R34, R111, 0x1f ;  /* 0x00001f6f22757589 */ /* 0x000f2800000e0000 */
[----:B------:R-:W4:Y:S04]  /*3c30*/  SHFL.IDX PT, R116, R35, R111, 0x1f ;  /* 0x00001f6f23747589 */ /* 0x000f2800000e0000 */
[----:B------:R-:W4:Y:S04]  /*3c40*/  SHFL.IDX PT, R115, R36, R111, 0x1f ;  /* 0x00001f6f24737589 */ /* 0x000f2800000e0000 */
[----:B------:R-:W4:Y:S04]  /*3c50*/  SHFL.IDX PT, R114, R37, R111, 0x1f ;  /* 0x00001f6f25727589 */ /* 0x000f2800000e0000 */
[----:B------:R-:W4:Y:S04]  /*3c60*/  SHFL.IDX PT, R113, R38, R111, 0x1f ;  /* 0x00001f6f26717589 */ /* 0x000f2800000e0000 */
[----:B------:R-:W4:Y:S04]  /*3c70*/  SHFL.IDX PT, R112, R39, R111, 0x1f ;  /* 0x00001f6f27707589 */ /* 0x000f2800000e0000 */
[----:B------:R-:W4:Y:S04]  /*3c80*/  SHFL.IDX PT, R63, R40, R111, 0x1f ;  /* 0x00001f6f283f7589 */ /* 0x000f2800000e0000 */
[----:B------:R-:W4:Y:S04]  /*3c90*/  SHFL.IDX PT, R62, R41, R111, 0x1f ;  /* 0x00001f6f293e7589 */ /* 0x000f2800000e0000 */
[----:B------:R-:W4:Y:S01]  /*3ca0*/  SHFL.IDX PT, R8, R42, R111, 0x1f ;  /* 0x00001f6f2a087589 */ /* 0x000f2200000e0000 */
        /* <DEDUP_REMOVED lines=13> */
[----:B------:R-:W-:-:S04]  /*3d80*/  IADD3 R7, PT, PT, R0, R82, RZ ;  /* 0x0000005200077210 */ /* 0x000fc80007ffe0ff */
[----:B------:R-:W-:Y:S01]  /*3d90*/  ISETP.GE.AND P0, PT, R110, R7, PT ;  /* 0x000000076e00720c */ /* 0x000fe20003f06270 */
        /* <DEDUP_REMOVED lines=14> */
[----:B------:R-:W-:Y:S06]  /*3e80*/  @!P0 BRA `(.L_x_13) ;  /* 0xffffffc400608947 */ /* 0x000fec000383ffff */
.L_x_10:
[----:B------:R-:W0:Y:S08]  /*3e90*/  LDC R7, c[0x0][0x390] ;  /* 0x0000e400ff077b82 */ /* 0x000e300000000800 */
[----:B------:R-:W0:Y:S02]  /*3ea0*/  LDC.64 R62, c[0x0][0x3a0] ;  /* 0x0000e800ff3e7b82 */ /* 0x000e240000000a00 */
[----:B0-----:R-:W-:-:S05]  /*3eb0*/  IMAD.WIDE R62, R7, 0x4, R62 ;  /* 0x00000004073e7825 */ /* 0x001fca00078e023e */
[----:B------:R0:W5:Y:S04]  /*3ec0*/  LDG.E.CONSTANT R7, desc[UR4][R62.64] ;  /* 0x000000043e077981 */ /* 0x000168000c1e9900 */
[----:B------:R0:W5:Y:S01]  /*3ed0*/  LDG.E.CONSTANT R8, desc[UR4][R62.64+0x4] ;  /* 0x000004043e087981 */ /* 0x000162000c1e9900 */
[----:B------:R-:W-:Y:S02]  /*3ee0*/  LOP3.LUT P0, RZ, R83, 0x18, RZ, 0xc0, !PT ;  /* 0x0000001853ff7812 */ /* 0x000fe4000780c0ff */
[----:B------:R-:W-:-:S04]  /*3ef0*/  IADD3 R111, PT, PT, R0, R82, RZ ;  /* 0x00000052006f7210 */ /* 0x000fc80007ffe0ff */
[----:B------:R-:W-:-:S13]  /*3f00*/  ISETP.LE.OR P0, PT, R2, R111, P0 ;  /* 0x0000006f0200720c */ /* 0x000fda0000703670 */
[----:B0-----:R-:W-:Y:S05]  /*3f10*/  @P0 BRA `(.L_x_14) ;  /* 0x0000000400e00947 */ /* 0x001fea0003800000 */
[----:B------:R-:W-:Y:S01]  /*3f20*/  IADD3 R9, PT, PT, R2, -R111, RZ ;  /* 0x8000006f02097210 */ /* 0x000fe20007ffe0ff */
[----:B------:R-:W-:Y:S03]  /*3f30*/  BSSY.RECONVERGENT B0, `(.L_x_14) ;  /* 0x0000076000007945 */ /* 0x000fe60003800200 */
[----:B------:R-:W-:Y:S02]  /*3f40*/  ISETP.GE.U32.AND P0, PT, R4, R9, PT ;  /* 0x000000090400720c */ /* 0x000fe40003f06070 */
[----:B------:R-:W-:-:S11]  /*3f50*/  MOV R9, R111 ;  /* 0x0000006f00097202 */ /* 0x000fd60000000f00 */
        /* <DEDUP_REMOVED lines=11> */
[C---:B------:R-:W-:Y:S02]  /*4010*/  IADD3 R23, PT, PT, R83.reuse, R19, RZ ;  /* 0x0000001353177210 */ /* 0x040fe40007ffe0ff */
[----:B------:R-:W2:Y:S02]  /*4020*/  LDG.E.CONSTANT R4, desc[UR4][R16.64] ;  /* 0x0000000410047981 */ /* 0x000ea4000c1e9900 */
[----:B------:R-:W-:Y:S01]  /*4030*/  IADD3 R24, PT, PT, R83, R23, RZ ;  /* 0x0000001753187210 */ /* 0x000fe20007ffe0ff */
[----:B-1----:R-:W-:-:S03]  /*4040*/  IMAD.WIDE.U32 R10, R11, 0x4, R110 ;  /* 0x000000040b0a7825 */ /* 0x002fc600078e006e */
[C---:B------:R-:W-:Y:S01]  /*4050*/  IADD3 R33, PT, PT, R83.reuse, R24, RZ ;  /* 0x0000001853217210 */ /* 0x040fe20007ffe0ff */
[--C-:B------:R-:W-:Y:S02]  /*4060*/  IMAD.WIDE.U32 R12, R12, 0x4, R110.reuse ;  /* 0x000000040c0c7825 */ /* 0x100fe400078e006e */
[----:B------:R0:W5:Y:S01]  /*4070*/  LDG.E.CONSTANT R11, desc[UR4][R10.64] ;  /* 0x000000040a0b7981 */ /* 0x000162000c1e9900 */
[C---:B------:R-:W-:Y:S01]  /*4080*/  IADD3 R22, PT, PT, R83.reuse, R33, RZ ;  /* 0x0000002153167210 */ /* 0x040fe20007ffe0ff */
[----:B------:R-:W-:Y:S02]  /*4090*/  IMAD.WIDE.U32 R14, R14, 0x4, R110 ;  /* 0x000000040e0e7825 */ /* 0x000fe400078e006e */
[----:B------:R-:W5:Y:S01]  /*40a0*/  LDG.E.CONSTANT R12, desc[UR4][R12.64] ;  /* 0x000000040c0c7981 */ /* 0x000f62000c1e9900 */
[----:B------:R-:W-:-:S04]  /*40b0*/  IADD3 R29, PT, PT, R83, R22, RZ ;  /* 0x00000016531d7210 */ /* 0x000fc80007ffe0ff */
[----:B------:R-:W-:-:S04]  /*40c0*/  IADD3 R28, PT, PT, R83, R29, RZ ;  /* 0x0000001d531c7210 */ /* 0x000fc80007ffe0ff */
[C---:B------:R-:W-:Y:S01]  /*40d0*/  IADD3 R26, PT, PT, R83.reuse, R28, RZ ;  /* 0x0000001c531a7210 */ /* 0x040fe20007ffe0ff */
[----:B------:R1:W5:Y:S03]  /*40e0*/  LDG.E.CONSTANT R13, desc[UR4][R14.64] ;  /* 0x000000040e0d7981 */ /* 0x000366000c1e9900 */
[----:B------:R-:W-:-:S04]  /*40f0*/  IADD3 R27, PT, PT, R83, R26, RZ ;  /* 0x0000001a531b7210 */ /* 0x000fc80007ffe0ff */
[----:B------:R-:W-:-:S04]  /*4100*/  IADD3 R30, PT, PT, R83, R27, RZ ;  /* 0x0000001b531e7210 */ /* 0x000fc80007ffe0ff */
[----:B------:R-:W-:-:S04]  /*4110*/  IADD3 R32, PT, PT, R83, R30, RZ ;  /* 0x0000001e53207210 */ /* 0x000fc80007ffe0ff */
[----:B0-----:R-:W-:Y:S01]  /*4120*/  IADD3 R10, PT, PT, R83, R32, RZ ;  /* 0x00000020530a7210 */ /* 0x001fe20007ffe0ff */
[----:B-1----:R-:W-:-:S03]  /*4130*/  IMAD.WIDE.U32 R14, R6, 0x4, R110 ;  /* 0x00000004060e7825 */ /* 0x002fc600078e006e */
[C---:B------:R-:W-:Y:S01]  /*4140*/  IADD3 R31, PT, PT, R83.reuse, R10, RZ ;  /* 0x0000000a531f7210 */ /* 0x040fe20007ffe0ff */
[--C-:B------:R-:W-:Y:S02]  /*4150*/  IMAD.WIDE.U32 R16, R18, 0x4, R110.reuse ;  /* 0x0000000412107825 */ /* 0x100fe400078e006e */
[----:B------:R-:W5:Y:S01]  /*4160*/  LDG.E.CONSTANT R14, desc[UR4][R14.64] ;  /* 0x000000040e0e7981 */ /* 0x000f62000c1e9900 */
[----:B------:R-:W-:Y:S01]  /*4170*/  IADD3 R6, PT, PT, R83, R31, RZ ;  /* 0x0000001f53067210 */ /* 0x000fe20007ffe0ff */
[--C-:B------:R-:W-:Y:S02]  /*4180*/  IMAD.WIDE.U32 R20, R20, 0x4, R110.reuse ;  /* 0x0000000414147825 */ /* 0x100fe400078e006e */
[----:B------:R-:W5:Y:S02]  /*4190*/  LDG.E.CONSTANT R16, desc[UR4][R16.64] ;  /* 0x0000000410107981 */ /* 0x000f64000c1e9900 */
[--C-:B------:R-:W-:Y:S01]  /*41a0*/  IMAD.WIDE.U32 R18, R19, 0x4, R110.reuse ;  /* 0x0000000413127825 */ /* 0x100fe200078e006e */
[C---:B------:R-:W-:Y:S01]  /*41b0*/  IADD3 R36, PT, PT, R83.reuse, R6, RZ ;  /* 0x0000000653247210 */ /* 0x040fe20007ffe0ff */
[----:B------:R0:W5:Y:S03]  /*41c0*/  LDG.E.CONSTANT R15, desc[UR4][R20.64] ;  /* 0x00000004140f7981 */ /* 0x000166000c1e9900 */
[----:B------:R-:W-:Y:S01]  /*41d0*/  IADD3 R34, PT, PT, R83, R36, RZ ;  /* 0x0000002453227210 */ /* 0x000fe20007ffe0ff */
[----:B------:R1:W5:Y:S01]  /*41e0*/  LDG.E.CONSTANT R17, desc[UR4][R18.64] ;  /* 0x0000000412117981 */ /* 0x000362000c1e9900 */
[----:B------:R-:W-:-:S04]  /*41f0*/  IMAD.WIDE.U32 R24, R24, 0x4, R110 ;  /* 0x0000000418187825 */ /* 0x000fc800078e006e */
[----:B0-----:R-:W-:-:S04]  /*4200*/  IMAD.WIDE.U32 R20, R33, 0x4, R110 ;  /* 0x0000000421147825 */ /* 0x001fc800078e006e */
[--C-:B-1----:R-:W-:Y:S01]  /*4210*/  IMAD.WIDE.U32 R18, R23, 0x4, R110.reuse ;  /* 0x0000000417127825 */ /* 0x102fe200078e006e */
[C---:B------:R-:W-:Y:S01]  /*4220*/  IADD3 R35, PT, PT, R83.reuse, R34, RZ ;  /* 0x0000002253237210 */ /* 0x040fe20007ffe0ff */
[----:B------:R-:W5:Y:S02]  /*4230*/  LDG.E.CONSTANT R20, desc[UR4][R20.64] ;  /* 0x0000000414147981 */ /* 0x000f64000c1e9900 */
[----:B------:R-:W-:Y:S02]  /*4240*/  IMAD.WIDE.U32 R22, R22, 0x4, R110 ;  /* 0x0000000416167825 */ /* 0x000fe400078e006e */
[----:B------:R-:W5:Y:S01]  /*4250*/  LDG.E.CONSTANT R18, desc[UR4][R18.64] ;  /* 0x0000000412127981 */ /* 0x000f62000c1e9900 */
[----:B------:R-:W-:-:S03]  /*4260*/  IADD3 R38, PT, PT, R83, R35, RZ ;  /* 0x0000002353267210 */ /* 0x000fc60007ffe0ff */
[----:B------:R0:W5:Y:S04]  /*4270*/  LDG.E.CONSTANT R21, desc[UR4][R22.64] ;  /* 0x0000000416157981 */ /* 0x000168000c1e9900 */
[----:B------:R1:W5:Y:S01]  /*4280*/  LDG.E.CONSTANT R19, desc[UR4][R24.64] ;  /* 0x0000000418137981 */ /* 0x000362000c1e9900 */
[----:B------:R-:W-:Y:S01]  /*4290*/  IADD3 R40, PT, PT, R83, R38, RZ ;  /* 0x0000002653287210 */ /* 0x000fe20007ffe0ff */
        /* <DEDUP_REMOVED lines=8> */
[----:B0-----:R-:W-:Y:S01]  /*4320*/  IMAD.WIDE.U32 R28, R10, 0x4, R110 ;  /* 0x000000040a1c7825 */ /* 0x001fe200078e006e */
[----:B------:R-:W-:-:S03]  /*4330*/  IADD3 R10, PT, PT, R83, R40, RZ ;  /* 0x00000028530a7210 */ /* 0x000fc60007ffe0ff */
[--C-:B-1----:R-:W-:Y:S01]  /*4340*/  IMAD.WIDE.U32 R26, R30, 0x4, R110.reuse ;  /* 0x000000041e1a7825 */ /* 0x102fe200078e006e */
[----:B------:R-:W-:Y:S01]  /*4350*/  IADD3 R39, PT, PT, R83, R10, RZ ;  /* 0x0000000a53277210 */ /* 0x000fe20007ffe0ff */
[----:B------:R-:W5:Y:S02]  /*4360*/  LDG.E.CONSTANT R28, desc[UR4][R28.64] ;  /* 0x000000041c1c7981 */ /* 0x000f64000c1e9900 */
[--C-:B------:R-:W-:Y:S02]  /*4370*/  IMAD.WIDE.U32 R30, R31, 0x4, R110.reuse ;  /* 0x000000041f1e7825 */ /* 0x100fe400078e006e */
[----:B------:R-:W5:Y:S02]  /*4380*/  LDG.E.CONSTANT R26, desc[UR4][R26.64] ;  /* 0x000000041a1a7981 */ /* 0x000f64000c1e9900 */
[--C-:B------:R-:W-:Y:S02]  /*4390*/  IMAD.WIDE.U32 R32, R32, 0x4, R110.reuse ;  /* 0x0000000420207825 */ /* 0x100fe400078e006e */
[----:B------:R0:W5:Y:S02]  /*43a0*/  LDG.E.CONSTANT R29, desc[UR4][R30.64] ;  /* 0x000000041e1d7981 */ /* 0x000164000c1e9900 */
[----:B------:R-:W-:-:S02]  /*43b0*/  IMAD.WIDE.U32 R36, R36, 0x4, R110 ;  /* 0x0000000424247825 */ /* 0x000fc400078e006e */
[----:B------:R1:W5:Y:S02]  /*43c0*/  LDG.E.CONSTANT R27, desc[UR4][R32.64] ;  /* 0x00000004201b7981 */ /* 0x000364000c1e9900 */
[----:B0-----:R-:W-:Y:S01]  /*43d0*/  IMAD.WIDE.U32 R30, R6, 0x4, R110 ;  /* 0x00000004061e7825 */ /* 0x001fe200078e006e */
[----:B------:R-:W-:-:S03]  /*43e0*/  IADD3 R6, PT, PT, R83, R39, RZ ;  /* 0x0000002753067210 */ /* 0x000fc60007ffe0ff */
        /* <DEDUP_REMOVED lines=17> */
[----:B------:R0:W5:Y:S02]  /*4500*/  LDG.E.CONSTANT R37, desc[UR4][R38.64] ;  /* 0x0000000426257981 */ /* 0x000164000c1e9900 */
[----:B------:R-:W-:-:S02]  /*4510*/  IMAD.WIDE.U32 R112, R112, 0x4, R110 ;  /* 0x0000000470707825 */ /* 0x000fc400078e006e */
[----:B------:R1:W5:Y:S02]  /*4520*/  LDG.E.CONSTANT R35, desc[UR4][R40.64] ;  /* 0x0000000428237981 */ /* 0x000364000c1e9900 */
[----:B0-----:R-:W-:-:S04]  /*4530*/  IMAD.WIDE.U32 R38, R6, 0x4, R110 ;  /* 0x0000000406267825 */ /* 0x001fc800078e006e */
[--C-:B-1----:R-:W-:Y:S02]  /*4540*/  IMAD.WIDE.U32 R40, R42, 0x4, R110.reuse ;  /* 0x000000042a287825 */ /* 0x102fe400078e006e */
[----:B------:R-:W5:Y:S02]  /*4550*/  LDG.E.CONSTANT R38, desc[UR4][R38.64] ;  /* 0x0000000426267981 */ /* 0x000f64000c1e9900 */
[----:B------:R-:W-:Y:S02]  /*4560*/  IMAD.WIDE.U32 R110, R117, 0x4, R110 ;  /* 0x00000004756e7825 */ /* 0x000fe400078e006e */
[----:B------:R-:W5:Y:S04]  /*4570*/  LDG.E.CONSTANT R40, desc[UR4][R40.64] ;  /* 0x0000000428287981 */ /* 0x000f68000c1e9900 */
[----:B------:R-:W5:Y:S04]  /*4580*/  LDG.E.CONSTANT R42, desc[UR4][R110.64] ;  /* 0x000000046e2a7981 */ /* 0x000f68000c1e9900 */
[----:B------:R-:W5:Y:S04]  /*4590*/  LDG.E.CONSTANT R39, desc[UR4][R114.64] ;  /* 0x0000000472277981 */ /* 0x000f68000c1e9900 */
        /* <DEDUP_REMOVED lines=14> */
[----:B------:R-:W-:-:S07]  /*4680*/  LEA R10, R113, R6, 0x5 ;  /* 0x00000006710a7211 */ /* 0x000fce00078e28ff */
.L_x_15:
[----:B------:R-:W-:Y:S05]  /*4690*/  BSYNC.RECONVERGENT B0 ;  /* 0x0000000000007941 */ /* 0x000fea0003800200 */
.L_x_14:
[C---:B------:R-:W-:Y:S02]  /*46a0*/  LOP3.LUT R6, R83.reuse, 0xfffffffc, RZ, 0xc0, !PT ;  /* 0xfffffffc53067812 */ /* 0x040fe400078ec0ff */
[----:B------:R-:W-:Y:S02]  /*46b0*/  LOP3.LUT R4, R83, 0xfffffffe, RZ, 0xc0, !PT ;  /* 0xfffffffe53047812 */ /* 0x000fe400078ec0ff */
[----:B------:R-:W-:Y:S02]  /*46c0*/  ISETP.GE.AND P1, PT, R82, R6, PT ;  /* 0x000000065200720c */ /* 0x000fe40003f26270 */
[----:B------:R-:W-:-:S11]  /*46d0*/  ISETP.GE.AND P0, PT, R6, R4, PT ;  /* 0x000000040600720c */ /* 0x000fd60003f06270 */
[----:B------:R-:W-:Y:S05]  /*46e0*/  @P1 BRA `(.L_x_16) ;  /* 0x0000002400c81947 */ /* 0x000fea0003800000 */
[----:B------:R-:W-:Y:S02]  /*46f0*/  LOP3.LUT R110, R83, 0xfffffff8, RZ, 0xc0, !PT ;  /* 0xfffffff8536e7812 */ /* 0x000fe400078ec0ff */
[----:B------:R-:W0:Y:S02]  /*4700*/  LDC.64 R82, c[0x0][0x380] ;  /* 0x0000e000ff527b82 */ /* 0x000e240000000a00 */
[----:B------:R-:W-:-:S05]  /*4710*/  IADD3 R110, PT, PT, -R9, R110, R0 ;  /* 0x0000006e096e7210 */ /* 0x000fca0007ffe100 */
[----:B-----5:R-:W1:Y:S04]  /*4720*/  SHFL.IDX PT, R114, R12, R110, 0x1f ;  /* 0x00001f6e0c727589 */ /* 0x020e6800000e0000 */
[----:B------:R-:W0:Y:S01]  /*4730*/  SHFL.IDX PT, R113, R10, R110, 0x1f ;  /* 0x00001f6e0a717589 */ /* 0x000e2200000e0000 */
[----:B-1----:R-:W-:Y:S01]  /*4740*/  FSETP.GT.AND P2, PT, R114, RZ, PT ;  /* 0x000000ff7200720b */ /* 0x002fe20003f44000 */
[----:B0-----:R-:W-:-:S12]  /*4750*/  IMAD.WIDE R112, R113, 0x4, R82 ;  /* 0x0000000471707825 */ /* 0x001fd800078e0252 */
[----:B------:R-:W2:Y:S04]  /*4760*/  @P2 LDG.E.CONSTANT R119, desc[UR4][R112.64] ;  /* 0x0000000470772981 */ /* 0x000ea8000c1e9900 */
[----:B------:R-:W3:Y:S01]  /*4770*/  @P2 LDG.E.CONSTANT R121, desc[UR4][R112.64+0x80] ;  /* 0x0000800470792981 */ /* 0x000ee2000c1e9900 */
[----:B------:R-:W-:Y:S01]  /*4780*/  HFMA2 R116, -RZ, RZ, 0, 0 ;  /* 0x00000000ff747431 */ /* 0x000fe200000001ff */
[----:B------:R-:W-:Y:S02]  /*4790*/  MOV R111, RZ ;  /* 0x000000ff006f7202 */ /* 0x000fe40000000f00 */
[----:B------:R-:W0:Y:S04]  /*47a0*/  SHFL.IDX PT, R117, R13, R110, 0x1f ;  /* 0x00001f6e0d757589 */ /* 0x000e2800000e0000 */
[----:B------:R-:W1:Y:S01]  /*47b0*/  SHFL.IDX PT, R115, R14, R110, 0x1f ;  /* 0x00001f6e0e737589 */ /* 0x000e6200000e0000 */
[----:B0-----:R-:W-:-:S13]  /*47c0*/  FSETP.GT.AND P1, PT, R117, RZ, PT ;  /* 0x000000ff7500720b */ /* 0x001fda0003f24000 */
[----:B------:R-:W4:Y:S01]  /*47d0*/  @P1 LDG.E.CONSTANT R120, desc[UR4][R112.64+0x80] ;  /* 0x0000800470781981 */ /* 0x000f22000c1e9900 */
[-C--:B--2---:R-:W-:Y:S01]  /*47e0*/  @P2 FMUL R116, R119, R114.reuse ;  /* 0x0000007277742220 */ /* 0x084fe20000400000 */
[----:B---3--:R-:W-:Y:S01]  /*47f0*/  @P2 FMUL R111, R121, R114 ;  /* 0x00000072796f2220 */ /* 0x008fe20000400000 */
[----:B-1----:R-:W-:Y:S01]  /*4800*/  FSETP.GT.AND P2, PT, R115, RZ, PT ;  /* 0x000000ff7300720b */ /* 0x002fe20003f44000 */
[----:B------:R-:W2:-:S12]  /*4810*/  @P1 LDG.E.CONSTANT R114, desc[UR4][R112.64] ;  /* 0x0000000470721981 */ /* 0x000e98000c1e9900 */
[----:B------:R-:W3:Y:S04]  /*4820*/  @P2 LDG.E.CONSTANT R122, desc[UR4][R112.64] ;  /* 0x00000004707a2981 */ /* 0x000ee8000c1e9900 */
[----:B------:R-:W3:Y:S01]  /*4830*/  @P2 LDG.E.CONSTANT R119, desc[UR4][R112.64+0x80] ;  /* 0x0000800470772981 */ /* 0x000ee2000c1e9900 */
[----:B------:R-:W-:Y:S01]  /*4840*/  HFMA2 R118, -RZ, RZ, 0, 0 ;  /* 0x00000000ff767431 */ /* 0x000fe200000001ff */
[----:B------:R-:W-:Y:S01]  /*4850*/  MOV R121, RZ ;  /* 0x000000ff00797202 */ /* 0x000fe20000000f00 */
[----:B------:R-:W-:Y:S02]  /*4860*/  HFMA2 R124, -RZ, RZ, 0, 0 ;  /* 0x00000000ff7c7431 */ /* 0x000fe400000001ff */
[-C--:B----4-:R-:W-:Y:S01]  /*4870*/  @P1 FMUL R121, R120, R117.reuse ;  /* 0x0000007578791220 */ /* 0x090fe20000400000 */
[----:B------:R-:W-:Y:S01]  /*4880*/  FADD R111, R106, R111 ;  /* 0x0000006f6a6f7221 */ /* 0x000fe20000000000 */
[----:B--2---:R-:W-:-:S02]  /*4890*/  @P1 FMUL R118, R114, R117 ;  /* 0x0000007572761220 */ /* 0x004fc40000400000 */
[----:B------:R-:W0:Y:S04]  /*48a0*/  SHFL.IDX PT, R114, R15, R110, 0x1f ;  /* 0x00001f6e0f727589 */ /* 0x000e2800000e0000 */
[----:B------:R-:W1:Y:S01]  /*48b0*/  SHFL.IDX PT, R117, R16, R110, 0x1f ;  /* 0x00001f6e10757589 */ /* 0x000e6200000e0000 */
[-C--:B---3--:R-:W-:Y:S01]  /*48c0*/  @P2 FMUL R124, R122, R115.reuse ;  /* 0x000000737a7c2220 */ /* 0x088fe20000400000 */
[----:B------:R-:W-:Y:S01]  /*48d0*/  MOV R122, RZ ;  /* 0x000000ff007a7202 */ /* 0x000fe20000000f00 */
[----:B------:R-:W-:Y:S01]  /*48e0*/  @P2 FMUL R122, R119, R115 ;  /* 0x00000073777a2220 */ /* 0x000fe20000400000 */
[----:B0-----:R-:W-:Y:S02]  /*48f0*/  FSETP.GT.AND P1, PT, R114, RZ, PT ;  /* 0x000000ff7200720b */ /* 0x001fe40003f24000 */
[----:B-1----:R-:W-:-:S11]  /*4900*/  FSETP.GT.AND P2, PT, R117, RZ, PT ;  /* 0x000000ff7500720b */ /* 0x002fd60003f44000 */
[----:B------:R-:W2:Y:S04]  /*4910*/  @P1 LDG.E.CONSTANT R119, desc[UR4][R112.64] ;  /* 0x0000000470771981 */ /* 0x000ea8000c1e9900 */
[----:B------:R-:W3:Y:S04]  /*4920*/  @P1 LDG.E.CONSTANT R123, desc[UR4][R112.64+0x80] ;  /* 0x00008004707b1981 */ /* 0x000ee8000c1e9900 */
[----:B------:R-:W4:Y:S04]  /*4930*/  @P2 LDG.E.CONSTANT R120, desc[UR4][R112.64] ;  /* 0x0000000470782981 */ /* 0x000f28000c1e9900 */
[----:B------:R-:W4:Y:S01]  /*4940*/  @P2 LDG.E.CONSTANT R106, desc[UR4][R112.64+0x80] ;  /* 0x00008004706a2981 */ /* 0x000f22000c1e9900 */
[----:B------:R-:W-:-:S03]  /*4950*/  FADD R105, R105, R118 ;  /* 0x0000007669697221 */ /* 0x000fc60000000000 */
[----:B------:R-:W0:Y:S01]  /*4960*/  SHFL.IDX PT, R118, R17, R110, 0x1f ;  /* 0x00001f6e11767589 */ /* 0x000e2200000e0000 */
[----:B------:R-:W-:Y:S02]  /*4970*/  HFMA2 R115, -RZ, RZ, 0, 0 ;  /* 0x00000000ff737431 */ /* 0x000fe400000001ff */
[----:B------:R-:W-:Y:S01]  /*4980*/  FADD R107, R107, R116 ;  /* 0x000000746b6b7221 */ /* 0x000fe20000000000 */
[----:B------:R-:W-:Y:S01]  /*4990*/  MOV R116, RZ ;  /* 0x000000ff00747202 */ /* 0x000fe20000000f00 */
[----:B------:R-:W-:Y:S01]  /*49a0*/  FADD R104, R104, R121 ;  /* 0x0000007968687221 */ /* 0x000fe20000000000 */
[----:B------:R-:W-:Y:S01]  /*49b0*/  FADD R102, R102, R122 ;  /* 0x0000007a66667221 */ /* 0x000fe20000000000 */
[-C--:B--2---:R-:W-:Y:S01]  /*49c0*/  @P1 FMUL R115, R119, R114.reuse ;  /* 0x0000007277731220 */ /* 0x084fe20000400000 */
[----:B------:R-:W-:Y:S02]  /*49d0*/  HFMA2 R119, -RZ, RZ, 0, 0 ;  /* 0x00000000ff777431 */ /* 0x000fe400000001ff */
[----:B---3--:R-:W-:Y:S01]  /*49e0*/  @P1 FMUL R116, R123, R114 ;  /* 0x000000727b741220 */ /* 0x008fe20000400000 */
[----:B------:R-:W-:-:S02]  /*49f0*/  MOV R114, RZ ;  /* 0x000000ff00727202 */ /* 0x000fc40000000f00 */
[----:B0-----:R-:W-:Y:S01]  /*4a00*/  FSETP.GT.AND P1, PT, R118, RZ, PT ;  /* 0x000000ff7600720b */ /* 0x001fe20003f24000 */
[-C--:B----4-:R-:W-:Y:S01]  /*4a10*/  @P2 FMUL R119, R120, R117.reuse ;  /* 0x0000007578772220 */ /* 0x090fe20000400000 */
[----:B------:R-:W-:Y:S02]  /*4a20*/  @P2 FMUL R114, R106, R117 ;  /* 0x000000756a722220 */ /* 0x000fe40000400000 */
[----:B------:R-:W0:Y:S09]  /*4a30*/  SHFL.IDX PT, R117, R18, R110, 0x1f ;  /* 0x00001f6e12757589 */ /* 0x000e3200000e0000 */
[----:B------:R-:W2:Y:S04]  /*4a40*/  @P1 LDG.E.CONSTANT R120, desc[UR4][R112.64] ;  /* 0x0000000470781981 */ /* 0x000ea8000c1e9900 */
[----:B------:R-:W3:Y:S01]  /*4a50*/  @P1 LDG.E.CONSTANT R121, desc[UR4][R112.64+0x80] ;  /* 0x0000800470791981 */ /* 0x000ee2000c1e9900 */
[----:B0-----:R-:W-:-:S13]  /*4a60*/  FSETP.GT.AND P2, PT, R117, RZ, PT ;  /* 0x000000ff7500720b */ /* 0x001fda0003f44000 */
[----:B------:R-:W4:Y:S04]  /*4a70*/  @P2 LDG.E.CONSTANT R123, desc[UR4][R112.64] ;  /* 0x00000004707b2981 */ /* 0x000f28000c1e9900 */
[----:B------:R-:W4:Y:S01]  /*4a80*/  @P2 LDG.E.CONSTANT R122, desc[UR4][R112.64+0x80] ;  /* 0x00008004707a2981 */ /* 0x000f22000c1e9900 */
[----:B------:R-:W-:Y:S02]  /*4a90*/  HFMA2 R106, -RZ, RZ, 0, 0 ;  /* 0x00000000ff6a7431 */ /* 0x000fe400000001ff */
[----:B------:R-:W-:Y:S01]  /*4aa0*/  FADD R101, R101, R115 ;  /* 0x0000007365657221 */ /* 0x000fe20000000000 */
[----:B------:R-:W-:Y:S01]  /*4ab0*/  MOV R115, RZ ;  /* 0x000000ff00737202 */ /* 0x000fe20000000f00 */
[----:B------:R-:W-:Y:S01]  /*4ac0*/  FADD R100, R100, R116 ;  /* 0x0000007464647221 */ /* 0x000fe20000000000 */
[----:B------:R-:W-:Y:S01]  /*4ad0*/  FADD R99, R99, R119 ;  /* 0x0000007763637221 */ /* 0x000fe20000000000 */
[-C--:B--2---:R-:W-:Y:S01]  /*4ae0*/  @P1 FMUL R106, R120, R118.reuse ;  /* 0x00000076786a1220 */ /* 0x084fe20000400000 */
[----:B------:R-:W-:Y:S01]  /*4af0*/  MOV R120, RZ ;  /* 0x000000ff00787202 */ /* 0x000fe20000000f00 */
[----:B---3--:R-:W-:-:S02]  /*4b00*/  @P1 FMUL R120, R121, R118 ;  /* 0x0000007679781220 */ /* 0x008fc40000400000 */
[----:B------:R-:W0:Y:S01]  /*4b10*/  SHFL.IDX PT, R118, R19, R110, 0x1f ;  /* 0x00001f6e13767589 */ /* 0x000e2200000e0000 */
[----:B------:R-:W-:Y:S02]  /*4b20*/  HFMA2 R121, -RZ, RZ, 0, 0 ;  /* 0x00000000ff797431 */ /* 0x000fe400000001ff */
[-C--:B----4-:R-:W-:Y:S01]  /*4b30*/  @P2 FMUL R121, R123, R117.reuse ;  /* 0x000000757b792220 */ /* 0x090fe20000400000 */
[----:B0-----:R-:W-:Y:S01]  /*4b40*/  FSETP.GT.AND P1, PT, R118, RZ, PT ;  /* 0x000000ff7600720b */ /* 0x001fe20003f24000 */
[----:B------:R-:W-:Y:S02]  /*4b50*/  @P2 FMUL R115, R122, R117 ;  /* 0x000000757a732220 */ /* 0x000fe40000400000 */
[----:B------:R-:W0:Y:S10]  /*4b60*/  SHFL.IDX PT, R117, R20, R110, 0x1f ;  /* 0x00001f6e14757589 */ /* 0x000e3400000e0000 */
[----:B------:R-:W2:Y:S04]  /*4b70*/  @P1 LDG.E.CONSTANT R116, desc[UR4][R112.64] ;  /* 0x0000000470741981 */ /* 0x000ea8000c1e9900 */
[----:B------:R-:W3:Y:S01]  /*4b80*/  @P1 LDG.E.CONSTANT R119, desc[UR4][R112.64+0x80] ;  /* 0x0000800470771981 */ /* 0x000ee2000c1e9900 */
[----:B0-----:R-:W-:-:S13]  /*4b90*/  FSETP.GT.AND P2, PT, R117, RZ, PT ;  /* 0x000000ff7500720b */ /* 0x001fda0003f44000 */
[----:B------:R-:W4:Y:S04]  /*4ba0*/  @P2 LDG.E.CONSTANT R123, desc[UR4][R112.64] ;  /* 0x00000004707b2981 */ /* 0x000f28000c1e9900 */
[----:B------:R-:W4:Y:S01]  /*4bb0*/  @P2 LDG.E.CONSTANT R122, desc[UR4][R112.64+0x80] ;  /* 0x00008004707a2981 */ /* 0x000f22000c1e9900 */
[----:B------:R-:W-:Y:S01]  /*4bc0*/  FADD R98, R98, R114 ;  /* 0x0000007262627221 */ /* 0x000fe20000000000 */
        /* <DEDUP_REMOVED lines=11> */
[----:B------:R-:W-:Y:S02]  /*4c80*/  @P2 FMUL R106, R122, R117 ;  /* 0x000000757a6a2220 */ /* 0x000fe40000400000 */
[----:B------:R-:W1:Y:S01]  /*4c90*/  SHFL.IDX PT, R117, R22, R110, 0x1f ;  /* 0x00001f6e16757589 */ /* 0x000e6200000e0000 */
[----:B0-----:R-:W-:-:S13]  /*4ca0*/  FSETP.GT.AND P1, PT, R118, RZ, PT ;  /* 0x000000ff7600720b */ /* 0x001fda0003f24000 */
[----:B------:R-:W2:Y:S04]  /*4cb0*/  @P1 LDG.E.CONSTANT R120, desc[UR4][R112.64] ;  /* 0x0000000470781981 */ /* 0x000ea8000c1e9900 */
[----:B------:R-:W3:Y:S01]  /*4cc0*/  @P1 LDG.E.CONSTANT R121, desc[UR4][R112.64+0x80] ;  /* 0x0000800470791981 */ /* 0x000ee2000c1e9900 */
[----:B-1----:R-:W-:-:S13]  /*4cd0*/  FSETP.GT.AND P2, PT, R117, RZ, PT ;  /* 0x000000ff7500720b */ /* 0x002fda0003f44000 */
        /* <DEDUP_REMOVED lines=130> */
[----:B---3--:R-:W-:Y:S01]  /*5500*/  @P1 FMUL R120, R121, R118 ;  /* 0x0000007679781220 */ /* 0x008fe20000400000 */
[----:B------:R-:W-:Y:S01]  /*5510*/  HFMA2 R121, -RZ, RZ, 0, 0 ;  /* 0x00000000ff797431 */ /* 0x000fe200000001ff */
[----:B------:R-:W0:Y:S01]  /*5520*/  SHFL.IDX PT, R118, R36, R110, 0x1f ;  /* 0x00001f6e24767589 */ /* 0x000e2200000e0000 */
[-C--:B----4-:R-:W-:Y:S01]  /*5530*/  @P2 FMUL R121, R123, R117.reuse ;  /* 0x000000757b792220 */ /* 0x090fe20000400000 */
[----:B------:R-:W-:-:S02]  /*5540*/  @P2 FMUL R114, R122, R117 ;  /* 0x000000757a722220 */ /* 0x000fc40000400000 */
[----:B------:R-:W1:Y:S01]  /*5550*/  SHFL.IDX PT, R117, R35, R110, 0x1f ;  /* 0x00001f6e23757589 */ /* 0x000e6200000e0000 */
[----:B0-----:R-:W-:-:S13]  /*5560*/  FSETP.GT.AND P2, PT, R118, RZ, PT ;  /* 0x000000ff7600720b */ /* 0x001fda0003f44000 */
[----:B------:R-:W2:Y:S04]  /*5570*/  @P2 LDG.E.CONSTANT R123, desc[UR4][R112.64] ;  /* 0x00000004707b2981 */ /* 0x000ea8000c1e9900 */
[----:B------:R-:W3:Y:S01]  /*5580*/  @P2 LDG.E.CONSTANT R119, desc[UR4][R112.64+0x80] ;  /* 0x0000800470772981 */ /* 0x000ee2000c1e9900 */
[----:B-1----:R-:W-:-:S13]  /*5590*/  FSETP.GT.AND P1, PT, R117, RZ, PT ;  /* 0x000000ff7500720b */ /* 0x002fda0003f24000 */
[----:B------:R-:W4:Y:S04]  /*55a0*/  @P1 LDG.E.CONSTANT R116, desc[UR4][R112.64] ;  /* 0x0000000470741981 */ /* 0x000f28000c1e9900 */
[----:B------:R-:W2:Y:S01]  /*55b0*/  @P1 LDG.E.CONSTANT R122, desc[UR4][R112.64+0x80] ;  /* 0x00008004707a1981 */ /* 0x000ea2000c1e9900 */
[----:B------:R-:W-:Y:S01]  /*55c0*/  FADD R71, R71, R106 ;  /* 0x0000006a47477221 */ /* 0x000fe20000000000 */
[----:B------:R-:W-:Y:S02]  /*55d0*/  HFMA2 R106, -RZ, RZ, 0, 0 ;  /* 0x00000000ff6a7431 */ /* 0x000fe400000001ff */
[----:B------:R-:W-:Y:S01]  /*55e0*/  FADD R72, R72, R115 ;  /* 0x0000007348487221 */ /* 0x000fe20000000000 */
[----:B------:R-:W-:Y:S01]  /*55f0*/  MOV R115, RZ ;  /* 0x000000ff00737202 */ /* 0x000fe20000000f00 */
[----:B------:R-:W-:Y:S01]  /*5600*/  FADD R84, R84, R120 ;  /* 0x0000007854547221 */ /* 0x000fe20000000000 */
[----:B------:R-:W-:Y:S01]  /*5610*/  FADD R73, R73, R121 ;  /* 0x0000007949497221 */ /* 0x000fe20000000000 */
[----:B---3--:R-:W-:Y:S01]  /*5620*/  @P2 FMUL R115, R119, R118 ;  /* 0x0000007677732220 */ /* 0x008fe20000400000 */
[-C--:B----4-:R-:W-:Y:S01]  /*5630*/  @P1 FMUL R106, R116, R117.reuse ;  /* 0x00000075746a1220 */ /* 0x090fe20000400000 */
[----:B------:R-:W-:Y:S01]  /*5640*/  MOV R116, RZ ;  /* 0x000000ff00747202 */ /* 0x000fe20000000f00 */
[----:B--2---:R-:W-:Y:S01]  /*5650*/  @P1 FMUL R116, R122, R117 ;  /* 0x000000757a741220 */ /* 0x004fe20000400000 */
[----:B------:R-:W-:-:S02]  /*5660*/  HFMA2 R117, -RZ, RZ, 0, 0 ;  /* 0x00000000ff757431 */ /* 0x000fc400000001ff */
[----:B------:R-:W-:Y:S02]  /*5670*/  @P2 FMUL R117, R123, R118 ;  /* 0x000000767b752220 */ /* 0x000fe40000400000 */
[----:B------:R-:W0:Y:S04]  /*5680*/  SHFL.IDX PT, R118, R37, R110, 0x1f ;  /* 0x00001f6e25767589 */ /* 0x000e2800000e0000 */
[----:B------:R-:W1:Y:S01]  /*5690*/  SHFL.IDX PT, R119, R38, R110, 0x1f ;  /* 0x00001f6e26777589 */ /* 0x000e6200000e0000 */
[----:B0-----:R-:W-:Y:S02]  /*56a0*/  FSETP.GT.AND P1, PT, R118, RZ, PT ;  /* 0x000000ff7600720b */ /* 0x001fe40003f24000 */
[----:B-1----:R-:W-:-:S11]  /*56b0*/  FSETP.GT.AND P2, PT, R119, RZ, PT ;  /* 0x000000ff7700720b */ /* 0x002fd60003f44000 */
[----:B------:R-:W2:Y:S04]  /*56c0*/  @P1 LDG.E.CONSTANT R120, desc[UR4][R112.64] ;  /* 0x0000000470781981 */ /* 0x000ea8000c1e9900 */
[----:B------:R-:W3:Y:S04]  /*56d0*/  @P1 LDG.E.CONSTANT R122, desc[UR4][R112.64+0x80] ;  /* 0x00008004707a1981 */ /* 0x000ee8000c1e9900 */
[----:B------:R-:W4:Y:S04]  /*56e0*/  @P2 LDG.E.CONSTANT R123, desc[UR4][R112.64] ;  /* 0x00000004707b2981 */ /* 0x000f28000c1e9900 */
[----:B------:R-:W4:Y:S01]  /*56f0*/  @P2 LDG.E.CONSTANT R121, desc[UR4][R112.64+0x80] ;  /* 0x0000800470792981 */ /* 0x000f22000c1e9900 */
[----:B------:R-:W-:Y:S01]  /*5700*/  FADD R85, R85, R114 ;  /* 0x0000007255557221 */ /* 0x000fe20000000000 */
[----:B------:R-:W-:-:S02]  /*5710*/  HFMA2 R114, -RZ, RZ, 0, 0 ;  /* 0x00000000ff727431 */ /* 0x000fc400000001ff */
[----:B------:R-:W-:Y:S01]  /*5720*/  FADD R74, R74, R106 ;  /* 0x0000006a4a4a7221 */ /* 0x000fe20000000000 */
[----:B------:R-:W-:Y:S01]  /*5730*/  MOV R106, RZ ;  /* 0x000000ff006a7202 */ /* 0x000fe20000000f00 */
[----:B------:R-:W-:Y:S01]  /*5740*/  FADD R87, R87, R115 ;  /* 0x0000007357577221 */ /* 0x000fe20000000000 */
[----:B------:R-:W-:Y:S01]  /*5750*/  FADD R86, R86, R116 ;  /* 0x0000007456567221 */ /* 0x000fe20000000000 */
[-C--:B--2---:R-:W-:Y:S01]  /*5760*/  @P1 FMUL R114, R120, R118.reuse ;  /* 0x0000007678721220 */ /* 0x084fe20000400000 */
[----:B------:R-:W-:Y:S01]  /*5770*/  MOV R120, RZ ;  /* 0x000000ff00787202 */ /* 0x000fe20000000f00 */
[----:B---3--:R-:W-:Y:S01]  /*5780*/  @P1 FMUL R120, R122, R118 ;  /* 0x000000767a781220 */ /* 0x008fe20000400000 */
[----:B------:R-:W-:Y:S02]  /*5790*/  HFMA2 R118, -RZ, RZ, 0, 0 ;  /* 0x00000000ff767431 */ /* 0x000fe400000001ff */
[-C--:B----4-:R-:W-:Y:S01]  /*57a0*/  @P2 FMUL R118, R123, R119.reuse ;  /* 0x000000777b762220 */ /* 0x090fe20000400000 */
[----:B------:R-:W-:-:S02]  /*57b0*/  @P2 FMUL R106, R121, R119 ;  /* 0x00000077796a2220 */ /* 0x000fc40000400000 */
[----:B------:R-:W0:Y:S04]  /*57c0*/  SHFL.IDX PT, R119, R40, R110, 0x1f ;  /* 0x00001f6e28777589 */ /* 0x000e2800000e0000 */
        /* <DEDUP_REMOVED lines=10> */
[----:B------:R-:W-:Y:S02]  /*5870*/  HFMA2 R117, -RZ, RZ, 0, 0 ;  /* 0x00000000ff757431 */ /* 0x000fe400000001ff */
[----:B------:R-:W-:Y:S01]  /*5880*/  FADD R103, R103, R124 ;  /* 0x0000007c67677221 */ /* 0x000fe20000000000 */
[----:B------:R-:W-:-:S02]  /*5890*/  FADD R88, R88, R120 ;  /* 0x0000007858587221 */ /* 0x000fc40000000000 */
[----:B------:R-:W-:Y:S01]  /*58a0*/  SHFL.IDX PT, R120, R42, R110, 0x1f ;  /* 0x00001f6e2a787589 */ /* 0x000fe200000e0000 */
[-C--:B--2---:R-:W-:Y:S01]  /*58b0*/  @P2 FMUL R114, R115, R119.reuse ;  /* 0x0000007773722220 */ /* 0x084fe20000400000 */
[----:B------:R-:W-:Y:S01]  /*58c0*/  MOV R115, RZ ;  /* 0x000000ff00737202 */ /* 0x000fe20000000f00 */
[----:B---3--:R-:W-:Y:S02]  /*58d0*/  @P2 FMUL R115, R122, R119 ;  /* 0x000000777a732220 */ /* 0x008fe40000400000 */
[----:B------:R-:W0:Y:S01]  /*58e0*/  SHFL.IDX PT, R119, R41, R110, 0x1f ;  /* 0x00001f6e29777589 */ /* 0x000e2200000e0000 */
[-C--:B----4-:R-:W-:Y:S01]  /*58f0*/  @P1 FMUL R117, R116, R121.reuse ;  /* 0x0000007974751220 */ /* 0x090fe20000400000 */
[----:B------:R-:W-:Y:S02]  /*5900*/  MOV R116, RZ ;  /* 0x000000ff00747202 */ /* 0x000fe40000000f00 */
[----:B0-----:R-:W-:Y:S01]  /*5910*/  FSETP.GT.AND P2, PT, R119, RZ, PT ;  /* 0x000000ff7700720b */ /* 0x001fe20003f44000 */
[----:B------:R-:W-:-:S12]  /*5920*/  @P1 FMUL R116, R123, R121 ;  /* 0x000000797b741220 */ /* 0x000fd80000400000 */
[----:B------:R-:W2:Y:S04]  /*5930*/  @P2 LDG.E.CONSTANT R123, desc[UR4][R112.64] ;  /* 0x00000004707b2981 */ /* 0x000ea8000c1e9900 */
[----:B------:R-:W3:Y:S01]  /*5940*/  @P2 LDG.E.CONSTANT R124, desc[UR4][R112.64+0x80] ;  /* 0x00008004707c2981 */ /* 0x000ee2000c1e9900 */
[----:B------:R-:W-:-:S13]  /*5950*/  FSETP.GT.AND P1, PT, R120, RZ, PT ;  /* 0x000000ff7800720b */ /* 0x000fda0003f24000 */
        /* <DEDUP_REMOVED lines=8> */
[----:B------:R-:W-:Y:S01]  /*59e0*/  FADD R79, R79, R114 ;  /* 0x000000724f4f7221 */ /* 0x000fe20000000000 */
[----:B------:R-:W-:-:S02]  /*59f0*/  CS2R R116, SRZ ;  /* 0x0000000000747805 */ /* 0x000fc4000001ff00 */
[----:B------:R-:W-:Y:S01]  /*5a00*/  IADD3 R114, PT, PT, R110, 0x1, RZ ;  /* 0x000000016e727810 */ /* 0x000fe20007ffe0ff */
[-C--:B--2---:R-:W-:Y:S01]  /*5a10*/  @P2 FMUL R118, R123, R119.reuse ;  /* 0x000000777b762220 */ /* 0x084fe20000400000 */
[----:B---3--:R-:W-:Y:S02]  /*5a20*/  @P2 FMUL R106, R124, R119 ;  /* 0x000000777c6a2220 */ /* 0x008fe40000400000 */
[----:B------:R-:W0:Y:S01]  /*5a30*/  SHFL.IDX PT, R119, R11, R110, 0x1f ;  /* 0x00001f6e0b777589 */ /* 0x000e2200000e0000 */
[-C--:B----4-:R-:W-:Y:S01]  /*5a40*/  @P1 FMUL R116, R122, R120.reuse ;  /* 0x000000787a741220 */ /* 0x090fe20000400000 */
[----:B0-----:R-:W-:Y:S01]  /*5a50*/  FSETP.GT.AND P2, PT, R119, RZ, PT ;  /* 0x000000ff7700720b */ /* 0x001fe20003f44000 */
[----:B------:R-:W-:Y:S02]  /*5a60*/  @P1 FMUL R117, R121, R120 ;  /* 0x0000007879751220 */ /* 0x000fe40000400000 */
[----:B------:R-:W0:Y:S10]  /*5a70*/  SHFL.IDX PT, R121, R10, R114, 0x1f ;  /* 0x00001f720a797589 */ /* 0x000e3400000e0000 */
[----:B------:R-:W2:Y:S04]  /*5a80*/  @P2 LDG.E.CONSTANT R122, desc[UR4][R112.64+0x80] ;  /* 0x00008004707a2981 */ /* 0x000ea8000c1e9900 */
[----:B------:R-:W3:Y:S01]  /*5a90*/  @P2 LDG.E.CONSTANT R124, desc[UR4][R112.64] ;  /* 0x00000004707c2981 */ /* 0x000ee2000c1e9900 */
[----:B0-----:R-:W-:-:S05]  /*5aa0*/  IMAD.WIDE R120, R121, 0x4, R82 ;  /* 0x0000000479787825 */ /* 0x001fca00078e0252 */
[----:B------:R-:W4:Y:S04]  /*5ab0*/  LDG.E.CONSTANT R112, desc[UR4][R120.64] ;  /* 0x0000000478707981 */ /* 0x000f28000c1e9900 */
[----:B------:R0:W4:Y:S01]  /*5ac0*/  LDG.E.CONSTANT R113, desc[UR4][R120.64+0x80] ;  /* 0x0000800478717981 */ /* 0x000122000c1e9900 */
[----:B------:R-:W-:Y:S01]  /*5ad0*/  FADD R92, R92, R106 ;  /* 0x0000006a5c5c7221 */ /* 0x000fe20000000000 */
[----:B------:R-:W-:Y:S01]  /*5ae0*/  FADD R80, R80, R118 ;  /* 0x0000007650507221 */ /* 0x000fe20000000000 */
[----:B------:R-:W-:Y:S01]  /*5af0*/  FADD R81, R81, R116 ;  /* 0x0000007451517221 */ /* 0x000fe20000000000 */
[----:B------:R-:W4:Y:S04]  /*5b00*/  SHFL.IDX PT, R118, R15, R114, 0x1f ;  /* 0x00001f720f767589 */ /* 0x000f2800000e0000 */
[----:B------:R-:W1:Y:S01]  /*5b10*/  SHFL.IDX PT, R116, R16, R114, 0x1f ;  /* 0x00001f7210747589 */ /* 0x000e6200000e0000 */
[----:B------:R-:W-:Y:S01]  /*5b20*/  FADD R91, R91, R115 ;  /* 0x000000735b5b7221 */ /* 0x000fe20000000000 */
[----:B------:R-:W-:-:S02]  /*5b30*/  FADD R5, R5, R117 ;  /* 0x0000007505057221 */ /* 0x000fc40000000000 */
[----:B0-----:R-:W-:Y:S04]  /*5b40*/  SHFL.IDX PT, R121, R21, R114, 0x1f ;  /* 0x00001f7215797589 */ /* 0x001fe800000e0000 */
[----:B------:R-:W-:Y:S04]  /*5b50*/  SHFL.IDX PT, R117, R23, R114, 0x1f ;  /* 0x00001f7217757589 */ /* 0x000fe800000e0000 */
[----:B------:R-:W-:Y:S01]  /*5b60*/  SHFL.IDX PT, R120, R14, R114, 0x1f ;  /* 0x00001f720e787589 */ /* 0x000fe200000e0000 */
[----:B--2---:R-:W-:Y:S01]  /*5b70*/  @P2 FMUL R123, R119, R122 ;  /* 0x0000007a777b2220 */ /* 0x004fe20000400000 */
[----:B------:R-:W-:-:S05]  /*5b80*/  @!P2 MOV R123, RZ ;  /* 0x000000ff007ba202 */ /* 0x000fca0000000f00 */
[----:B------:R-:W-:Y:S02]  /*5b90*/  FADD R106, R108, R123 ;  /* 0x0000007b6c6a7221 */ /* 0x000fe40000000000 */
[----:B------:R-:W0:Y:S04]  /*5ba0*/  SHFL.IDX PT, R108, R18, R114, 0x1f ;  /* 0x00001f72126c7589 */ /* 0x000e2800000e0000 */
[----:B------:R-:W2:Y:S01]  /*5bb0*/  SHFL.IDX PT, R123, R20, R114, 0x1f ;  /* 0x00001f72147b7589 */ /* 0x000ea200000e0000 */
[--C-:B---3--:R-:W-:Y:S01]  /*5bc0*/  @P2 FFMA R115, R119, R124, R109.reuse ;  /* 0x0000007c77732223 */ /* 0x108fe2000000006d */
[----:B------:R-:W-:Y:S02]  /*5bd0*/  @!P2 FADD R115, RZ, R109 ;  /* 0x0000006dff73a221 */ /* 0x000fe40000000000 */
[----:B------:R-:W3:Y:S01]  /*5be0*/  SHFL.IDX PT, R109, R17, R114, 0x1f ;  /* 0x00001f72116d7589 */ /* 0x000ee200000e0000 */
[C---:B----4-:R-:W-:Y:S01]  /*5bf0*/  FFMA R101, R112.reuse, R118, R101 ;  /* 0x0000007670657223 */ /* 0x050fe20000000065 */
[----:B-1----:R-:W-:-:S02]  /*5c00*/  FFMA R99, R112, R116, R99 ;  /* 0x0000007470637223 */ /* 0x002fc40000000063 */
[----:B------:R-:W1:Y:S01]  /*5c10*/  SHFL.IDX PT, R119, R22, R114, 0x1f ;  /* 0x00001f7216777589 */ /* 0x000e6200000e0000 */
[C---:B------:R-:W-:Y:S01]  /*5c20*/  FFMA R100, R113.reuse, R118, R100 ;  /* 0x0000007671647223 */ /* 0x040fe20000000064 */
[C---:B------:R-:W-:Y:S02]  /*5c30*/  FFMA R98, R113.reuse, R116, R98 ;  /* 0x0000007471627223 */ /* 0x040fe40000000062 */
[----:B------:R-:W4:Y:S04]  /*5c40*/  SHFL.IDX PT, R118, R19, R114, 0x1f ;  /* 0x00001f7213767589 */ /* 0x000f2800000e0000 */
[----:B------:R-:W4:Y:S01]  /*5c50*/  SHFL.IDX PT, R116, R24, R114, 0x1f ;  /* 0x00001f7218747589 */ /* 0x000f2200000e0000 */
[-C--:B0-----:R-:W-:Y:S01]  /*5c60*/  FFMA R95, R112, R108.reuse, R95 ;  /* 0x0000006c705f7223 */ /* 0x081fe2000000005f */
[----:B------:R-:W-:-:S02]  /*5c70*/  FFMA R94, R113, R108, R94 ;  /* 0x0000006c715e7223 */ /* 0x000fc4000000005e */
[----:B------:R-:W0:Y:S01]  /*5c80*/  SHFL.IDX PT, R108, R26, R114, 0x1f ;  /* 0x00001f721a6c7589 */ /* 0x000e2200000e0000 */
[CC--:B--2---:R-:W-:Y:S01]  /*5c90*/  FFMA R44, R112.reuse, R123.reuse, R44 ;  /* 0x0000007b702c7223 */ /* 0x0c4fe2000000002c */
[C---:B------:R-:W-:Y:S02]  /*5ca0*/  FFMA R45, R113.reuse, R123, R45 ;  /* 0x0000007b712d7223 */ /* 0x040fe4000000002d */
[----:B------:R-:W2:Y:S01]  /*5cb0*/  SHFL.IDX PT, R123, R28, R114, 0x1f ;  /* 0x00001f721c7b7589 */ /* 0x000ea200000e0000 */
[CC--:B---3--:R-:W-:Y:S01]  /*5cc0*/  FFMA R97, R112.reuse, R109.reuse, R97 ;  /* 0x0000006d70617223 */ /* 0x0c8fe20000000061 */
[C---:B------:R-:W-:Y:S01]  /*5cd0*/  FFMA R96, R113.reuse, R109, R96 ;  /* 0x0000006d71607223 */ /* 0x040fe20000000060 */
[CC--:B------:R-:W-:Y:S01]  /*5ce0*/  FFMA R46, R112.reuse, R121.reuse, R46 ;  /* 0x00000079702e7223 */ /* 0x0c0fe2000000002e */
[C---:B------:R-:W-:Y:S01]  /*5cf0*/  FFMA R47, R113.reuse, R121, R47 ;  /* 0x00000079712f7223 */ /* 0x040fe2000000002f */
[C---:B------:R-:W-:Y:S01]  /*5d00*/  FFMA R50, R112.reuse, R117, R50 ;  /* 0x0000007570327223 */ /* 0x040fe20000000032 */
[CC--:B-1----:R-:W-:Y:S01]  /*5d10*/  FFMA R48, R112.reuse, R119.reuse, R48 ;  /* 0x0000007770307223 */ /* 0x0c2fe20000000030 */
[C---:B------:R-:W-:Y:S01]  /*5d20*/  FFMA R49, R113.reuse, R119, R49 ;  /* 0x0000007771317223 */ /* 0x040fe20000000031 */
[C---:B------:R-:W-:Y:S01]  /*5d30*/  FFMA R51, R113.reuse, R117, R51 ;  /* 0x0000007571337223 */ /* 0x040fe20000000033 */
[----:B------:R-:W1:Y:S01]  /*5d40*/  SHFL.IDX PT, R122, R12, R114, 0x1f ;  /* 0x00001f720c7a7589 */ /* 0x000e6200000e0000 */
[-C--:B----4-:R-:W-:Y:S01]  /*5d50*/  FFMA R93, R112, R118.reuse, R93 ;  /* 0x00000076705d7223 */ /* 0x090fe2000000005d */
[----:B------:R-:W-:-:S02]  /*5d60*/  FFMA R43, R113, R118, R43 ;  /* 0x00000076712b7223 */ /* 0x000fc4000000002b */
[----:B------:R-:W3:Y:S01]  /*5d70*/  SHFL.IDX PT, R109, R25, R114, 0x1f ;  /* 0x00001f72196d7589 */ /* 0x000ee200000e0000 */
[CC--:B------:R-:W-:Y:S01]  /*5d80*/  FFMA R52, R112.reuse, R116.reuse, R52 ;  /* 0x0000007470347223 */ /* 0x0c0fe20000000034 */
[C---:B------:R-:W-:Y:S02]  /*5d90*/  FFMA R53, R113.reuse, R116, R53 ;  /* 0x0000007471357223 */ /* 0x040fe40000000035 */
[----:B------:R-:W4:Y:S01]  /*5da0*/  SHFL.IDX PT, R118, R27, R114, 0x1f ;  /* 0x00001f721b767589 */ /* 0x000f2200000e0000 */
[CC--:B0-----:R-:W-:Y:S01]  /*5db0*/  FFMA R56, R112.reuse, R108.reuse, R56 ;  /* 0x0000006c70387223 */ /* 0x0c1fe20000000038 */
[C---:B------:R-:W-:Y:S02]  /*5dc0*/  FFMA R57, R113.reuse, R108, R57 ;  /* 0x0000006c71397223 */ /* 0x040fe40000000039 */
[----:B------:R-:W0:Y:S04]  /*5dd0*/  SHFL.IDX PT, R121, R29, R114, 0x1f ;  /* 0x00001f721d797589 */ /* 0x000e2800000e0000 */
[----:B------:R-:W0:Y:S04]  /*5de0*/  SHFL.IDX PT, R119, R30, R114, 0x1f ;  /* 0x00001f721e777589 */ /* 0x000e2800000e0000 */
[----:B------:R-:W0:Y:S04]  /*5df0*/  SHFL.IDX PT, R117, R31, R114, 0x1f ;  /* 0x00001f721f757589 */ /* 0x000e2800000e0000 */
[----:B------:R-:W0:Y:S04]  /*5e00*/  SHFL.IDX PT, R116, R32, R114, 0x1f ;  /* 0x00001f7220747589 */ /* 0x000e2800000e0000 */
[----:B------:R-:W0:Y:S01]  /*5e10*/  SHFL.IDX PT, R108, R34, R114, 0x1f ;  /* 0x00001f72226c7589 */ /* 0x000e2200000e0000 */
[-C--:B--2---:R-:W-:Y:S01]  /*5e20*/  FFMA R60, R112, R123.reuse, R60 ;  /* 0x0000007b703c7223 */ /* 0x084fe2000000003c */
[----:B------:R-:W-:-:S02]  /*5e30*/  FFMA R61, R113, R123, R61 ;  /* 0x0000007b713d7223 */ /* 0x000fc4000000003d */
[----:B------:R-:W2:Y:S01]  /*5e40*/  SHFL.IDX PT, R123, R35, R114, 0x1f ;  /* 0x00001f72237b7589 */ /* 0x000ea200000e0000 */
[CC--:B-1----:R-:W-:Y:S01]  /*5e50*/  FFMA R107, R112.reuse, R122.reuse, R107 ;  /* 0x0000007a706b7223 */ /* 0x0c2fe2000000006b */
[C---:B------:R-:W-:Y:S01]  /*5e60*/  FFMA R111, R113.reuse, R122, R111 ;  /* 0x0000007a716f7223 */ /* 0x040fe2000000006f */
[CC--:B------:R-:W-:Y:S01]  /*5e70*/  FFMA R103, R112.reuse, R120.reuse, R103 ;  /* 0x0000007870677223 */ /* 0x0c0fe20000000067 */
[C---:B------:R-:W-:Y:S01]  /*5e80*/  FFMA R102, R113.reuse, R120, R102 ;  /* 0x0000007871667223 */ /* 0x040fe20000000066 */
[CC--:B---3--:R-:W-:Y:S01]  /*5e90*/  FFMA R54, R112.reuse, R109.reuse, R54 ;  /* 0x0000006d70367223 */ /* 0x0c8fe20000000036 */
[C---:B------:R-:W-:Y:S01]  /*5ea0*/  FFMA R55, R113.reuse, R109, R55 ;  /* 0x0000006d71377223 */ /* 0x040fe20000000037 */
[CC--:B----4-:R-:W-:Y:S01]  /*5eb0*/  FFMA R58, R112.reuse, R118.reuse, R58 ;  /* 0x00000076703a7223 */ /* 0x0d0fe2000000003a */
[C---:B------:R-:W-:Y:S01]  /*5ec0*/  FFMA R59, R113.reuse, R118, R59 ;  /* 0x00000076713b7223 */ /* 0x040fe2000000003b */
[CC--:B0-----:R-:W-:Y:S01]  /*5ed0*/  FFMA R64, R112.reuse, R121.reuse, R64 ;  /* 0x0000007970407223 */ /* 0x0c1fe20000000040 */
[C---:B------:R-:W-:Y:S01]  /*5ee0*/  FFMA R65, R113.reuse, R121, R65 ;  /* 0x0000007971417223 */ /* 0x040fe20000000041 */
[CC--:B------:R-:W-:Y:S01]  /*5ef0*/  FFMA R66, R112.reuse, R119.reuse, R66 ;  /* 0x0000007770427223 */ /* 0x0c0fe20000000042 */
[C---:B------:R-:W-:Y:S01]  /*5f00*/  FFMA R67, R113.reuse, R119, R67 ;  /* 0x0000007771437223 */ /* 0x040fe20000000043 */
[CC--:B------:R-:W-:Y:S01]  /*5f10*/  FFMA R68, R112.reuse, R117.reuse, R68 ;  /* 0x0000007570447223 */ /* 0x0c0fe20000000044 */
[C---:B------:R-:W-:Y:S01]  /*5f20*/  FFMA R69, R113.reuse, R117, R69 ;  /* 0x0000007571457223 */ /* 0x040fe20000000045 */
[----:B------:R-:W-:Y:S01]  /*5f30*/  SHFL.IDX PT, R124, R13, R114, 0x1f ;  /* 0x00001f720d7c7589 */ /* 0x000fe200000e0000 */
[-C--:B------:R-:W-:Y:S01]  /*5f40*/  FFMA R70, R112, R116.reuse, R70 ;  /* 0x0000007470467223 */ /* 0x080fe20000000046 */
[----:B------:R-:W-:-:S02]  /*5f50*/  FFMA R71, R113, R116, R71 ;  /* 0x0000007471477223 */ /* 0x000fc40000000047 */
[----:B------:R-:W-:Y:S01]  /*5f60*/  SHFL.IDX PT, R109, R33, R114, 0x1f ;  /* 0x00001f72216d7589 */ /* 0x000fe200000e0000 */
[CC--:B------:R-:W-:Y:S01]  /*5f70*/  FFMA R73, R112.reuse, R108.reuse, R73 ;  /* 0x0000006c70497223 */ /* 0x0c0fe20000000049 */
[C---:B------:R-:W-:Y:S02]  /*5f80*/  FFMA R85, R113.reuse, R108, R85 ;  /* 0x0000006c71557223 */ /* 0x040fe40000000055 */
[----:B------:R-:W-:Y:S04]  /*5f90*/  SHFL.IDX PT, R116, R11, R114, 0x1f ;  /* 0x00001f720b747589 */ /* 0x000fe800000e0000 */
[----:B------:R-:W0:Y:S04]  /*5fa0*/  SHFL.IDX PT, R122, R36, R114, 0x1f ;  /* 0x00001f72247a7589 */ /* 0x000e2800000e0000 */
[----:B------:R-:W1:Y:S04]  /*5fb0*/  SHFL.IDX PT, R108, R37, R114, 0x1f ;  /* 0x00001f72256c7589 */ /* 0x000e6800000e0000 */
[----:B------:R-:W3:Y:S04]  /*5fc0*/  SHFL.IDX PT, R121, R38, R114, 0x1f ;  /* 0x00001f7226797589 */ /* 0x000ee800000e0000 */
[----:B------:R-:W4:Y:S04]  /*5fd0*/  SHFL.IDX PT, R120, R39, R114, 0x1f ;  /* 0x00001f7227787589 */ /* 0x000f2800000e0000 */
[----:B------:R-:W4:Y:S04]  /*5fe0*/  SHFL.IDX PT, R119, R40, R114, 0x1f ;  /* 0x00001f7228777589 */ /* 0x000f2800000e0000 */
[----:B------:R-:W4:Y:S04]  /*5ff0*/  SHFL.IDX PT, R118, R41, R114, 0x1f ;  /* 0x00001f7229767589 */ /* 0x000f2800000e0000 */
[----:B------:R0:W4:Y:S01]  /*6000*/  SHFL.IDX PT, R117, R42, R114, 0x1f ;  /* 0x00001f722a757589 */ /* 0x00012200000e0000 */
[-C--:B--2---:R-:W-:Y:S01]  /*6010*/  FFMA R74, R112, R123.reuse, R74 ;  /* 0x0000007b704a7223 */ /* 0x084fe2000000004a */
[----:B------:R-:W-:Y:S01]  /*6020*/  FFMA R86, R113, R123, R86 ;  /* 0x0000007b71567223 */ /* 0x000fe20000000056 */
[----:B0-----:R-:W-:-:S05]  /*6030*/  IADD3 R114, PT, PT, R110, 0x2, RZ ;  /* 0x000000026e727810 */ /* 0x001fca0007ffe0ff */
[----:B------:R-:W0:Y:S01]  /*6040*/  SHFL.IDX PT, R123, R10, R114, 0x1f ;  /* 0x00001f720a7b7589 */ /* 0x000e2200000e0000 */
[CC--:B------:R-:W-:Y:S01]  /*6050*/  FFMA R75, R112.reuse, R122.reuse, R75 ;  /* 0x0000007a704b7223 */ /* 0x0c0fe2000000004b */
[C---:B------:R-:W-:Y:S01]  /*6060*/  FFMA R87, R113.reuse, R122, R87 ;  /* 0x0000007a71577223 */ /* 0x040fe20000000057 */
[CC--:B------:R-:W-:Y:S01]  /*6070*/  FFMA R72, R112.reuse, R109.reuse, R72 ;  /* 0x0000006d70487223 */ /* 0x0c0fe20000000048 */
[C---:B------:R-:W-:Y:S01]  /*6080*/  FFMA R84, R113.reuse, R109, R84 ;  /* 0x0000006d71547223 */ /* 0x040fe20000000054 */
[CC--:B-1----:R-:W-:Y:S01]  /*6090*/  FFMA R76, R112.reuse, R108.reuse, R76 ;  /* 0x0000006c704c7223 */ /* 0x0c2fe2000000004c */
[----:B------:R-:W-:Y:S01]  /*60a0*/  FFMA R88, R113, R108, R88 ;  /* 0x0000006c71587223 */ /* 0x000fe20000000058 */
[----:B------:R-:W-:Y:S01]  /*60b0*/  FFMA R105, R112, R124, R105 ;  /* 0x0000007c70697223 */ /* 0x000fe20000000069 */
[----:B------:R-:W-:Y:S01]  /*60c0*/  FFMA R109, R116, R112, R115 ;  /* 0x00000070746d7223 */ /* 0x000fe20000000073 */
[C---:B---3--:R-:W-:Y:S01]  /*60d0*/  FFMA R77, R112.reuse, R121, R77 ;  /* 0x00000079704d7223 */ /* 0x048fe2000000004d */
[C---:B----4-:R-:W-:Y:S01]  /*60e0*/  FFMA R78, R112.reuse, R120, R78 ;  /* 0x00000078704e7223 */ /* 0x050fe2000000004e */
[C---:B------:R-:W-:Y:S01]  /*60f0*/  FFMA R79, R112.reuse, R119, R79 ;  /* 0x00000077704f7223 */ /* 0x040fe2000000004f */
[C---:B------:R-:W-:Y:S01]  /*6100*/  FFMA R80, R112.reuse, R118, R80 ;  /* 0x0000007670507223 */ /* 0x040fe20000000050 */
        /* <DEDUP_REMOVED lines=9> */
[----:B------:R-:W-:Y:S01]  /*61a0*/  FFMA R5, R113, R117, R5 ;  /* 0x0000007571057223 */ /* 0x000fe20000000005 */
[----:B------:R-:W-:-:S02]  /*61b0*/  FFMA R113, R116, R113, R106 ;  /* 0x0000007174717223 */ /* 0x000fc4000000006a */
[----:B------:R-:W2:Y:S04]  /*61c0*/  SHFL.IDX PT, R106, R12, R114, 0x1f ;  /* 0x00001f720c6a7589 */ /* 0x000ea800000e0000 */
[----:B------:R-:W1:Y:S04]  /*61d0*/  SHFL.IDX PT, R119, R13, R114, 0x1f ;  /* 0x00001f720d777589 */ /* 0x000e6800000e0000 */
[----:B------:R-:W4:Y:S04]  /*61e0*/  SHFL.IDX PT, R117, R16, R114, 0x1f ;  /* 0x00001f7210757589 */ /* 0x000f2800000e0000 */
[----:B------:R-:W4:Y:S04]  /*61f0*/  SHFL.IDX PT, R116, R17, R114, 0x1f ;  /* 0x00001f7211747589 */ /* 0x000f2800000e0000 */
[----:B------:R-:W4:Y:S04]  /*6200*/  SHFL.IDX PT, R115, R18, R114, 0x1f ;  /* 0x00001f7212737589 */ /* 0x000f2800000e0000 */
[----:B------:R-:W-:Y:S04]  /*6210*/  SHFL.IDX PT, R118, R15, R114, 0x1f ;  /* 0x00001f720f767589 */ /* 0x000fe800000e0000 */
[----:B0-----:R-:W-:Y:S04]  /*6220*/  SHFL.IDX PT, R123, R20, R114, 0x1f ;  /* 0x00001f72147b7589 */ /* 0x001fe800000e0000 */
[----:B------:R-:W-:Y:S04]  /*6230*/  SHFL.IDX PT, R121, R21, R114, 0x1f ;  /* 0x00001f7215797589 */ /* 0x000fe800000e0000 */
[----:B------:R-:W-:Y:S04]  /*6240*/  SHFL.IDX PT, R125, R28, R114, 0x1f ;  /* 0x00001f721c7d7589 */ /* 0x000fe800000e0000 */
[----:B------:R-:W-:Y:S04]  /*6250*/  SHFL.IDX PT, R120, R14, R114, 0x1f ;  /* 0x00001f720e787589 */ /* 0x000fe800000e0000 */
[----:B------:R-:W-:Y:S01]  /*6260*/  SHFL.IDX PT, R122, R36, R114, 0x1f ;  /* 0x00001f72247a7589 */ /* 0x000fe200000e0000 */
[-C--:B--2---:R-:W-:Y:S01]  /*6270*/  FFMA R107, R108, R106.reuse, R107 ;  /* 0x0000006a6c6b7223 */ /* 0x084fe2000000006b */
[----:B---3--:R-:W-:-:S02]  /*6280*/  FFMA R106, R112, R106, R111 ;  /* 0x0000006a706a7223 */ /* 0x008fc4000000006f */
[----:B------:R-:W0:Y:S01]  /*6290*/  SHFL.IDX PT, R111, R26, R114, 0x1f ;  /* 0x00001f721a6f7589 */ /* 0x000e2200000e0000 */
[-C--:B-1----:R-:W-:Y:S01]  /*62a0*/  FFMA R105, R108, R119.reuse, R105 ;  /* 0x000000776c697223 */ /* 0x082fe20000000069 */
[----:B------:R-:W-:Y:S01]  /*62b0*/  FFMA R104, R112, R119, R104 ;  /* 0x0000007770687223 */ /* 0x000fe20000000068 */
[-C--:B----4-:R-:W-:Y:S01]  /*62c0*/  FFMA R99, R108, R117.reuse, R99 ;  /* 0x000000756c637223 */ /* 0x090fe20000000063 */
[----:B------:R-:W-:Y:S01]  /*62d0*/  FFMA R98, R112, R117, R98 ;  /* 0x0000007570627223 */ /* 0x000fe20000000062 */
[-C--:B------:R-:W-:Y:S01]  /*62e0*/  FFMA R97, R108, R116.reuse, R97 ;  /* 0x000000746c617223 */ /* 0x080fe20000000061 */
[----:B------:R-:W-:Y:S01]  /*62f0*/  FFMA R96, R112, R116, R96 ;  /* 0x0000007470607223 */ /* 0x000fe20000000060 */
[-C--:B------:R-:W-:Y:S01]  /*6300*/  FFMA R95, R108, R115.reuse, R95 ;  /* 0x000000736c5f7223 */ /* 0x080fe2000000005f */
[----:B------:R-:W-:Y:S01]  /*6310*/  FFMA R94, R112, R115, R94 ;  /* 0x00000073705e7223 */ /* 0x000fe2000000005e */
[----:B------:R-:W1:Y:S04]  /*6320*/  SHFL.IDX PT, R119, R22, R114, 0x1f ;  /* 0x00001f7216777589 */ /* 0x000e6800000e0000 */
[----:B------:R-:W2:Y:S04]  /*6330*/  SHFL.IDX PT, R117, R23, R114, 0x1f ;  /* 0x00001f7217757589 */ /* 0x000ea800000e0000 */
[----:B------:R-:W3:Y:S04]  /*6340*/  SHFL.IDX PT, R116, R24, R114, 0x1f ;  /* 0x00001f7218747589 */ /* 0x000ee800000e0000 */
[----:B------:R-:W4:Y:S01]  /*6350*/  SHFL.IDX PT, R115, R25, R114, 0x1f ;  /* 0x00001f7219737589 */ /* 0x000f2200000e0000 */
[-C--:B0-----:R-:W-:Y:S01]  /*6360*/  FFMA R56, R108, R111.reuse, R56 ;  /* 0x0000006f6c387223 */ /* 0x081fe20000000038 */
[----:B------:R-:W-:-:S02]  /*6370*/  FFMA R57, R112, R111, R57 ;  /* 0x0000006f70397223 */ /* 0x000fc40000000039 */
[----:B------:R-:W0:Y:S01]  /*6380*/  SHFL.IDX PT, R111, R34, R114, 0x1f ;  /* 0x00001f72226f7589 */ /* 0x000e2200000e0000 */
[-C--:B------:R-:W-:Y:S01]  /*6390*/  FFMA R101, R108, R118.reuse, R101 ;  /* 0x000000766c657223 */ /* 0x080fe20000000065 */
[----:B------:R-:W-:Y:S01]  /*63a0*/  FFMA R100, R112, R118, R100 ;  /* 0x0000007670647223 */ /* 0x000fe20000000064 */
[-C--:B------:R-:W-:Y:S01]  /*63b0*/  FFMA R44, R108, R123.reuse, R44 ;  /* 0x0000007b6c2c7223 */ /* 0x080fe2000000002c */
[----:B------:R-:W-:Y:S01]  /*63c0*/  FFMA R45, R112, R123, R45 ;  /* 0x0000007b702d7223 */ /* 0x000fe2000000002d */
[-C--:B------:R-:W-:Y:S01]  /*63d0*/  FFMA R46, R108, R121.reuse, R46 ;  /* 0x000000796c2e7223 */ /* 0x080fe2000000002e */
[----:B------:R-:W-:Y:S01]  /*63e0*/  FFMA R47, R112, R121, R47 ;  /* 0x00000079702f7223 */ /* 0x000fe2000000002f */
[-C--:B-1----:R-:W-:Y:S01]  /*63f0*/  FFMA R48, R108, R119.reuse, R48 ;  /* 0x000000776c307223 */ /* 0x082fe20000000030 */
[----:B------:R-:W-:Y:S01]  /*6400*/  FFMA R49, R112, R119, R49 ;  /* 0x0000007770317223 */ /* 0x000fe20000000031 */
[----:B------:R-:W1:Y:S01]  /*6410*/  SHFL.IDX PT, R118, R19, R114, 0x1f ;  /* 0x00001f7213767589 */ /* 0x000e6200000e0000 */
[-C--:B--2---:R-:W-:Y:S01]  /*6420*/  FFMA R50, R108, R117.reuse, R50 ;  /* 0x000000756c327223 */ /* 0x084fe20000000032 */
[----:B------:R-:W-:-:S02]  /*6430*/  FFMA R51, R112, R117, R51 ;  /* 0x0000007570337223 */ /* 0x000fc40000000033 */
[----:B------:R-:W2:Y:S01]  /*6440*/  SHFL.IDX PT, R123, R27, R114, 0x1f ;  /* 0x00001f721b7b7589 */ /* 0x000ea200000e0000 */
[-C--:B---3--:R-:W-:Y:S01]  /*6450*/  FFMA R52, R108, R116.reuse, R52 ;  /* 0x000000746c347223 */ /* 0x088fe20000000034 */
[----:B------:R-:W-:Y:S02]  /*6460*/  FFMA R53, R112, R116, R53 ;  /* 0x0000007470357223 */ /* 0x000fe40000000035 */
[----:B------:R-:W3:Y:S01]  /*6470*/  SHFL.IDX PT, R121, R29, R114, 0x1f ;  /* 0x00001f721d797589 */ /* 0x000ee200000e0000 */
[-C--:B----4-:R-:W-:Y:S01]  /*6480*/  FFMA R54, R108, R115.reuse, R54 ;  /* 0x000000736c367223 */ /* 0x090fe20000000036 */
[----:B------:R-:W-:Y:S02]  /*6490*/  FFMA R55, R112, R115, R55 ;  /* 0x0000007370377223 */ /* 0x000fe40000000037 */
[----:B------:R-:W4:Y:S04]  /*64a0*/  SHFL.IDX PT, R119, R30, R114, 0x1f ;  /* 0x00001f721e777589 */ /* 0x000f2800000e0000 */
[----:B------:R-:W4:Y:S04]  /*64b0*/  SHFL.IDX PT, R117, R31, R114, 0x1f ;  /* 0x00001f721f757589 */ /* 0x000f2800000e0000 */
[----:B------:R-:W4:Y:S04]  /*64c0*/  SHFL.IDX PT, R116, R32, R114, 0x1f ;  /* 0x00001f7220747589 */ /* 0x000f2800000e0000 */
[----:B------:R-:W4:Y:S01]  /*64d0*/  SHFL.IDX PT, R115, R33, R114, 0x1f ;  /* 0x00001f7221737589 */ /* 0x000f2200000e0000 */
[-C--:B0-----:R-:W-:Y:S01]  /*64e0*/  FFMA R73, R108, R111.reuse, R73 ;  /* 0x0000006f6c497223 */ /* 0x081fe20000000049 */
[----:B------:R-:W-:Y:S01]  /*64f0*/  FFMA R85, R112, R111, R85 ;  /* 0x0000006f70557223 */ /* 0x000fe20000000055 */
[----:B------:R-:W-:Y:S01]  /*6500*/  IADD3 R111, PT, PT, R110, 0x3, RZ ;  /* 0x000000036e6f7810 */ /* 0x000fe20007ffe0ff */
[-C--:B------:R-:W-:Y:S01]  /*6510*/  FFMA R60, R108, R125.reuse, R60 ;  /* 0x0000007d6c3c7223 */ /* 0x080fe2000000003c */
[----:B------:R-:W-:-:S03]  /*6520*/  FFMA R61, R112, R125, R61 ;  /* 0x0000007d703d7223 */ /* 0x000fc6000000003d */
[----:B------:R-:W0:Y:S01]  /*6530*/  SHFL.IDX PT, R125, R10, R111, 0x1f ;  /* 0x00001f6f0a7d7589 */ /* 0x000e2200000e0000 */
[-C--:B------:R-:W-:Y:S01]  /*6540*/  FFMA R103, R108, R120.reuse, R103 ;  /* 0x000000786c677223 */ /* 0x080fe20000000067 */
[----:B------:R-:W-:Y:S01]  /*6550*/  FFMA R102, R112, R120, R102 ;  /* 0x0000007870667223 */ /* 0x000fe20000000066 */
[-C--:B-1----:R-:W-:Y:S01]  /*6560*/  FFMA R93, R108, R118.reuse, R93 ;  /* 0x000000766c5d7223 */ /* 0x082fe2000000005d */
[----:B------:R-:W-:Y:S01]  /*6570*/  FFMA R43, R112, R118, R43 ;  /* 0x00000076702b7223 */ /* 0x000fe2000000002b */
[-C--:B--2---:R-:W-:Y:S01]  /*6580*/  FFMA R58, R108, R123.reuse, R58 ;  /* 0x0000007b6c3a7223 */ /* 0x084fe2000000003a */
        /* <DEDUP_REMOVED lines=9> */
[----:B------:R-:W-:Y:S01]  /*6620*/  SHFL.IDX PT, R123, R35, R114, 0x1f ;  /* 0x00001f72237b7589 */ /* 0x000fe200000e0000 */
[-C--:B------:R-:W-:Y:S01]  /*6630*/  FFMA R72, R108, R115.reuse, R72 ;  /* 0x000000736c487223 */ /* 0x080fe20000000048 */
[----:B------:R-:W-:-:S02]  /*6640*/  FFMA R84, R112, R115, R84 ;  /* 0x0000007370547223 */ /* 0x000fc40000000054 */
[----:B------:R-:W1:Y:S04]  /*6650*/  SHFL.IDX PT, R115, R11, R114, 0x1f ;  /* 0x00001f720b737589 */ /* 0x000e6800000e0000 */
[----:B------:R-:W2:Y:S04]  /*6660*/  SHFL.IDX PT, R121, R37, R114, 0x1f ;  /* 0x00001f7225797589 */ /* 0x000ea800000e0000 */
[----:B------:R-:W3:Y:S04]  /*6670*/  SHFL.IDX PT, R120, R38, R114, 0x1f ;  /* 0x00001f7226787589 */ /* 0x000ee800000e0000 */
[----:B------:R-:W4:Y:S04]  /*6680*/  SHFL.IDX PT, R119, R39, R114, 0x1f ;  /* 0x00001f7227777589 */ /* 0x000f2800000e0000 */
[----:B------:R-:W4:Y:S04]  /*6690*/  SHFL.IDX PT, R118, R40, R114, 0x1f ;  /* 0x00001f7228767589 */ /* 0x000f2800000e0000 */
[----:B------:R-:W4:Y:S04]  /*66a0*/  SHFL.IDX PT, R117, R41, R114, 0x1f ;  /* 0x00001f7229757589 */ /* 0x000f2800000e0000 */
[----:B------:R-:W4:Y:S01]  /*66b0*/  SHFL.IDX PT, R116, R42, R114, 0x1f ;  /* 0x00001f722a747589 */ /* 0x000f2200000e0000 */
[----:B0-----:R-:W-:-:S04]  /*66c0*/  IMAD.WIDE R124, R125, 0x4, R82 ;  /* 0x000000047d7c7825 */ /* 0x001fc800078e0252 */
[C---:B-1----:R-:W-:Y:S01]  /*66d0*/  FFMA R109, R115.reuse, R108, R109 ;  /* 0x0000006c736d7223 */ /* 0x042fe2000000006d */
[C---:B------:R-:W-:Y:S01]  /*66e0*/  FFMA R74, R108.reuse, R123, R74 ;  /* 0x0000007b6c4a7223 */ /* 0x040fe2000000004a */
[C---:B------:R-:W-:Y:S01]  /*66f0*/  FFMA R75, R108.reuse, R122, R75 ;  /* 0x0000007a6c4b7223 */ /* 0x040fe2000000004b */
[C---:B--2---:R-:W-:Y:S01]  /*6700*/  FFMA R76, R108.reuse, R121, R76 ;  /* 0x000000796c4c7223 */ /* 0x044fe2000000004c */
[----:B------:R-:W2:Y:S01]  /*6710*/  LDG.E.CONSTANT R83, desc[UR4][R124.64] ;  /* 0x000000047c537981 */ /* 0x000ea2000c1e9900 */
[C---:B---3--:R-:W-:Y:S01]  /*6720*/  FFMA R77, R108.reuse, R120, R77 ;  /* 0x000000786c4d7223 */ /* 0x048fe2000000004d */
[C---:B----4-:R-:W-:Y:S01]  /*6730*/  FFMA R78, R108.reuse, R119, R78 ;  /* 0x000000776c4e7223 */ /* 0x050fe2000000004e */
[C---:B------:R-:W-:Y:S01]  /*6740*/  FFMA R79, R108.reuse, R118, R79 ;  /* 0x000000766c4f7223 */ /* 0x040fe2000000004f */
[C---:B------:R-:W-:Y:S01]  /*6750*/  FFMA R80, R108.reuse, R117, R80 ;  /* 0x000000756c507223 */ /* 0x040fe20000000050 */
[----:B------:R-:W-:Y:S02]  /*6760*/  FFMA R81, R108, R116, R81 ;  /* 0x000000746c517223 */ /* 0x000fe40000000051 */
[----:B------:R-:W3:Y:S01]  /*6770*/  LDG.E.CONSTANT R108, desc[UR4][R124.64+0x80] ;  /* 0x000080047c6c7981 */ /* 0x000ee2000c1e9900 */
        /* <DEDUP_REMOVED lines=8> */
[----:B------:R-:W-:Y:S01]  /*6800*/  FFMA R82, R115, R112, R113 ;  /* 0x0000007073527223 */ /* 0x000fe20000000071 */
[----:B------:R-:W2:Y:S04]  /*6810*/  SHFL.IDX PT, R117, R12, R111, 0x1f ;  /* 0x00001f6f0c757589 */ /* 0x000ea800000e0000 */
[----:B------:R-:W0:Y:S04]  /*6820*/  SHFL.IDX PT, R118, R15, R111, 0x1f ;  /* 0x00001f6f0f767589 */ /* 0x000e2800000e0000 */
[----:B------:R-:W1:Y:S04]  /*6830*/  SHFL.IDX PT, R116, R16, R111, 0x1f ;  /* 0x00001f6f10747589 */ /* 0x000e6800000e0000 */
[----:B------:R-:W4:Y:S04]  /*6840*/  SHFL.IDX PT, R114, R17, R111, 0x1f ;  /* 0x00001f6f11727589 */ /* 0x000f2800000e0000 */
[----:B------:R-:W4:Y:S04]  /*6850*/  SHFL.IDX PT, R113, R18, R111, 0x1f ;  /* 0x00001f6f12717589 */ /* 0x000f2800000e0000 */
[----:B------:R-:W4:Y:S04]  /*6860*/  SHFL.IDX PT, R112, R19, R111, 0x1f ;  /* 0x00001f6f13707589 */ /* 0x000f2800000e0000 */
[----:B------:R-:W4:Y:S04]  /*6870*/  SHFL.IDX PT, R110, R20, R111, 0x1f ;  /* 0x00001f6f146e7589 */ /* 0x000f2800000e0000 */
[----:B------:R-:W3:Y:S04]  /*6880*/  SHFL.IDX PT, R120, R13, R111, 0x1f ;  /* 0x00001f6f0d787589 */ /* 0x000ee800000e0000 */
[----:B------:R-:W3:Y:S04]  /*6890*/  SHFL.IDX PT, R122, R14, R111, 0x1f ;  /* 0x00001f6f0e7a7589 */ /* 0x000ee800000e0000 */
[----:B------:R-:W-:Y:S04]  /*68a0*/  SHFL.IDX PT, R121, R22, R111, 0x1f ;  /* 0x00001f6f16797589 */ /* 0x000fe800000e0000 */
[----:B------:R-:W-:Y:S04]  /*68b0*/  SHFL.IDX PT, R119, R24, R111, 0x1f ;  /* 0x00001f6f18777589 */ /* 0x000fe800000e0000 */
[----:B------:R-:W-:Y:S04]  /*68c0*/  SHFL.IDX PT, R115, R27, R111, 0x1f ;  /* 0x00001f6f1b737589 */ /* 0x000fe800000e0000 */
[----:B------:R-:W-:Y:S01]  /*68d0*/  SHFL.IDX PT, R123, R23, R111, 0x1f ;  /* 0x00001f6f177b7589 */ /* 0x000fe200000e0000 */
[C---:B--2---:R-:W-:Y:S01]  /*68e0*/  FFMA R107, R83.reuse, R117, R107 ;  /* 0x00000075536b7223 */ /* 0x044fe2000000006b */
[C---:B0-----:R-:W-:Y:S01]  /*68f0*/  FFMA R101, R83.reuse, R118, R101 ;  /* 0x0000007653657223 */ /* 0x041fe20000000065 */
[C---:B-1----:R-:W-:Y:S01]  /*6900*/  FFMA R99, R83.reuse, R116, R99 ;  /* 0x0000007453637223 */ /* 0x042fe20000000063 */
[C---:B----4-:R-:W-:Y:S01]  /*6910*/  FFMA R97, R83.reuse, R114, R97 ;  /* 0x0000007253617223 */ /* 0x050fe20000000061 */
[C---:B------:R-:W-:Y:S01]  /*6920*/  FFMA R95, R83.reuse, R113, R95 ;  /* 0x00000071535f7223 */ /* 0x040fe2000000005f */
[C---:B------:R-:W-:Y:S01]  /*6930*/  FFMA R93, R83.reuse, R112, R93 ;  /* 0x00000070535d7223 */ /* 0x040fe2000000005d */
[----:B------:R-:W-:Y:S01]  /*6940*/  FFMA R44, R83, R110, R44 ;  /* 0x0000006e532c7223 */ /* 0x000fe2000000002c */
[C---:B---3--:R-:W-:Y:S01]  /*6950*/  FFMA R106, R108.reuse, R117, R106 ;  /* 0x000000756c6a7223 */ /* 0x048fe2000000006a */
[C---:B------:R-:W-:Y:S01]  /*6960*/  FFMA R100, R108.reuse, R118, R100 ;  /* 0x000000766c647223 */ /* 0x040fe20000000064 */
[C---:B------:R-:W-:Y:S01]  /*6970*/  FFMA R98, R108.reuse, R116, R98 ;  /* 0x000000746c627223 */ /* 0x040fe20000000062 */
[C---:B------:R-:W-:Y:S01]  /*6980*/  FFMA R96, R108.reuse, R114, R96 ;  /* 0x000000726c607223 */ /* 0x040fe20000000060 */
[C---:B------:R-:W-:Y:S01]  /*6990*/  FFMA R94, R108.reuse, R113, R94 ;  /* 0x000000716c5e7223 */ /* 0x040fe2000000005e */
[C---:B------:R-:W-:Y:S01]  /*69a0*/  FFMA R43, R108.reuse, R112, R43 ;  /* 0x000000706c2b7223 */ /* 0x040fe2000000002b */
[----:B------:R-:W0:Y:S01]  /*69b0*/  SHFL.IDX PT, R118, R21, R111, 0x1f ;  /* 0x00001f6f15767589 */ /* 0x000e2200000e0000 */
[----:B------:R-:W-:-:S03]  /*69c0*/  FFMA R45, R108, R110, R45 ;  /* 0x0000006e6c2d7223 */ /* 0x000fc6000000002d */
[----:B------:R-:W1:Y:S04]  /*69d0*/  SHFL.IDX PT, R117, R25, R111, 0x1f ;  /* 0x00001f6f19757589 */ /* 0x000e6800000e0000 */
[----:B------:R-:W2:Y:S04]  /*69e0*/  SHFL.IDX PT, R116, R26, R111, 0x1f ;  /* 0x00001f6f1a747589 */ /* 0x000ea800000e0000 */
[----:B------:R-:W3:Y:S04]  /*69f0*/  SHFL.IDX PT, R114, R28, R111, 0x1f ;  /* 0x00001f6f1c727589 */ /* 0x000ee800000e0000 */
[----:B------:R-:W4:Y:S04]  /*6a00*/  SHFL.IDX PT, R113, R29, R111, 0x1f ;  /* 0x00001f6f1d717589 */ /* 0x000f2800000e0000 */
[----:B------:R-:W4:Y:S04]  /*6a10*/  SHFL.IDX PT, R112, R30, R111, 0x1f ;  /* 0x00001f6f1e707589 */ /* 0x000f2800000e0000 */
[----:B------:R-:W4:Y:S01]  /*6a20*/  SHFL.IDX PT, R110, R31, R111, 0x1f ;  /* 0x00001f6f1f6e7589 */ /* 0x000f2200000e0000 */
[CC--:B------:R-:W-:Y:S01]  /*6a30*/  FFMA R105, R83.reuse, R120.reuse, R105 ;  /* 0x0000007853697223 */ /* 0x0c0fe20000000069 */
[C---:B------:R-:W-:Y:S01]  /*6a40*/  FFMA R104, R108.reuse, R120, R104 ;  /* 0x000000786c687223 */ /* 0x040fe20000000068 */
[CC--:B------:R-:W-:Y:S01]  /*6a50*/  FFMA R103, R83.reuse, R122.reuse, R103 ;  /* 0x0000007a53677223 */ /* 0x0c0fe20000000067 */
[C---:B------:R-:W-:Y:S01]  /*6a60*/  FFMA R102, R108.reuse, R122, R102 ;  /* 0x0000007a6c667223 */ /* 0x040fe20000000066 */
[CC--:B0-----:R-:W-:Y:S01]  /*6a70*/  FFMA R46, R83.reuse, R118.reuse, R46 ;  /* 0x00000076532e7223 */ /* 0x0c1fe2000000002e */
[C---:B------:R-:W-:Y:S01]  /*6a80*/  FFMA R47, R108.reuse, R118, R47 ;  /* 0x000000766c2f7223 */ /* 0x040fe2000000002f */
[CC--:B------:R-:W-:Y:S01]  /*6a90*/  FFMA R48, R83.reuse, R121.reuse, R48 ;  /* 0x0000007953307223 */ /* 0x0c0fe20000000030 */
[C---:B------:R-:W-:Y:S01]  /*6aa0*/  FFMA R49, R108.reuse, R121, R49 ;  /* 0x000000796c317223 */ /* 0x040fe20000000031 */
[CC--:B------:R-:W-:Y:S01]  /*6ab0*/  FFMA R52, R83.reuse, R119.reuse, R52 ;  /* 0x0000007753347223 */ /* 0x0c0fe20000000034 */
[C---:B------:R-:W-:Y:S01]  /*6ac0*/  FFMA R53, R108.reuse, R119, R53 ;  /* 0x000000776c357223 */ /* 0x040fe20000000035 */
[CC--:B-1----:R-:W-:Y:S01]  /*6ad0*/  FFMA R54, R83.reuse, R117.reuse, R54 ;  /* 0x0000007553367223 */ /* 0x0c2fe20000000036 */
[C---:B------:R-:W-:Y:S01]  /*6ae0*/  FFMA R55, R108.reuse, R117, R55 ;  /* 0x000000756c377223 */ /* 0x040fe20000000037 */
[CC--:B--2---:R-:W-:Y:S01]  /*6af0*/  FFMA R56, R83.reuse, R116.reuse, R56 ;  /* 0x0000007453387223 */ /* 0x0c4fe20000000038 */
[C---:B------:R-:W-:Y:S01]  /*6b00*/  FFMA R57, R108.reuse, R116, R57 ;  /* 0x000000746c397223 */ /* 0x040fe20000000039 */
[CC--:B------:R-:W-:Y:S01]  /*6b10*/  FFMA R58, R83.reuse, R115.reuse, R58 ;  /* 0x00000073533a7223 */ /* 0x0c0fe2000000003a */
[C---:B------:R-:W-:Y:S01]  /*6b20*/  FFMA R59, R108.reuse, R115, R59 ;  /* 0x000000736c3b7223 */ /* 0x040fe2000000003b */
[CC--:B---3--:R-:W-:Y:S01]  /*6b30*/  FFMA R60, R83.reuse, R114.reuse, R60 ;  /* 0x00000072533c7223 */ /* 0x0c8fe2000000003c */
[C---:B------:R-:W-:Y:S01]  /*6b40*/  FFMA R61, R108.reuse, R114, R61 ;  /* 0x000000726c3d7223 */ /* 0x040fe2000000003d */
[CC--:B----4-:R-:W-:Y:S01]  /*6b50*/  FFMA R64, R83.reuse, R113.reuse, R64 ;  /* 0x0000007153407223 */ /* 0x0d0fe20000000040 */
[C---:B------:R-:W-:Y:S01]  /*6b60*/  FFMA R65, R108.reuse, R113, R65 ;  /* 0x000000716c417223 */ /* 0x040fe20000000041 */
[CC--:B------:R-:W-:Y:S01]  /*6b70*/  FFMA R66, R83.reuse, R112.reuse, R66 ;  /* 0x0000007053427223 */ /* 0x0c0fe20000000042 */
[C---:B------:R-:W-:Y:S01]  /*6b80*/  FFMA R67, R108.reuse, R112, R67 ;  /* 0x000000706c437223 */ /* 0x040fe20000000043 */
[----:B------:R-:W0:Y:S01]  /*6b90*/  SHFL.IDX PT, R122, R32, R111, 0x1f ;  /* 0x00001f6f207a7589 */ /* 0x000e2200000e0000 */
        /* <DEDUP_REMOVED lines=33> */
[C---:B------:R-:W-:Y:S01]  /*6db0*/  FFMA R78, R83.reuse, R115, R78 ;  /* 0x00000073534e7223 */ /* 0x040fe2000000004e */
[C---:B------:R-:W-:Y:S01]  /*6dc0*/  FFMA R79, R83.reuse, R114, R79 ;  /* 0x00000072534f7223 */ /* 0x040fe2000000004f */
[C---:B------:R-:W-:Y:S01]  /*6dd0*/  FFMA R80, R83.reuse, R113, R80 ;  /* 0x0000007153507223 */ /* 0x040fe20000000050 */
[C---:B------:R-:W-:Y:S01]  /*6de0*/  FFMA R109, R110.reuse, R83, R109 ;  /* 0x000000536e6d7223 */ /* 0x040fe2000000006d */
[----:B------:R-:W-:Y:S01]  /*6df0*/  FFMA R81, R83, R112, R81 ;  /* 0x0000007053517223 */ /* 0x000fe20000000051 */
[----:B------:R-:W-:-:S07]  /*6e00*/  FFMA R108, R110, R108, R82 ;  /* 0x0000006c6e6c7223 */ /* 0x000fce0000000052 */
.L_x_16:
[----:B------:R-:W-:Y:S05]  /*6e10*/  @P0 BRA `(.L_x_17) ;  /* 0x0000000c002c0947 */ /* 0x000fea0003800000 */
[----:B------:R-:W-:Y:S01]  /*6e20*/  IADD3 R83, PT, PT, -R9, R6, R0 ;  /* 0x0000000609537210 */ /* 0x000fe20007ffe100 */
[----:B------:R-:W0:Y:S04]  /*6e30*/  LDC.64 R112, c[0x0][0x380] ;  /* 0x0000e000ff707b82 */ /* 0x000e280000000a00 */
[----:B------:R-:W0:Y:S02]  /*6e40*/  SHFL.IDX PT, R111, R10, R83, 0x1f ;  /* 0x00001f530a6f7589 */ /* 0x000e2400000e0000 */
[----:B0-----:R-:W-:-:S05]  /*6e50*/  IMAD.WIDE R110, R111, 0x4, R112 ;  /* 0x000000046f6e7825 */ /* 0x001fca00078e0270 */
[----:B------:R-:W2:Y:S04]  /*6e60*/  LDG.E.CONSTANT R82, desc[UR4][R110.64] ;  /* 0x000000046e527981 */ /* 0x000ea8000c1e9900 */
[----:B------:R0:W3:Y:S04]  /*6e70*/  LDG.E.CONSTANT R6, desc[UR4][R110.64+0x80] ;  /* 0x000080046e067981 */ /* 0x0000e8000c1e9900 */
[----:B-----5:R-:W2:Y:S04]  /*6e80*/  SHFL.IDX PT, R114, R11, R83, 0x1f ;  /* 0x00001f530b727589 */ /* 0x020ea800000e0000 */
[----:B------:R-:W1:Y:S04]  /*6e90*/  SHFL.IDX PT, R115, R12, R83, 0x1f ;  /* 0x00001f530c737589 */ /* 0x000e6800000e0000 */
[----:B0-----:R-:W0:Y:S04]  /*6ea0*/  SHFL.IDX PT, R110, R22, R83, 0x1f ;  /* 0x00001f53166e7589 */ /* 0x001e2800000e0000 */
[----:B------:R-:W4:Y:S04]  /*6eb0*/  SHFL.IDX PT, R121, R13, R83, 0x1f ;  /* 0x00001f530d797589 */ /* 0x000f2800000e0000 */
[----:B------:R-:W3:Y:S04]  /*6ec0*/  SHFL.IDX PT, R119, R15, R83, 0x1f ;  /* 0x00001f530f777589 */ /* 0x000ee800000e0000 */
[----:B------:R-:W3:Y:S04]  /*6ed0*/  SHFL.IDX PT, R117, R17, R83, 0x1f ;  /* 0x00001f5311757589 */ /* 0x000ee800000e0000 */
[----:B------:R-:W3:Y:S04]  /*6ee0*/  SHFL.IDX PT, R116, R18, R83, 0x1f ;  /* 0x00001f5312747589 */ /* 0x000ee800000e0000 */
[----:B------:R-:W3:Y:S04]  /*6ef0*/  SHFL.IDX PT, R111, R21, R83, 0x1f ;  /* 0x00001f53156f7589 */ /* 0x000ee800000e0000 */
[----:B------:R-:W3:Y:S04]  /*6f00*/  SHFL.IDX PT, R120, R14, R83, 0x1f ;  /* 0x00001f530e787589 */ /* 0x000ee800000e0000 */
[----:B------:R-:W3:Y:S04]  /*6f10*/  SHFL.IDX PT, R118, R16, R83, 0x1f ;  /* 0x00001f5310767589 */ /* 0x000ee800000e0000 */
[----:B------:R-:W3:Y:S04]  /*6f20*/  SHFL.IDX PT, R123, R23, R83, 0x1f ;  /* 0x00001f53177b7589 */ /* 0x000ee800000e0000 */
[----:B------:R-:W3:Y:S04]  /*6f30*/  SHFL.IDX PT, R125, R24, R83, 0x1f ;  /* 0x00001f53187d7589 */ /* 0x000ee800000e0000 */
[----:B------:R-:W3:Y:S01]  /*6f40*/  SHFL.IDX PT, R122, R33, R83, 0x1f ;  /* 0x00001f53217a7589 */ /* 0x000ee200000e0000 */
[----:B--2---:R-:W-:Y:S01]  /*6f50*/  FFMA R109, R114, R82, R109 ;  /* 0x00000052726d7223 */ /* 0x004fe2000000006d */
[C---:B-1----:R-:W-:Y:S01]  /*6f60*/  FFMA R107, R82.reuse, R115, R107 ;  /* 0x00000073526b7223 */ /* 0x042fe2000000006b */
[C---:B0-----:R-:W-:Y:S01]  /*6f70*/  FFMA R48, R82.reuse, R110, R48 ;  /* 0x0000006e52307223 */ /* 0x041fe20000000030 */
[----:B----4-:R-:W-:Y:S01]  /*6f80*/  FFMA R105, R82, R121, R105 ;  /* 0x0000007952697223 */ /* 0x010fe20000000069 */
[----:B---3--:R-:W-:Y:S01]  /*6f90*/  FFMA R108, R114, R6, R108 ;  /* 0x00000006726c7223 */ /* 0x008fe2000000006c */
[C---:B------:R-:W-:Y:S01]  /*6fa0*/  FFMA R106, R6.reuse, R115, R106 ;  /* 0x00000073066a7223 */ /* 0x040fe2000000006a */
[----:B------:R-:W0:Y:S01]  /*6fb0*/  SHFL.IDX PT, R114, R20, R83, 0x1f ;  /* 0x00001f5314727589 */ /* 0x000e2200000e0000 */
[C---:B------:R-:W-:Y:S01]  /*6fc0*/  FFMA R49, R6.reuse, R110, R49 ;  /* 0x0000006e06317223 */ /* 0x040fe20000000031 */
[----:B------:R-:W-:Y:S01]  /*6fd0*/  FFMA R104, R6, R121, R104 ;  /* 0x0000007906687223 */ /* 0x000fe20000000068 */
[-C--:B------:R-:W-:Y:S01]  /*6fe0*/  FFMA R101, R82, R119.reuse, R101 ;  /* 0x0000007752657223 */ /* 0x080fe20000000065 */
[----:B------:R-:W1:Y:S01]  /*6ff0*/  SHFL.IDX PT, R115, R19, R83, 0x1f ;  /* 0x00001f5313737589 */ /* 0x000e6200000e0000 */
[----:B------:R-:W-:Y:S01]  /*7000*/  FFMA R100, R6, R119, R100 ;  /* 0x0000007706647223 */ /* 0x000fe20000000064 */
[-C--:B------:R-:W-:Y:S01]  /*7010*/  FFMA R97, R82, R117.reuse, R97 ;  /* 0x0000007552617223 */ /* 0x080fe20000000061 */
[----:B------:R-:W-:Y:S01]  /*7020*/  FFMA R96, R6, R117, R96 ;  /* 0x0000007506607223 */ /* 0x000fe20000000060 */
[----:B------:R-:W2:Y:S01]  /*7030*/  SHFL.IDX PT, R110, R32, R83, 0x1f ;  /* 0x00001f53206e7589 */ /* 0x000ea200000e0000 */
[-C--:B------:R-:W-:Y:S01]  /*7040*/  FFMA R95, R82, R116.reuse, R95 ;  /* 0x00000074525f7223 */ /* 0x080fe2000000005f */
[----:B------:R-:W-:Y:S01]  /*7050*/  FFMA R94, R6, R116, R94 ;  /* 0x00000074065e7223 */ /* 0x000fe2000000005e */
[-C--:B------:R-:W-:Y:S01]  /*7060*/  FFMA R46, R82, R111.reuse, R46 ;  /* 0x0000006f522e7223 */ /* 0x080fe2000000002e */
[----:B------:R-:W-:Y:S01]  /*7070*/  FFMA R47, R6, R111, R47 ;  /* 0x0000006f062f7223 */ /* 0x000fe2000000002f */
[----:B------:R-:W3:Y:S01]  /*7080*/  SHFL.IDX PT, R121, R25, R83, 0x1f ;  /* 0x00001f5319797589 */ /* 0x000ee200000e0000 */
[-C--:B------:R-:W-:Y:S01]  /*7090*/  FFMA R103, R82, R120.reuse, R103 ;  /* 0x0000007852677223 */ /* 0x080fe20000000067 */
[----:B------:R-:W-:Y:S01]  /*70a0*/  FFMA R102, R6, R120, R102 ;  /* 0x0000007806667223 */ /* 0x000fe20000000066 */
[-C--:B------:R-:W-:Y:S01]  /*70b0*/  FFMA R99, R82, R118.reuse, R99 ;  /* 0x0000007652637223 */ /* 0x080fe20000000063 */
[----:B------:R-:W4:Y:S01]  /*70c0*/  SHFL.IDX PT, R119, R26, R83, 0x1f ;  /* 0x00001f531a777589 */ /* 0x000f2200000e0000 */
[----:B------:R-:W-:Y:S01]  /*70d0*/  FFMA R98, R6, R118, R98 ;  /* 0x0000007606627223 */ /* 0x000fe20000000062 */
[C---:B------:R-:W-:Y:S01]  /*70e0*/  FFMA R50, R82.reuse, R123, R50 ;  /* 0x0000007b52327223 */ /* 0x040fe20000000032 */
[C---:B------:R-:W-:Y:S01]  /*70f0*/  FFMA R52, R82.reuse, R125, R52 ;  /* 0x0000007d52347223 */ /* 0x040fe20000000034 */
[----:B------:R-:W4:Y:S01]  /*7100*/  SHFL.IDX PT, R117, R27, R83, 0x1f ;  /* 0x00001f531b757589 */ /* 0x000f2200000e0000 */
[----:B------:R-:W-:Y:S01]  /*7110*/  FFMA R72, R82, R122, R72 ;  /* 0x0000007a52487223 */ /* 0x000fe20000000048 */
[----:B------:R-:W-:Y:S01]  /*7120*/  FFMA R51, R6, R123, R51 ;  /* 0x0000007b06337223 */ /* 0x000fe20000000033 */
[-C--:B0-----:R-:W-:Y:S01]  /*7130*/  FFMA R44, R82, R114.reuse, R44 ;  /* 0x00000072522c7223 */ /* 0x081fe2000000002c */
[C---:B------:R-:W-:Y:S01]  /*7140*/  FFMA R45, R6.reuse, R114, R45 ;  /* 0x00000072062d7223 */ /* 0x040fe2000000002d */
[----:B------:R-:W0:Y:S01]  /*7150*/  SHFL.IDX PT, R116, R28, R83, 0x1f ;  /* 0x00001f531c747589 */ /* 0x000e2200000e0000 */
[----:B------:R-:W-:Y:S01]  /*7160*/  FFMA R53, R6, R125, R53 ;  /* 0x0000007d06357223 */ /* 0x000fe20000000035 */
[-C--:B-1----:R-:W-:Y:S01]  /*7170*/  FFMA R93, R82, R115.reuse, R93 ;  /* 0x00000073525d7223 */ /* 0x082fe2000000005d */
[----:B------:R-:W-:Y:S01]  /*7180*/  FFMA R43, R6, R115, R43 ;  /* 0x00000073062b7223 */ /* 0x000fe2000000002b */
[----:B------:R-:W1:Y:S01]  /*7190*/  SHFL.IDX PT, R114, R30, R83, 0x1f ;  /* 0x00001f531e727589 */ /* 0x000e6200000e0000 */
[-C--:B--2---:R-:W-:Y:S01]  /*71a0*/  FFMA R70, R82, R110.reuse, R70 ;  /* 0x0000006e52467223 */ /* 0x084fe20000000046 */
[----:B------:R-:W-:-:S02]  /*71b0*/  FFMA R71, R6, R110, R71 ;  /* 0x0000006e06477223 */ /* 0x000fc40000000047 */
[----:B------:R-:W2:Y:S01]  /*71c0*/  SHFL.IDX PT, R115, R29, R83, 0x1f ;  /* 0x00001f531d737589 */ /* 0x000ea200000e0000 */
[----:B------:R-:W-:Y:S01]  /*71d0*/  IADD3 R110, PT, PT, R83, 0x1, RZ ;  /* 0x00000001536e7810 */ /* 0x000fe20007ffe0ff */
[-C--:B---3--:R-:W-:Y:S02]  /*71e0*/  FFMA R54, R82, R121.reuse, R54 ;  /* 0x0000007952367223 */ /* 0x088fe40000000036 */
[----:B------:R-:W3:Y:S01]  /*71f0*/  SHFL.IDX PT, R111, R31, R83, 0x1f ;  /* 0x00001f531f6f7589 */ /* 0x000ee200000e0000 */
[----:B------:R-:W-:Y:S01]  /*7200*/  FFMA R55, R6, R121, R55 ;  /* 0x0000007906377223 */ /* 0x000fe20000000037 */
[-C--:B----4-:R-:W-:Y:S01]  /*7210*/  FFMA R56, R82, R119.reuse, R56 ;  /* 0x0000007752387223 */ /* 0x090fe20000000038 */
        /* <DEDUP_REMOVED lines=14> */
[-C--:B---3--:R-:W-:Y:S01]  /*7300*/  FFMA R68, R82, R111.reuse, R68 ;  /* 0x0000006f52447223 */ /* 0x088fe20000000044 */
[----:B------:R-:W-:Y:S02]  /*7310*/  FFMA R69, R6, R111, R69 ;  /* 0x0000006f06457223 */ /* 0x000fe40000000045 */
[----:B------:R-:W3:Y:S01]  /*7320*/  SHFL.IDX PT, R116, R39, R83, 0x1f ;  /* 0x00001f5327747589 */ /* 0x000ee200000e0000 */
[----:B----4-:R-:W-:-:S03]  /*7330*/  FFMA R73, R82, R121, R73 ;  /* 0x0000007952497223 */ /* 0x010fc60000000049 */
[----:B------:R-:W4:Y:S01]  /*7340*/  SHFL.IDX PT, R115, R40, R83, 0x1f ;  /* 0x00001f5328737589 */ /* 0x000f2200000e0000 */
[----:B------:R-:W-:-:S03]  /*7350*/  FFMA R74, R82, R120, R74 ;  /* 0x00000078524a7223 */ /* 0x000fc6000000004a */
[----:B------:R-:W4:Y:S04]  /*7360*/  SHFL.IDX PT, R114, R41, R83, 0x1f ;  /* 0x00001f5329727589 */ /* 0x000f2800000e0000 */
[----:B------:R-:W4:Y:S01]  /*7370*/  SHFL.IDX PT, R111, R42, R83, 0x1f ;  /* 0x00001f532a6f7589 */ /* 0x000f2200000e0000 */
[----:B0-----:R-:W-:-:S03]  /*7380*/  FFMA R75, R82, R119, R75 ;  /* 0x00000077524b7223 */ /* 0x001fc6000000004b */
[----:B------:R-:W0:Y:S01]  /*7390*/  SHFL.IDX PT, R83, R10, R110, 0x1f ;  /* 0x00001f6e0a537589 */ /* 0x000e2200000e0000 */
[C---:B-1----:R-:W-:Y:S01]  /*73a0*/  FFMA R76, R82.reuse, R118, R76 ;  /* 0x00000076524c7223 */ /* 0x042fe2000000004c */
[C---:B--2---:R-:W-:Y:S01]  /*73b0*/  FFMA R77, R82.reuse, R117, R77 ;  /* 0x00000075524d7223 */ /* 0x044fe2000000004d */
[C---:B---3--:R-:W-:Y:S01]  /*73c0*/  FFMA R78, R82.reuse, R116, R78 ;  /* 0x00000074524e7223 */ /* 0x048fe2000000004e */
[C---:B----4-:R-:W-:Y:S01]  /*73d0*/  FFMA R79, R82.reuse, R115, R79 ;  /* 0x00000073524f7223 */ /* 0x050fe2000000004f */
        /* <DEDUP_REMOVED lines=16> */
[----:B0-----:R-:W0:Y:S04]  /*74e0*/  SHFL.IDX PT, R113, R12, R110, 0x1f ;  /* 0x00001f6e0c717589 */ /* 0x001e2800000e0000 */
[----:B------:R-:W1:Y:S04]  /*74f0*/  SHFL.IDX PT, R120, R13, R110, 0x1f ;  /* 0x00001f6e0d787589 */ /* 0x000e6800000e0000 */
        /* <DEDUP_REMOVED lines=11> */
[C---:B0-----:R-:W-:Y:S01]  /*75b0*/  FFMA R107, R82.reuse, R113, R107 ;  /* 0x00000071526b7223 */ /* 0x041fe2000000006b */
[C---:B-1----:R-:W-:Y:S01]  /*75c0*/  FFMA R105, R82.reuse, R120, R105 ;  /* 0x0000007852697223 */ /* 0x042fe20000000069 */
[----:B----4-:R-:W-:Y:S01]  /*75d0*/  FFMA R101, R82, R116, R101 ;  /* 0x0000007452657223 */ /* 0x010fe20000000065 */
        /* <DEDUP_REMOVED lines=11> */
[CC--:B------:R-:W-:Y:S01]  /*7690*/  FFMA R103, R82.reuse, R122.reuse, R103 ;  /* 0x0000007a52677223 */ /* 0x0c0fe20000000067 */
[C---:B------:R-:W-:Y:S01]  /*76a0*/  FFMA R102, R83.reuse, R122, R102 ;  /* 0x0000007a53667223 */ /* 0x040fe20000000066 */
[CC--:B------:R-:W-:Y:S01]  /*76b0*/  FFMA R44, R82.reuse, R119.reuse, R44 ;  /* 0x00000077522c7223 */ /* 0x0c0fe2000000002c */
[----:B------:R-:W1:Y:S01]  /*76c0*/  SHFL.IDX PT, R118, R22, R110, 0x1f ;  /* 0x00001f6e16767589 */ /* 0x000e6200000e0000 */
[C---:B------:R-:W-:Y:S01]  /*76d0*/  FFMA R45, R83.reuse, R119, R45 ;  /* 0x00000077532d7223 */ /* 0x040fe2000000002d */
[CC--:B------:R-:W-:Y:S01]  /*76e0*/  FFMA R46, R82.reuse, R117.reuse, R46 ;  /* 0x00000075522e7223 */ /* 0x0c0fe2000000002e */
[C---:B------:R-:W-:Y:S01]  /*76f0*/  FFMA R47, R83.reuse, R117, R47 ;  /* 0x00000075532f7223 */ /* 0x040fe2000000002f */
[----:B------:R-:W2:Y:S01]  /*7700*/  SHFL.IDX PT, R116, R23, R110, 0x1f ;  /* 0x00001f6e17747589 */ /* 0x000ea200000e0000 */
[CC--:B------:R-:W-:Y:S01]  /*7710*/  FFMA R52, R82.reuse, R115.reuse, R52 ;  /* 0x0000007352347223 */ /* 0x0c0fe20000000034 */
[C---:B------:R-:W-:Y:S01]  /*7720*/  FFMA R53, R83.reuse, R115, R53 ;  /* 0x0000007353357223 */ /* 0x040fe20000000035 */
[CC--:B------:R-:W-:Y:S01]  /*7730*/  FFMA R60, R82.reuse, R111.reuse, R60 ;  /* 0x0000006f523c7223 */ /* 0x0c0fe2000000003c */
[----:B------:R-:W3:Y:S01]  /*7740*/  SHFL.IDX PT, R114, R25, R110, 0x1f ;  /* 0x00001f6e19727589 */ /* 0x000ee200000e0000 */
[C---:B------:R-:W-:Y:S01]  /*7750*/  FFMA R61, R83.reuse, R111, R61 ;  /* 0x0000006f533d7223 */ /* 0x040fe2000000003d */
[CC--:B------:R-:W-:Y:S01]  /*7760*/  FFMA R68, R82.reuse, R121.reuse, R68 ;  /* 0x0000007952447223 */ /* 0x0c0fe20000000044 */
[C---:B------:R-:W-:Y:S01]  /*7770*/  FFMA R69, R83.reuse, R121, R69 ;  /* 0x0000007953457223 */ /* 0x040fe20000000045 */
[----:B------:R-:W4:Y:S04]  /*7780*/  SHFL.IDX PT, R113, R26, R110, 0x1f ;  /* 0x00001f6e1a717589 */ /* 0x000f2800000e0000 */
[----:B------:R-:W4:Y:S04]  /*7790*/  SHFL.IDX PT, R112, R27, R110, 0x1f ;  /* 0x00001f6e1b707589 */ /* 0x000f2800000e0000 */
[----:B------:R-:W4:Y:S01]  /*77a0*/  SHFL.IDX PT, R6, R29, R110, 0x1f ;  /* 0x00001f6e1d067589 */ /* 0x000f2200000e0000 */
[CC--:B0-----:R-:W-:Y:S01]  /*77b0*/  FFMA R93, R82.reuse, R120.reuse, R93 ;  /* 0x00000078525d7223 */ /* 0x0c1fe2000000005d */
[C---:B------:R-:W-:Y:S01]  /*77c0*/  FFMA R43, R83.reuse, R120, R43 ;  /* 0x00000078532b7223 */ /* 0x040fe2000000002b */
[CC--:B-1----:R-:W-:Y:S01]  /*77d0*/  FFMA R48, R82.reuse, R118.reuse, R48 ;  /* 0x0000007652307223 */ /* 0x0c2fe20000000030 */
[C---:B------:R-:W-:Y:S01]  /*77e0*/  FFMA R49, R83.reuse, R118, R49 ;  /* 0x0000007653317223 */ /* 0x040fe20000000031 */
[----:B------:R-:W0:Y:S01]  /*77f0*/  SHFL.IDX PT, R122, R30, R110, 0x1f ;  /* 0x00001f6e1e7a7589 */ /* 0x000e2200000e0000 */
[-C--:B--2---:R-:W-:Y:S01]  /*7800*/  FFMA R50, R82, R116.reuse, R50 ;  /* 0x0000007452327223 */ /* 0x084fe20000000032 */
[----:B------:R-:W-:-:S02]  /*7810*/  FFMA R51, R83, R116, R51 ;  /* 0x0000007453337223 */ /* 0x000fc40000000033 */
[----:B------:R-:W1:Y:S01]  /*7820*/  SHFL.IDX PT, R120, R32, R110, 0x1f ;  /* 0x00001f6e20787589 */ /* 0x000e6200000e0000 */
[CC--:B---3--:R-:W-:Y:S01]  /*7830*/  FFMA R54, R82.reuse, R114.reuse, R54 ;  /* 0x0000007252367223 */ /* 0x0c8fe20000000036 */
[C---:B------:R-:W-:Y:S02]  /*7840*/  FFMA R55, R83.reuse, R114, R55 ;  /* 0x0000007253377223 */ /* 0x040fe40000000037 */
[----:B------:R-:W2:Y:S01]  /*7850*/  SHFL.IDX PT, R119, R33, R110, 0x1f ;  /* 0x00001f6e21777589 */ /* 0x000ea200000e0000 */
[CC--:B----4-:R-:W-:Y:S01]  /*7860*/  FFMA R56, R82.reuse, R113.reuse, R56 ;  /* 0x0000007152387223 */ /* 0x0d0fe20000000038 */
[C---:B------:R-:W-:Y:S02]  /*7870*/  FFMA R57, R83.reuse, R113, R57 ;  /* 0x0000007153397223 */ /* 0x040fe40000000039 */
[----:B------:R-:W3:Y:S01]  /*7880*/  SHFL.IDX PT, R118, R34, R110, 0x1f ;  /* 0x00001f6e22767589 */ /* 0x000ee200000e0000 */
[-C--:B------:R-:W-:Y:S01]  /*7890*/  FFMA R58, R82, R112.reuse, R58 ;  /* 0x00000070523a7223 */ /* 0x080fe2000000003a */
[----:B------:R-:W-:-:S02]  /*78a0*/  FFMA R59, R83, R112, R59 ;  /* 0x00000070533b7223 */ /* 0x000fc4000000003b */
[----:B------:R-:W4:Y:S01]  /*78b0*/  SHFL.IDX PT, R117, R35, R110, 0x1f ;  /* 0x00001f6e23757589 */ /* 0x000f2200000e0000 */
[CC--:B------:R-:W-:Y:S01]  /*78c0*/  FFMA R64, R82.reuse, R6.reuse, R64 ;  /* 0x0000000652407223 */ /* 0x0c0fe20000000040 */
[C---:B------:R-:W-:Y:S02]  /*78d0*/  FFMA R65, R83.reuse, R6, R65 ;  /* 0x0000000653417223 */ /* 0x040fe40000000041 */
[----:B------:R-:W4:Y:S04]  /*78e0*/  SHFL.IDX PT, R116, R36, R110, 0x1f ;  /* 0x00001f6e24747589 */ /* 0x000f2800000e0000 */
[----:B------:R-:W4:Y:S01]  /*78f0*/  SHFL.IDX PT, R115, R37, R110, 0x1f ;  /* 0x00001f6e25737589 */ /* 0x000f2200000e0000 */
[-C--:B0-----:R-:W-:Y:S01]  /*7900*/  FFMA R66, R82, R122.reuse, R66 ;  /* 0x0000007a52427223 */ /* 0x081fe20000000042 */
[----:B------:R-:W-:-:S02]  /*7910*/  FFMA R67, R83, R122, R67 ;  /* 0x0000007a53437223 */ /* 0x000fc40000000043 */
[----:B------:R-:W0:Y:S01]  /*7920*/  SHFL.IDX PT, R114, R38, R110, 0x1f ;  /* 0x00001f6e26727589 */ /* 0x000e2200000e0000 */
[CC--:B-1----:R-:W-:Y:S01]  /*7930*/  FFMA R70, R82.reuse, R120.reuse, R70 ;  /* 0x0000007852467223 */ /* 0x0c2fe20000000046 */
[C---:B------:R-:W-:Y:S02]  /*7940*/  FFMA R71, R83.reuse, R120, R71 ;  /* 0x0000007853477223 */ /* 0x040fe40000000047 */
[----:B------:R-:W1:Y:S01]  /*7950*/  SHFL.IDX PT, R113, R39, R110, 0x1f ;  /* 0x00001f6e27717589 */ /* 0x000e6200000e0000 */
[CC--:B--2---:R-:W-:Y:S01]  /*7960*/  FFMA R72, R82.reuse, R119.reuse, R72 ;  /* 0x0000007752487223 */ /* 0x0c4fe20000000048 */
[C---:B------:R-:W-:Y:S02]  /*7970*/  FFMA R84, R83.reuse, R119, R84 ;  /* 0x0000007753547223 */ /* 0x040fe40000000054 */
[----:B------:R-:W2:Y:S01]  /*7980*/  SHFL.IDX PT, R112, R40, R110, 0x1f ;  /* 0x00001f6e28707589 */ /* 0x000ea200000e0000 */
[-C--:B---3--:R-:W-:Y:S01]  /*7990*/  FFMA R73, R82, R118.reuse, R73 ;  /* 0x0000007652497223 */ /* 0x088fe20000000049 */
[----:B------:R-:W-:-:S02]  /*79a0*/  FFMA R85, R83, R118, R85 ;  /* 0x0000007653557223 */ /* 0x000fc40000000055 */
[----:B------:R-:W3:Y:S01]  /*79b0*/  SHFL.IDX PT, R111, R41, R110, 0x1f ;  /* 0x00001f6e296f7589 */ /* 0x000ee200000e0000 */
[CC--:B----4-:R-:W-:Y:S01]  /*79c0*/  FFMA R74, R82.reuse, R117.reuse, R74 ;  /* 0x00000075524a7223 */ /* 0x0d0fe2000000004a */
[C---:B------:R-:W-:Y:S02]  /*79d0*/  FFMA R86, R83.reuse, R117, R86 ;  /* 0x0000007553567223 */ /* 0x040fe40000000056 */
[----:B------:R-:W4:Y:S01]  /*79e0*/  SHFL.IDX PT, R6, R42, R110, 0x1f ;  /* 0x00001f6e2a067589 */ /* 0x000f2200000e0000 */
        /* <DEDUP_REMOVED lines=12> */
[-C--:B----4-:R-:W-:Y:S01]  /*7ab0*/  FFMA R81, R82, R6.reuse, R81 ;  /* 0x0000000652517223 */ /* 0x090fe20000000051 */
[----:B------:R-:W-:-:S07]  /*7ac0*/  FFMA R5, R83, R6, R5 ;  /* 0x0000000653057223 */ /* 0x000fce0000000005 */
.L_x_17:
[----:B------:R0:W5:Y:S04]  /*7ad0*/  LDG.E.CONSTANT R6, desc[UR4][R62.64+0x8] ;  /* 0x000008043e067981 */ /* 0x000168000c1e9900 */
        /* <DEDUP_REMOVED lines=8> */
[----:B------:R0:W5:Y:S01]  /*7b60*/  LDG.E.CONSTANT R110, desc[UR4][R62.64+0x2c] ;  /* 0x00002c043e6e7981 */ /* 0x000162000c1e9900 */
[----:B------:R-:W-:-:S02]  /*7b70*/  IADD3 R83, PT, PT, -R0, R2, RZ ;  /* 0x0000000200537210 */ /* 0x000fc40007ffe1ff */
[----:B------:R-:W-:-:S04]  /*7b80*/  IADD3 R0, PT, PT, R0, R4, RZ ;  /* 0x0000000400007210 */ /* 0x000fc80007ffe0ff */
[----:B------:R-:W-:-:S13]  /*7b90*/  ISETP.GE.AND P0, PT, R0, R83, PT ;  /* 0x000000530000720c */ /* 0x000fda0003f06270 */
[----:B0-----:R-:W-:Y:S05]  /*7ba0*/  @P0 BRA `(.L_x_18) ;  /* 0x0000000400980947 */ /* 0x001fea0003800000 */
[----:B------:R-:W-:Y:S01]  /*7bb0*/  IADD3 R9, PT, PT, -R9, R0, RZ ;  /* 0x0000000009097210 */ /* 0x000fe20007ffe1ff */
[----:B------:R-:W0:Y:S04]  /*7bc0*/  LDC.64 R82, c[0x0][0x380] ;  /* 0x0000e000ff527b82 */ /* 0x000e280000000a00 */
[----:B------:R-:W0:Y:S02]  /*7bd0*/  SHFL.IDX PT, R119, R10, R9, 0x1f ;  /* 0x00001f090a777589 */ /* 0x000e2400000e0000 */
[----:B0-----:R-:W-:-:S05]  /*7be0*/  IMAD.WIDE R82, R119, 0x4, R82 ;  /* 0x0000000477527825 */ /* 0x001fca00078e0252 */
[----:B------:R-:W2:Y:S04]  /*7bf0*/  LDG.E.CONSTANT R119, desc[UR4][R82.64] ;  /* 0x0000000452777981 */ /* 0x000ea8000c1e9900 */
[----:B------:R-:W3:Y:S04]  /*7c00*/  LDG.E.CONSTANT R0, desc[UR4][R82.64+0x80] ;  /* 0x0000800452007981 */ /* 0x000ee8000c1e9900 */
[----:B-----5:R-:W2:Y:S04]  /*7c10*/  SHFL.IDX PT, R11, R11, R9, 0x1f ;  /* 0x00001f090b0b7589 */ /* 0x020ea800000e0000 */
[----:B------:R-:W0:Y:S04]  /*7c20*/  SHFL.IDX PT, R12, R12, R9, 0x1f ;  /* 0x00001f090c0c7589 */ /* 0x000e2800000e0000 */
        /* <DEDUP_REMOVED lines=30> */
[----:B--2---:R-:W-:Y:S01]  /*7e10*/  FFMA R109, R11, R119, R109 ;  /* 0x000000770b6d7223 */ /* 0x004fe2000000006d */
[C---:B0-----:R-:W-:Y:S01]  /*7e20*/  FFMA R107, R119.reuse, R12, R107 ;  /* 0x0000000c776b7223 */ /* 0x041fe2000000006b */
[C---:B-1----:R-:W-:Y:S01]  /*7e30*/  FFMA R105, R119.reuse, R13, R105 ;  /* 0x0000000d77697223 */ /* 0x042fe20000000069 */
        /* <DEDUP_REMOVED lines=60> */
[----:B------:R-:W-:-:S07]  /*8200*/  FFMA R5, R0, R42, R5 ;  /* 0x0000002a00057223 */ /* 0x000fce0000000005 */
.L_x_18:
[----:B------:R-:W2:Y:S01]  /*8210*/  LDG.E.CONSTANT R122, desc[UR4][R62.64+0x34] ;  /* 0x000034043e7a7981 */ /* 0x000ea2000c1e9900 */
[----:B-----5:R-:W0:Y:S03]  /*8220*/  LDC.64 R10, c[0x0][0x388] ;  /* 0x0000e200ff0a7b82 */ /* 0x020e260000000a00 */
[----:B------:R-:W3:Y:S04]  /*8230*/  LDG.E.CONSTANT R124, desc[UR4][R62.64+0x30] ;  /* 0x000030043e7c7981 */ /* 0x000ee8000c1e9900 */
[----:B------:R-:W4:Y:S04]  /*8240*/  LDG.E.CONSTANT R2, desc[UR4][R62.64+0x3c] ;  /* 0x00003c043e027981 */ /* 0x000f28000c1e9900 */
        /* <DEDUP_REMOVED lines=16> */
[----:B------:R-:W4:Y:S01]  /*8350*/  LDG.E.CONSTANT R120, desc[UR4][R62.64+0x7c] ;  /* 0x00007c043e787981 */ /* 0x000f22000c1e9900 */
[----:B------:R-:W-:-:S02]  /*8360*/  LEA R7, R7, R3, 0x5 ;  /* 0x0000000307077211 */ /* 0x000fc400078e28ff */
[-C--:B------:R-:W-:Y:S02]  /*8370*/  LEA R13, R8, R3.reuse, 0x5 ;  /* 0x00000003080d7211 */ /* 0x080fe400078e28ff */
[-C--:B------:R-:W-:Y:S01]  /*8380*/  LEA R15, R6, R3.reuse, 0x5 ;  /* 0x00000003060f7211 */ /* 0x080fe200078e28ff */
[----:B0-----:R-:W-:Y:S01]  /*8390*/  IMAD.WIDE R8, R7, 0x4, R10 ;  /* 0x0000000407087825 */ /* 0x001fe200078e020a */
[----:B------:R-:W-:-:S03]  /*83a0*/  LEA R117, R117, R3, 0x5 ;  /* 0x0000000375757211 */ /* 0x000fc600078e28ff */
[----:B------:R-:W-:Y:S01]  /*83b0*/  IMAD.WIDE R6, R13, 0x4, R10 ;  /* 0x000000040d067825 */ /* 0x000fe200078e020a */
[----:B------:R-:W-:Y:S01]  /*83c0*/  STG.E desc[UR4][R8.64], R109 ;  /* 0x0000006d08007986 */ /* 0x000fe2000c101904 */
[----:B------:R-:W-:-:S03]  /*83d0*/  LEA R13, R118, R3, 0x5 ;  /* 0x00000003760d7211 */ /* 0x000fc600078e28ff */
[----:B------:R0:W-:Y:S01]  /*83e0*/  STG.E desc[UR4][R8.64+0x80], R108 ;  /* 0x0000806c08007986 */ /* 0x0001e2000c101904 */
[----:B------:R-:W-:-:S03]  /*83f0*/  LEA R19, R112, R3, 0x5 ;  /* 0x0000000370137211 */ /* 0x000fc600078e28ff */
[----:B------:R-:W-:Y:S04]  /*8400*/  STG.E desc[UR4][R6.64], R107 ;  /* 0x0000006b06007986 */ /* 0x000fe8000c101904 */
[----:B------:R1:W-:Y:S01]  /*8410*/  STG.E desc[UR4][R6.64+0x80], R106 ;  /* 0x0000806a06007986 */ /* 0x0003e2000c101904 */
[----:B0-----:R-:W-:Y:S01]  /*8420*/  IMAD.WIDE R8, R15, 0x4, R10 ;  /* 0x000000040f087825 */ /* 0x001fe200078e020a */
[----:B------:R-:W-:-:S04]  /*8430*/  LEA R15, R115, R3, 0x5 ;  /* 0x00000003730f7211 */ /* 0x000fc800078e28ff */
[----:B------:R-:W-:Y:S01]  /*8440*/  STG.E desc[UR4][R8.64], R105 ;  /* 0x0000006908007986 */ /* 0x000fe2000c101904 */
[----:B-1----:R-:W-:-:S03]  /*8450*/  IMAD.WIDE R6, R13, 0x4, R10 ;  /* 0x000000040d067825 */ /* 0x002fc600078e020a */
[----:B------:R0:W-:Y:S01]  /*8460*/  STG.E desc[UR4][R8.64+0x80], R104 ;  /* 0x0000806808007986 */ /* 0x0001e2000c101904 */
[----:B------:R-:W-:-:S03]  /*8470*/  LEA R13, R116, R3, 0x5 ;  /* 0x00000003740d7211 */ /* 0x000fc600078e28ff */
[----:B------:R-:W-:Y:S01]  /*8480*/  STG.E desc[UR4][R6.64], R103 ;  /* 0x0000006706007986 */ /* 0x000fe2000c101904 */
[-C--:B------:R-:W-:Y:S01]  /*8490*/  LEA R17, R114, R3.reuse, 0x5 ;  /* 0x0000000372117211 */ /* 0x080fe200078e28ff */
[--C-:B------:R-:W-:Y:S02]  /*84a0*/  IMAD.WIDE R12, R13, 0x4, R10.reuse ;  /* 0x000000040d0c7825 */ /* 0x100fe400078e020a */
[----:B------:R1:W-:Y:S02]  /*84b0*/  STG.E desc[UR4][R6.64+0x80], R102 ;  /* 0x0000806606007986 */ /* 0x0003e4000c101904 */
[----:B0-----:R-:W-:Y:S01]  /*84c0*/  IMAD.WIDE R8, R117, 0x4, R10 ;  /* 0x0000000475087825 */ /* 0x001fe200078e020a */
[----:B------:R-:W-:-:S03]  /*84d0*/  LEA R113, R113, R3, 0x5 ;  /* 0x0000000371717211 */ /* 0x000fc600078e28ff */
[--C-:B------:R-:W-:Y:S01]  /*84e0*/  IMAD.WIDE R14, R15, 0x4, R10.reuse ;  /* 0x000000040f0e7825 */ /* 0x100fe200078e020a */
[----:B------:R-:W-:Y:S04]  /*84f0*/  STG.E desc[UR4][R8.64], R101 ;  /* 0x0000006508007986 */ /* 0x000fe8000c101904 */
[----:B------:R0:W-:Y:S01]  /*8500*/  STG.E desc[UR4][R8.64+0x80], R100 ;  /* 0x0000806408007986 */ /* 0x0001e2000c101904 */
[----:B------:R-:W-:-:S03]  /*8510*/  IMAD.WIDE R16, R17, 0x4, R10 ;  /* 0x0000000411107825 */ /* 0x000fc600078e020a */
[----:B------:R-:W-:Y:S01]  /*8520*/  STG.E desc[UR4][R12.64], R99 ;  /* 0x000000630c007986 */ /* 0x000fe2000c101904 */
[----:B-1----:R-:W-:-:S03]  /*8530*/  IMAD.WIDE R6, R113, 0x4, R10 ;  /* 0x0000000471067825 */ /* 0x002fc600078e020a */
[----:B------:R1:W-:Y:S01]  /*8540*/  STG.E desc[UR4][R12.64+0x80], R98 ;  /* 0x000080620c007986 */ /* 0x0003e2000c101904 */
[----:B0-----:R-:W-:Y:S01]  /*8550*/  IMAD.WIDE R8, R19, 0x4, R10 ;  /* 0x0000000413087825 */ /* 0x001fe200078e020a */
[-C--:B------:R-:W-:Y:S02]  /*8560*/  LEA R19, R110, R3.reuse, 0x5 ;  /* 0x000000036e137211 */ /* 0x080fe400078e28ff */
[----:B------:R-:W-:Y:S01]  /*8570*/  STG.E desc[UR4][R14.64], R97 ;  /* 0x000000610e007986 */ /* 0x000fe2000c101904 */
[----:B------:R-:W-:-:S03]  /*8580*/  LEA R111, R111, R3, 0x5 ;  /* 0x000000036f6f7211 */ /* 0x000fc600078e28ff */
[----:B------:R0:W-:Y:S02]  /*8590*/  STG.E desc[UR4][R14.64+0x80], R96 ;  /* 0x000080600e007986 */ /* 0x0001e4000c101904 */
[--C-:B-1----:R-:W-:Y:S02]  /*85a0*/  IMAD.WIDE R12, R111, 0x4, R10.reuse ;  /* 0x000000046f0c7825 */ /* 0x102fe400078e020a */
[----:B------:R-:W-:Y:S04]  /*85b0*/  STG.E desc[UR4][R16.64], R95 ;  /* 0x0000005f10007986 */ /* 0x000fe8000c101904 */
[----:B------:R-:W-:Y:S01]  /*85c0*/  STG.E desc[UR4][R16.64+0x80], R94 ;  /* 0x0000805e10007986 */ /* 0x000fe2000c101904 */
[----:B0-----:R-:W-:-:S03]  /*85d0*/  IMAD.WIDE R14, R19, 0x4, R10 ;  /* 0x00000004130e7825 */ /* 0x001fc600078e020a */
[----:B------:R-:W-:Y:S04]  /*85e0*/  STG.E desc[UR4][R6.64], R93 ;  /* 0x0000005d06007986 */ /* 0x000fe8000c101904 */
[----:B------:R0:W-:Y:S04]  /*85f0*/  STG.E desc[UR4][R6.64+0x80], R43 ;  /* 0x0000802b06007986 */ /* 0x0001e8000c101904 */
[----:B------:R-:W-:Y:S04]  /*8600*/  STG.E desc[UR4][R8.64], R44 ;  /* 0x0000002c08007986 */ /* 0x000fe8000c101904 */
[----:B------:R-:W-:Y:S04]  /*8610*/  STG.E desc[UR4][R8.64+0x80], R45 ;  /* 0x0000802d08007986 */ /* 0x000fe8000c101904 */
[----:B------:R-:W-:Y:S04]  /*8620*/  STG.E desc[UR4][R12.64], R46 ;  /* 0x0000002e0c007986 */ /* 0x000fe8000c101904 */
[----:B------:R1:W-:Y:S04]  /*8630*/  STG.E desc[UR4][R12.64+0x80], R47 ;  /* 0x0000802f0c007986 */ /* 0x0003e8000c101904 */
[----:B------:R-:W-:Y:S04]  /*8640*/  STG.E desc[UR4][R14.64], R48 ;  /* 0x000000300e007986 */ /* 0x000fe8000c101904 */
[----:B------:R1:W-:Y:S01]  /*8650*/  STG.E desc[UR4][R14.64+0x80], R49 ;  /* 0x000080310e007986 */ /* 0x0003e2000c101904 */
[----:B--2---:R-:W-:-:S02]  /*8660*/  LEA R19, R122, R3, 0x5 ;  /* 0x000000037a137211 */ /* 0x004fc400078e28ff */
[----:B---3--:R-:W-:-:S03]  /*8670*/  LEA R21, R124, R3, 0x5 ;  /* 0x000000037c157211 */ /* 0x008fc600078e28ff */
[----:B0-----:R-:W-:Y:S01]  /*8680*/  IMAD.WIDE R6, R19, 0x4, R10 ;  /* 0x0000000413067825 */ /* 0x001fe200078e020a */
[----:B----4-:R-:W-:-:S03]  /*8690*/  LEA R19, R2, R3, 0x5 ;  /* 0x0000000302137211 */ /* 0x010fc600078e28ff */
[----:B------:R-:W-:Y:S01]  /*86a0*/  IMAD.WIDE R16, R21, 0x4, R10 ;  /* 0x0000000415107825 */ /* 0x000fe200078e020a */
[----:B------:R-:W-:-:S03]  /*86b0*/  LEA R21, R0, R3, 0x5 ;  /* 0x0000000300157211 */ /* 0x000fc600078e28ff */
[----:B-1----:R-:W-:Y:S01]  /*86c0*/  IMAD.WIDE R12, R19, 0x4, R10 ;  /* 0x00000004130c7825 */ /* 0x002fe200078e020a */
[----:B------:R-:W-:-:S03]  /*86d0*/  LEA R19, R18, R3, 0x5 ;  /* 0x0000000312137211 */ /* 0x000fc600078e28ff */
[----:B------:R-:W-:Y:S01]  /*86e0*/  IMAD.WIDE R8, R21, 0x4, R10 ;  /* 0x0000000415087825 */ /* 0x000fe200078e020a */
[----:B------:R-:W-:Y:S01]  /*86f0*/  STG.E desc[UR4][R16.64], R50 ;  /* 0x0000003210007986 */ /* 0x000fe2000c101904 */
[----:B------:R-:W-:-:S03]  /*8700*/  LEA R21, R4, R3, 0x5 ;  /* 0x0000000304157211 */ /* 0x000fc600078e28ff */
[----:B------:R0:W-:Y:S02]  /*8710*/  STG.E desc[UR4][R16.64+0x80], R51 ;  /* 0x0000803310007986 */ /* 0x0001e4000c101904 */
[----:B------:R-:W-:Y:S02]  /*8720*/  IMAD.WIDE R14, R21, 0x4, R10 ;  /* 0x00000004150e7825 */ /* 0x000fe400078e020a */
[----:B------:R-:W-:Y:S01]  /*8730*/  STG.E desc[UR4][R6.64], R52 ;  /* 0x0000003406007986 */ /* 0x000fe2000c101904 */
[----:B------:R-:W-:-:S03]  /*8740*/  LEA R21, R20, R3, 0x5 ;  /* 0x0000000314157211 */ /* 0x000fc600078e28ff */
[----:B------:R1:W-:Y:S01]  /*8750*/  STG.E desc[UR4][R6.64+0x80], R53 ;  /* 0x0000803506007986 */ /* 0x0003e2000c101904 */
[--C-:B0-----:R-:W-:Y:S01]  /*8760*/  IMAD.WIDE R16, R19, 0x4, R10.reuse ;  /* 0x0000000413107825 */ /* 0x101fe200078e020a */
[-C--:B------:R-:W-:Y:S02]  /*8770*/  LEA R19, R22, R3.reuse, 0x5 ;  /* 0x0000000316137211 */ /* 0x080fe400078e28ff */
[----:B------:R-:W-:Y:S04]  /*8780*/  STG.E desc[UR4][R8.64], R54 ;  /* 0x0000003608007986 */ /* 0x000fe8000c101904 */
[----:B------:R0:W-:Y:S01]  /*8790*/  STG.E desc[UR4][R8.64+0x80], R55 ;  /* 0x0000803708007986 */ /* 0x0001e2000c101904 */
[----:B-1----:R-:W-:Y:S01]  /*87a0*/  IMAD.WIDE R6, R21, 0x4, R10 ;  /* 0x0000000415067825 */ /* 0x002fe200078e020a */
[----:B------:R-:W-:-:S02]  /*87b0*/  LEA R21, R24, R3, 0x5 ;  /* 0x0000000318157211 */ /* 0x000fc400078e28ff */
[----:B------:R-:W-:Y:S04]  /*87c0*/  STG.E desc[UR4][R12.64], R56 ;  /* 0x000000380c007986 */ /* 0x000fe8000c101904 */
        /* <DEDUP_REMOVED lines=15> */
[----:B------:R-:W-:Y:S01]  /*88c0*/  STG.E desc[UR4][R8.64], R66 ;  /* 0x0000004208007986 */ /* 0x000fe2000c101904 */
[--C-:B0-----:R-:W-:Y:S01]  /*88d0*/  IMAD.WIDE R6, R19, 0x4, R10.reuse ;  /* 0x0000000413067825 */ /* 0x101fe200078e020a */
[-C--:B------:R-:W-:Y:S02]  /*88e0*/  LEA R19, R32, R3.reuse, 0x5 ;  /* 0x0000000320137211 */ /* 0x080fe400078e28ff */
[----:B------:R0:W-:Y:S04]  /*88f0*/  STG.E desc[UR4][R8.64+0x80], R67 ;  /* 0x0000804308007986 */ /* 0x0001e8000c101904 */
[----:B------:R-:W-:Y:S04]  /*8900*/  STG.E desc[UR4][R12.64], R68 ;  /* 0x000000440c007986 */ /* 0x000fe8000c101904 */
[----:B------:R1:W-:Y:S01]  /*8910*/  STG.E desc[UR4][R12.64+0x80], R69 ;  /* 0x000080450c007986 */ /* 0x0003e2000c101904 */
[----:B0-----:R-:W-:Y:S01]  /*8920*/  IMAD.WIDE R8, R19, 0x4, R10 ;  /* 0x0000000413087825 */ /* 0x001fe200078e020a */
[----:B------:R-:W-:-:S02]  /*8930*/  LEA R19, R36, R3, 0x5 ;  /* 0x0000000324137211 */ /* 0x000fc400078e28ff */
[----:B------:R-:W-:Y:S04]  /*8940*/  STG.E desc[UR4][R14.64], R70 ;  /* 0x000000460e007986 */ /* 0x000fe8000c101904 */
[----:B------:R0:W-:Y:S01]  /*8950*/  STG.E desc[UR4][R14.64+0x80], R71 ;  /* 0x000080470e007986 */ /* 0x0001e2000c101904 */
[--C-:B-1----:R-:W-:Y:S01]  /*8960*/  IMAD.WIDE R12, R21, 0x4, R10.reuse ;  /* 0x00000004150c7825 */ /* 0x102fe200078e020a */
[-C--:B------:R-:W-:Y:S02]  /*8970*/  LEA R21, R38, R3.reuse, 0x5 ;  /* 0x0000000326157211 */ /* 0x080fe400078e28ff */
        /* <DEDUP_REMOVED lines=12> */
[----:B------:R-:W-:Y:S01]  /*8a40*/  STG.E desc[UR4][R12.64], R75 ;  /* 0x0000004b0c007986 */ /* 0x000fe2000c101904 */
[----:B-1----:R-:W-:Y:S01]  /*8a50*/  LEA R9, R82, R3, 0x5 ;  /* 0x0000000352097211 */ /* 0x002fe200078e28ff */
[--C-:B------:R-:W-:Y:S02]  /*8a60*/  IMAD.WIDE R2, R21, 0x4, R10.reuse ;  /* 0x0000000415027825 */ /* 0x100fe400078e020a */
[----:B------:R-:W-:Y:S02]  /*8a70*/  STG.E desc[UR4][R12.64+0x80], R87 ;  /* 0x000080570c007986 */ /* 0x000fe4000c101904 */
[--C-:B------:R-:W-:Y:S02]  /*8a80*/  IMAD.WIDE R8, R9, 0x4, R10.reuse ;  /* 0x0000000409087825 */ /* 0x100fe400078e020a */
[----:B------:R-:W-:Y:S02]  /*8a90*/  STG.E desc[UR4][R14.64], R76 ;  /* 0x0000004c0e007986 */ /* 0x000fe4000c101904 */
[----:B------:R-:W-:-:S02]  /*8aa0*/  IMAD.WIDE R10, R19, 0x4, R10 ;  /* 0x00000004130a7825 */ /* 0x000fc400078e020a */
[----:B------:R-:W-:Y:S04]  /*8ab0*/  STG.E desc[UR4][R14.64+0x80], R88 ;  /* 0x000080580e007986 */ /* 0x000fe8000c101904 */
        /* <DEDUP_REMOVED lines=9> */
[----:B------:R-:W-:Y:S01]  /*8b50*/  STG.E desc[UR4][R10.64+0x80], R5 ;  /* 0x000080050a007986 */ /* 0x000fe2000c101904 */
[----:B------:R-:W-:Y:S05]  /*8b60*/  EXIT ;  /* 0x000000000000794d */ /* 0x000fea0003800000 */
.L_x_19:
        /* <DEDUP_REMOVED lines=9> */
.L_x_1905:


//--------------------- .text._Z13_spmm_conv_13PKfPfiiPKiS3_S3_S0_ --------------------------
	.section	.text._Z13_spmm_conv_13PKfPfiiPKiS3_S3_S0_,"ax",@progbits
	.align	128
        .global         _Z13_spmm_conv_13PKfPfiiPKiS3_S3_S0_
        .type           _Z13_spmm_conv_13PKfPfiiPKiS3_S3_S0_,@function
        .size           _Z13_spmm_conv_13PKfPfiiPKiS3_S3_S0_,(.L_x_1906 - _Z13_spmm_conv_13PKfPfiiPKiS3_S3_S0_)
        .other          _Z13_spmm_conv_13PKfPfiiPKiS3_S3_S0_,@"STO_CUDA_ENTRY STV_DEFAULT"
_Z13_spmm_conv_13PKfPfiiPKiS3_S3_S0_:
.text._Z13_spmm_conv_13PKfPfiiPKiS3_S3_S0_:
        /* <DEDUP_REMOVED lines=50> */
.L_x_23:
        /* <DEDUP_REMOVED lines=33> */
.L_x_22:
[----:B------:R-:W-:Y:S05]  /*0530*/  BSYNC.RECONVERGENT B0 ;  /* 0x0000000000007941 */ /* 0x000fea0003800200 */
.L_x_21:
        /* <DEDUP_REMOVED lines=188> */
.L_x_20:
        /* <DEDUP_REMOVED lines=43> */
.L_x_25:
[----:B------:R-:W-:Y:S05]  /*13b0*/  BSYNC.RECONVERGENT B0 ;  /* 0x0000000000007941 */ /* 0x000fea0003800200 */
.L_x_24:
        /* <DEDUP_REMOVED lines=118> */
.L_x_26:
        /* <DEDUP_REMOVED lines=42> */
.L_x_27:
        /* <DEDUP_REMOVED lines=33> */
.L_x_28:
        /* <DEDUP_REMOVED lines=13> */
.L_x_29:
        /* <DEDUP_REMOVED lines=14> */
.L_x_1906:


//--------------------- .text._Z13_spmm_conv_12PKfPfiiPKiS3_S3_S0_ --------------------------
	.section	.text._Z13_spmm_conv_12PKfPfiiPKiS3_S3_S0_,"ax",@progbits
	.align	128
        .global         _Z13_spmm_conv_12PKfPfiiPKiS3_S3_S0_
        .type           _Z13_spmm_conv_12PKfPfiiPKiS3_S3_S0_,@function
        .size           _Z13_spmm_conv_12PKfPfiiPKiS3_S3_S0_,(.L_x_1907 - _Z13_spmm_conv_12PKfPfiiPKiS3_S3_S0_)
        .other          _Z13_spmm_conv_12PKfPfiiPKiS3_S3_S0_,@"STO_CUDA_ENTRY STV_DEFAULT"
_Z13_spmm_conv_12PKfPfiiPKiS3_S3_S0_:
.text._Z13_spmm_conv_12PKfPfiiPKiS3_S3_S0_:
        /* <DEDUP_REMOVED lines=65> */
.L_x_33:
        /* <DEDUP_REMOVED lines=122> */
.L_x_32:
[----:B------:R-:W-:Y:S05]  /*0bb0*/  BSYNC.RECONVERGENT B0 ;  /* 0x0000000000007941 */ /* 0x000fea0003800200 */
.L_x_31:
        /* <DEDUP_REMOVED lines=813> */
.L_x_30:
        /* <DEDUP_REMOVED lines=128> */
.L_x_35:
[----:B------:R-:W-:Y:S05]  /*4690*/  BSYNC.RECONVERGENT B0 ;  /* 0x0000000000007941 */ /* 0x000fea0003800200 */
.L_x_34:
        /* <DEDUP_REMOVED lines=631> */
.L_x_36:
        /* <DEDUP_REMOVED lines=204> */
.L_x_37:
        /* <DEDUP_REMOVED lines=116> */
.L_x_38:
        /* <DEDUP_REMOVED lines=150> */
.L_x_39:
        /* <DEDUP_REMOVED lines=9> */
.L_x_1907:


//--------------------- .text._Z13_spmm_conv_11PKfPfiiPKiS3_S3_S0_ --------------------------
	.section	.text._Z13_spmm_conv_11PKfPfiiPKiS3_S3_S0_,"ax",@progbits
	.align	128
        .global         _Z13_spmm_conv_11PKfPfiiPKiS3_S3_S0_
        .type           _Z13_spmm_conv_11PKfPfiiPKiS3_S3_S0_,@function
        .size           _Z13_spmm_conv_11PKfPfiiPKiS3_S3_S0_,(.L_x_1908 - _Z13_spmm_conv_11PKfPfiiPKiS3_S3_S0_)
        .other          _Z13_spmm_conv_11PKfPfiiPKiS3_S3_S0_,@"STO_CUDA_ENTRY STV_DEFAULT"
_Z13_spmm_conv_11PKfPfiiPKiS3_S3_S0_:
.text._Z13_spmm_conv_11PKfPfiiPKiS3_S3_S0_:
        /* <DEDUP_REMOVED lines=50> */
.L_x_43:
        /* <DEDUP_REMOVED lines=33> */
.L_x_42:
[----:B------:R-:W-:Y:S05]  /*0530*/  BSYNC.RECONVERGENT B0 ;  /* 0x0000000000007941 */ /* 0x000fea0003800200 */
.L_x_41:
        /* <DEDUP_REMOVED lines=188> */
.L_x_40:
        /* <DEDUP_REMOVED lines=43> */
.L_x_45:
[----:B------:R-:W-:Y:S05]  /*13b0*/  BSYNC.RECONVERGENT B0 ;  /* 0x0000000000007941 */ /* 0x000fea0003800200 */
.L_x_44:
        /* <DEDUP_REMOVED lines=118> */
.L_x_46:
        /* <DEDUP_REMOVED lines=42> */
.L_x_47:
        /* <DEDUP_REMOVED lines=33> */
.L_x_48:
        /* <DEDUP_REMOVED lines=13> */
.L_x_49:
        /* <DEDUP_REMOVED lines=14> */
.L_x_1908:


//--------------------- .text._Z13_spmm_conv_10PKfPfiiPKiS3_S3_S0_ --------------------------
	.section	.text._Z13_spmm_conv_10PKfPfiiPKiS3_S3_S0_,"ax",@progbits
	.align	128
        .global         _Z13_spmm_conv_10PKfPfiiPKiS3_S3_S0_
        .type           _Z13_spmm_conv_10PKfPfiiPKiS3_S3_S0_,@function
        .size           _Z13_spmm_conv_10PKfPfiiPKiS3_S3_S0_,(.L_x_1909 - _Z13_spmm_conv_10PKfPfiiPKiS3_S3_S0_)
        .other          _Z13_spmm_conv_10PKfPfiiPKiS3_S3_S0_,@"STO_CUDA_ENTRY STV_DEFAULT"
_Z13_spmm_conv_10PKfPfiiPKiS3_S3_S0_:
.text._Z13_spmm_conv_10PKfPfiiPKiS3_S3_S0_:
        /* <DEDUP_REMOVED lines=65> */
.L_x_53:
        /* <DEDUP_REMOVED lines=122> */
.L_x_52:
[----:B------:R-:W-:Y:S05]  /*0bb0*/  BSYNC.RECONVERGENT B0 ;  /* 0x0000000000007941 */ /* 0x000fea0003800200 */
.L_x_51:
        /* <DEDUP_REMOVED lines=813> */
.L_x_50:
        /* <DEDUP_REMOVED lines=128> */
.L_x_55:
[----:B------:R-:W-:Y:S05]  /*4690*/  BSYNC.RECONVERGENT B0 ;  /* 0x0000000000007941 */ /* 0x000fea0003800200 */
.L_x_54:
        /* <DEDUP_REMOVED lines=631> */
.L_x_56:
        /* <DEDUP_REMOVED lines=204> */
.L_x_57:
        /* <DEDUP_REMOVED lines=116> */
.L_x_58:
        /* <DEDUP_REMOVED lines=150> */
.L_x_59:
        /* <DEDUP_REMOVED lines=9> */
.L_x_1909:


//--------------------- .text._Z12_spmm_conv_9PKfPfiiPKiS3_S3_S0_ --------------------------
	.section	.text._Z12_spmm_conv_9PKfPfiiPKiS3_S3_S0_,"ax",@progbits
	.align	128
        .global         _Z12_spmm_conv_9PKfPfiiPKiS3_S3_S0_
        .type           _Z12_spmm_conv_9PKfPfiiPKiS3_S3_S0_,@function
        .size           _Z12_spmm_conv_9PKfPfiiPKiS3_S3_S0_,(.L_x_1910 - _Z12_spmm_conv_9PKfPfiiPKiS3_S3_S0_)
        .other          _Z12_spmm_conv_9PKfPfiiPKiS3_S3_S0_,@"STO_CUDA_ENTRY STV_DEFAULT"
_Z12_spmm_conv_9PKfPfiiPKiS3_S3_S0_:
.text._Z12_spmm_conv_9PKfPfiiPKiS3_S3_S0_:
        /* <DEDUP_REMOVED lines=50> */
.L_x_63:
        /* <DEDUP_REMOVED lines=33> */
.L_x_62:
[----:B------:R-:W-:Y:S05]  /*0530*/  BSYNC.RECONVERGENT B0 ;  /* 0x0000000000007941 */ /* 0x000fea0003800200 */
.L_x_61:
        /* <DEDUP_REMOVED lines=188> */
.L_x_60:
        /* <DEDUP_REMOVED lines=43> */
.L_x_65:
[----:B------:R-:W-:Y:S05]  /*13b0*/  BSYNC.RECONVERGENT B0 ;  /* 0x0000000000007941 */ /* 0x000fea0003800200 */
.L_x_64:
        /* <DEDUP_REMOVED lines=118> */
.L_x_66:
        /* <DEDUP_REMOVED lines=42> */
.L_x_67:
        /* <DEDUP_REMOVED lines=33> */
.L_x_68:
        /* <DEDUP_REMOVED lines=13> */
.L_x_69:
        /* <DEDUP_REMOVED lines=14> */
.L_x_1910:


//--------------------- .text._Z12_spmm_conv_8PKfPfiiPKiS3_S3_S0_ --------------------------
	.section	.text._Z12_spmm_conv_8PKfPfiiPKiS3_S3_S0_,"ax",@progbits
	.align	128
        .global         _Z12_spmm_conv_8PKfPfiiPKiS3_S3_S0_
        .type           _Z12_spmm_conv_8PKfPfiiPKiS3_S3_S0_,@function
        .size           _Z12_spmm_conv_8PKfPfiiPKiS3_S3_S0_,(.L_x_1911 - _Z12_spmm_conv_8PKfPfiiPKiS3_S3_S0_)
        .other          _Z12_spmm_conv_8PKfPfiiPKiS3_S3_S0_,@"STO_CUDA_ENTRY STV_DEFAULT"
_Z12_spmm_conv_8PKfPfiiPKiS3_S3_S0_:
.text._Z12_spmm_conv_8PKfPfiiPKiS3_S3_S0_:
        /* <DEDUP_REMOVED lines=65> */
.L_x_73:
        /* <DEDUP_REMOVED lines=122> */
.L_x_72:
[----:B------:R-:W-:Y:S05]  /*0bb0*/  BSYNC.RECONVERGENT B0 ;  /* 0x0000000000007941 */ /* 0x000fea0003800200 */
.L_x_71:
        /* <DEDUP_REMOVED lines=813> */
.L_x_70:
        /* <DEDUP_REMOVED lines=128> */
.L_x_75:
[----:B------:R-:W-:Y:S05]  /*4690*/  BSYNC.RECONVERGENT B0 ;  /* 0x0000000000007941 */ /* 0x000fea0003800200 */
.L_x_74:
        /* <DEDUP_REMOVED lines=631> */
.L_x_76:
        /* <DEDUP_REMOVED lines=204> */
.L_x_77:
        /* <DEDUP_REMOVED lines=116> */
.L_x_78:
        /* <DEDUP_REMOVED lines=150> */
.L_x_79:
        /* <DEDUP_REMOVED lines=9> */
.L_x_1911:


//--------------------- .text._Z12_spmm_conv_7PKfPfiiPKiS3_S3_S0_ --------------------------
	.section	.text._Z12_spmm_conv_7PKfPfiiPKiS3_S3_S0_,"ax",@progbits
	.align	128
        .global         _Z12_spmm_conv_7PKfPfiiPKiS3_S3_S0_
        .type           _Z12_spmm_conv_7PKfPfiiPKiS3_S3_S0_,@function
        .size           _Z12_spmm_conv_7PKfPfiiPKiS3_S3_S0_,(.L_x_1912 - _Z12_spmm_conv_7PKfPfiiPKiS3_S3_S0_)
        .other          _Z12_spmm_conv_7PKfPfiiPKiS3_S3_S0_,@"STO_CUDA_ENTRY STV_DEFAULT"
_Z12_spmm_conv_7PKfPfiiPKiS3_S3_S0_:
.text._Z12_spmm_conv_7PKfPfiiPKiS3_S3_S0_:
        /* <DEDUP_REMOVED lines=50> */
.L_x_83:
        /* <DEDUP_REMOVED lines=33> */
.L_x_82:
[----:B------:R-:W-:Y:S05]  /*0530*/  BSYNC.RECONVERGENT B0 ;  /* 0x0000000000007941 */ /* 0x000fea0003800200 */
.L_x_81:
        /* <DEDUP_REMOVED lines=188> */
.L_x_80:
        /* <DEDUP_REMOVED lines=43> */
.L_x_85:
[----:B------:R-:W-:Y:S05]  /*13b0*/  BSYNC.RECONVERGENT B0 ;  /* 0x0000000000007941 */ /* 0x000fea0003800200 */
.L_x_84:
        /* <DEDUP_REMOVED lines=118> */
.L_x_86:
        /* <DEDUP_REMOVED lines=42> */
.L_x_87:
        /* <DEDUP_REMOVED lines=33> */
.L_x_88:
        /* <DEDUP_REMOVED lines=13> */
.L_x_89:
        /* <DEDUP_REMOVED lines=14> */
.L_x_1912:


//--------------------- .text._Z12_spmm_conv_6PKfPfiiPKiS3_S3_S0_ --------------------------
	.section	.text._Z12_spmm_conv_6PKfPfiiPKiS3_S3_S0_,"ax",@progbits
	.align	128
        .global         _Z12_spmm_conv_6PKfPfiiPKiS3_S3_S0_
        .type           _Z12_spmm_conv_6PKfPfiiPKiS3_S3_S0_,@function
        .size           _Z12_spmm_conv_6PKfPfiiPKiS3_S3_S0_,(.L_x_1913 - _Z12_spmm_conv_6PKfPfiiPKiS3_S3_S0_)
        .other          _Z12_spmm_conv_6PKfPfiiPKiS3_S3_S0_,@"STO_CUDA_ENTRY STV_DEFAULT"
_Z12_spmm_conv_6PKfPfiiPKiS3_S3_S0_:
.text._Z12_spmm_conv_6PKfPfiiPKiS3_S3_S0_:
        /* <DEDUP_REMOVED lines=65> */
.L_x_93:
        /* <DEDUP_REMOVED lines=122> */
.L_x_92:
[----:B------:R-:W-:Y:S05]  /*0bb0*/  BSYNC.RECONVERGENT B0 ;  /* 0x0000000000007941 */ /* 0x000fea0003800200 */
.L_x_91:
        /* <DEDUP_REMOVED lines=813> */
.L_x_90:
        /* <DEDUP_REMOVED lines=128> */
.L_x_95:
[----:B------:R-:W-:Y:S05]  /*4690*/  BSYNC.RECONVERGENT B0 ;  /* 0x0000000000007941 */ /* 0x000fea0003800200 */
.L_x_94:
        /* <DEDUP_REMOVED lines=631> */
.L_x_96:
        /* <DEDUP_REMOVED lines=204> */
.L_x_97:
        /* <DEDUP_REMOVED lines=116> */
.L_x_98:
        /* <DEDUP_REMOVED lines=150> */
.L_x_99:
        /* <DEDUP_REMOVED lines=9> */
.L_x_1913:


//--------------------- .text._Z12_spmm_conv_5PKfPfiiPKiS3_S3_S0_ --------------------------
	.section	.text._Z12_spmm_conv_5PKfPfiiPKiS3_S3_S0_,"ax",@progbits
	.align	128
        .global         _Z12_spmm_conv_5PKfPfiiPKiS3_S3_S0_
        .type           _Z12_spmm_conv_5PKfPfiiPKiS3_S3_S0_,@function
        .size           _Z12_spmm_conv_5PKfPfiiPKiS3_S3_S0_,(.L_x_1914 - _Z12_spmm_conv_5PKfPfiiPKiS3_S3_S0_)
        .other          _Z12_spmm_conv_5PKfPfiiPKiS3_S3_S0_,@"STO_CUDA_ENTRY STV_DEFAULT"
_Z12_spmm_conv_5PKfPfiiPKiS3_S3_S0_:
.text._Z12_spmm_conv_5PKfPfiiPKiS3_S3_S0_:
[----:B------:R-:W-:Y:S01]  /*0000*/  LDC R1, c[0x0][0x37c] ;  /* 0x0000df00ff017b82 */ /* 0x000fe20000000800 */
[----:B------:R-:W0:Y:S07]  /*0010*/  S2R R0, SR_TID.Y ;  /* 0x0000000000007919 */ /* 0x000e2e0000002200 */
[----:B------:R-:W1:Y:S01]  /*0020*/  LDC R9, c[0x0][0x390] ;  /* 0x0000e400ff097b82 */ /* 0x000e620000000800 */
[----:B------:R-:W2:Y:S01]  /*0030*/  LDCU.64 UR6, c[0x0][0x398] ;  /* 0x00007300ff0677ac */ /* 0x000ea20008000a00 */
[----:B------:R-:W0:Y:S01]  /*0040*/  S2R R3, SR_CTAID.X ;  /* 0x0000000000037919 */ /* 0x000e220000002500 */
[----:B------:R-:W3:Y:S01]  /*0050*/  LDCU.64 UR4, c[0x0][0x358] ;  /* 0x00006b00ff0477ac */ /* 0x000ee20008000a00 */
[----:B0-----:R-:W-:-:S05]  /*0060*/  LEA R0, R3, R0, 0x2 ;  /* 0x0000000003007211 */ /* 0x001fca00078e10ff */
[----:B------:R-:W-:-:S04]  /*0070*/  IMAD R18, R0, 0xc, RZ ;  /* 0x0000000c00127824 */ /* 0x000fc800078e02ff */
[----:B------:R-:W-:-:S05]  /*0080*/  IMAD.HI R0, R18, 0x2aaaaaab, RZ ;  /* 0x2aaaaaab12007827 */ /* 0x000fca00078e02ff */
[----:B------:R-:W-:-:S04]  /*0090*/  SHF.R.U32.HI R5, RZ, 0x1f, R0 ;  /* 0x0000001fff057819 */ /* 0x000fc80000011600 */
[----:B------:R-:W-:-:S05]  /*00a0*/  LEA.HI.SX32 R7, R0, R5, 0x1f ;  /* 0x0000000500077211 */ /* 0x000fca00078ffaff */
[----:B------:R-:W-:-:S05]  /*00b0*/  IMAD R18, R7, -0xc, R18 ;  /* 0xfffffff407127824 */ /* 0x000fca00078e0212 */
[----:B------:R-:W-:Y:S02]  /*00c0*/  SHF.R.S32.HI R2, RZ, 0x1f, R18 ;  /* 0x0000001fff027819 */ /* 0x000fe40000011412 */
[----:B-1----:R-:W-:-:S04]  /*00d0*/  IADD3 R3, P0, PT, R18, R9, RZ ;  /* 0x0000000912037210 */ /* 0x002fc80007f1e0ff */
[----:B------:R-:W-:Y:S02]  /*00e0*/  LEA.HI.X.SX32 R4, R9, R2, 0x1, P0 ;  /* 0x0000000209047211 */ /* 0x000fe400000f0eff */
[----:B--2---:R-:W-:-:S04]  /*00f0*/  LEA R2, P0, R3, UR6, 0x2 ;  /* 0x0000000603027c11 */ /* 0x004fc8000f8010ff */
[----:B------:R-:W-:-:S05]  /*0100*/  LEA.HI.X R3, R3, UR7, R4, 0x2, P0 ;  /* 0x0000000703037c11 */ /* 0x000fca00080f1404 */
[----:B---3--:R-:W2:Y:S04]  /*0110*/  LDG.E.CONSTANT R17, desc[UR4][R2.64] ;  /* 0x0000000402117981 */ /* 0x008ea8000c1e9900 */
[----:B------:R0:W2:Y:S01]  /*0120*/  LDG.E.CONSTANT R16, desc[UR4][R2.64+0x4] ;  /* 0x0000040402107981 */ /* 0x0000a2000c1e9900 */
[C---:B------:R-:W-:Y:S01]  /*0130*/  LEA.HI R4, R7.reuse, R7, RZ, 0x1 ;  /* 0x0000000707047211 */ /* 0x040fe200078f08ff */
[----:B------:R-:W-:Y:S01]  /*0140*/  BSSY B0, `(.L_x_100) ;  /* 0x00001cb000007945 */ /* 0x000fe20003800000 */
[----:B------:R-:W-:Y:S01]  /*0150*/  LEA.HI R0, R0, R5, RZ, 0x1e ;  /* 0x0000000500007211 */ /* 0x000fe200078ff0ff */
[----:B------:R-:W1:Y:S01]  /*0160*/  S2R R15, SR_TID.X ;  /* 0x00000000000f7919 */ /* 0x000e620000002100 */
[----:B------:R-:W-:Y:S01]  /*0170*/  LOP3.LUT R4, R4, 0x3fffe, RZ, 0xc0, !PT ;  /* 0x0003fffe04047812 */ /* 0x000fe200078ec0ff */
[----:B------:R-:W-:Y:S01]  /*0180*/  HFMA2 R65, -RZ, RZ, 0, 0 ;  /* 0x00000000ff417431 */ /* 0x000fe200000001ff */
[----:B------:R-:W-:Y:S01]  /*0190*/  CS2R R12, SRZ ;  /* 0x00000000000c7805 */ /* 0x000fe2000001ff00 */
[----:B------:R-:W1:Y:S01]  /*01a0*/  S2R R6, SR_CTAID.Y ;  /* 0x0000000000067919 */ /* 0x000e620000002600 */
[----:B------:R-:W-:-:S02]  /*01b0*/  IADD3 R4, PT, PT, R7, -R4, RZ ;  /* 0x8000000407047210 */ /* 0x000fc40007ffe0ff */
[----:B------:R-:W-:Y:S02]  /*01c0*/  CS2R R10, SRZ ;  /* 0x00000000000a7805 */ /* 0x000fe4000001ff00 */
[----:B------:R-:W-:Y:S02]  /*01d0*/  CS2R R8, SRZ ;  /* 0x0000000000087805 */ /* 0x000fe4000001ff00 */
[----:B0-----:R-:W-:Y:S02]  /*01e0*/  CS2R R2, SRZ ;  /* 0x0000000000027805 */ /* 0x001fe4000001ff00 */
[----:B------:R-:W-:Y:S02]  /*01f0*/  MOV R76, RZ ;  /* 0x000000ff004c7202 */ /* 0x000fe40000000f00 */
[----:B------:R-:W-:Y:S02]  /*0200*/  CS2R R74, SRZ ;  /* 0x00000000004a7805 */ /* 0x000fe4000001ff00 */
[----:B------:R-:W-:-:S02]  /*0210*/  CS2R R72, SRZ ;  /* 0x0000000000487805 */ /* 0x000fc4000001ff00 */
[----:B------:R-:W-:Y:S02]  /*0220*/  CS2R R70, SRZ ;  /* 0x0000000000467805 */ /* 0x000fe4000001ff00 */
[----:B------:R-:W-:Y:S02]  /*0230*/  CS2R R68, SRZ ;  /* 0x0000000000447805 */ /* 0x000fe4000001ff00 */
[----:B------:R-:W-:Y:S02]  /*0240*/  CS2R R66, SRZ ;  /* 0x0000000000427805 */ /* 0x000fe4000001ff00 */
[----:B-1----:R-:W-:Y:S02]  /*0250*/  LEA R5, R6, R15, 0x4 ;  /* 0x0000000f06057211 */ /* 0x002fe400078e20ff */
[----:B------:R-:W-:Y:S02]  /*0260*/  CS2R R6, SRZ ;  /* 0x0000000000067805 */ /* 0x000fe4000001ff00 */
[----:B------:R-:W-:Y:S01]  /*0270*/  LEA R5, R0, R5, 0xf ;  /* 0x0000000500057211 */ /* 0x000fe200078e78ff */
[----:B------:R-:W-:-:S03]  /*0280*/  HFMA2 R0, -RZ, RZ, 0, 0 ;  /* 0x00000000ff007431 */ /* 0x000fc600000001ff */
[----:B------:R-:W-:Y:S02]  /*0290*/  LEA R14, R4, R5, 0xe ;  /* 0x00000005040e7211 */ /* 0x000fe400078e70ff */
[----:B------:R-:W-:Y:S02]  /*02a0*/  CS2R R4, SRZ ;  /* 0x0000000000047805 */ /* 0x000fe4000001ff00 */
[----:B--2---:R-:W-:-:S04]  /*02b0*/  IADD3 R38, PT, PT, -R17, R16, RZ ;  /* 0x0000001011267210 */ /* 0x004fc80007ffe1ff */
[----:B------:R-:W-:-:S13]  /*02c0*/  ISETP.GE.AND P0, PT, R38, 0x8, PT ;  /* 0x000000082600780c */ /* 0x000fda0003f06270 */
[----:B------:R-:W-:Y:S05]  /*02d0*/  @!P0 BRA `(.L_x_101) ;  /* 0x0000001800c48947 */ /* 0x000fea0003800000 */
[C-C-:B------:R-:W-:Y:S01]  /*02e0*/  IMAD R26, R16.reuse, 0x3, R15.reuse ;  /* 0x00000003101a7824 */ /* 0x140fe200078e020f */
[CC--:B------:R-:W-:Y:S01]  /*02f0*/  LEA R28, R16.reuse, R15.reuse, 0x2 ;  /* 0x0000000f101c7211 */ /* 0x0c0fe200078e10ff */
[C-C-:B------:R-:W-:Y:S01]  /*0300*/  IMAD R30, R16.reuse, 0x5, R15.reuse ;  /* 0x00000005101e7824 */ /* 0x140fe200078e020f */
[----:B------:R-:W-:Y:S01]  /*0310*/  MOV R19, R38 ;  /* 0x0000002600137202 */ /* 0x000fe20000000f00 */
[C-C-:B------:R-:W-:Y:S01]  /*0320*/  IMAD R32, R16.reuse, 0x6, R15.reuse ;  /* 0x0000000610207824 */ /* 0x140fe200078e020f */
[CC--:B------:R-:W-:Y:S01]  /*0330*/  LEA R36, R16.reuse, R15.reuse, 0x3 ;  /* 0x0000000f10247211 */ /* 0x0c0fe200078e18ff */
[C-C-:B------:R-:W-:Y:S01]  /*0340*/  IMAD R34, R16.reuse, 0x7, R15.reuse ;  /* 0x0000000710227824 */ /* 0x140fe200078e020f */
[CC--:B------:R-:W-:Y:S01]  /*0350*/  LEA R24, R16.reuse, R15.reuse, 0x1 ;  /* 0x0000000f10187211 */ /* 0x0c0fe200078e08ff */
[C-C-:B------:R-:W-:Y:S01]  /*0360*/  IMAD R38, R16.reuse, 0x9, R15.reuse ;  /* 0x0000000910267824 */ /* 0x140fe200078e020f */
[C---:B------:R-:W-:Y:S01]  /*0370*/  IADD3 R20, PT, PT, R17.reuse, 0x3, RZ ;  /* 0x0000000311147810 */ /* 0x040fe20007ffe0ff */
[C-C-:B------:R-:W-:Y:S01]  /*0380*/  IMAD R40, R16.reuse, 0xa, R15.reuse ;  /* 0x0000000a10287824 */ /* 0x140fe200078e020f */
[CC--:B------:R-:W-:Y:S01]  /*0390*/  IADD3 R21, PT, PT, R16.reuse, R15.reuse, RZ ;  /* 0x0000000f10157210 */ /* 0x0c0fe20007ffe0ff */
[----:B------:R-:W-:Y:S01]  /*03a0*/  IMAD R42, R16, 0xb, R15 ;  /* 0x0000000b102a7824 */ /* 0x000fe200078e020f */
[C---:B------:R-:W-:Y:S01]  /*03b0*/  IADD3 R22, PT, PT, R17.reuse, R15, RZ ;  /* 0x0000000f11167210 */ /* 0x040fe20007ffe0ff */
[C---:B------:R-:W-:Y:S01]  /*03c0*/  IMAD R25, R17.reuse, -0x2, R26 ;  /* 0xfffffffe11197824 */ /* 0x040fe200078e021a */
[----:B------:R-:W-:Y:S01]  /*03d0*/  CS2R R12, SRZ ;  /* 0x00000000000c7805 */ /* 0x000fe2000001ff00 */
[C---:B------:R-:W-:Y:S01]  /*03e0*/  IMAD R26, R17.reuse, -0x3, R28 ;  /* 0xfffffffd111a7824 */ /* 0x040fe200078e021c */
[----:B------:R-:W-:Y:S01]  /*03f0*/  MOV R23, 0x3 ;  /* 0x0000000300177802 */ /* 0x000fe20000000f00 */
[C---:B------:R-:W-:Y:S01]  /*0400*/  IMAD R27, R17.reuse, -0x4, R30 ;  /* 0xfffffffc111b7824 */ /* 0x040fe200078e021e */
[C---:B------:R-:W-:Y:S01]  /*0410*/  IADD3 R24, PT, PT, -R17.reuse, R24, RZ ;  /* 0x0000001811187210 */ /* 0x040fe20007ffe1ff */
[----:B------:R-:W-:-:S02]  /*0420*/  IMAD R28, R17, -0x5, R32 ;  /* 0xfffffffb111c7824 */ /* 0x000fc400078e0220 */
[C---:B------:R-:W-:Y:S02]  /*0430*/  IMAD R29, R17.reuse, -0x6, R34 ;  /* 0xfffffffa111d7824 */ /* 0x040fe400078e0222 */
[C---:B------:R-:W-:Y:S02]  /*0440*/  IMAD R30, R17.reuse, -0x7, R36 ;  /* 0xfffffff9111e7824 */ /* 0x040fe400078e0224 */
[C---:B------:R-:W-:Y:S02]  /*0450*/  IMAD R31, R17.reuse, -0x8, R38 ;  /* 0xfffffff8111f7824 */ /* 0x040fe400078e0226 */
[C---:B------:R-:W-:Y:S02]  /*0460*/  IMAD R32, R17.reuse, -0x9, R40 ;  /* 0xfffffff711207824 */ /* 0x040fe400078e0228 */
[----:B------:R-:W-:-:S07]  /*0470*/  IMAD R33, R17, -0xa, R42 ;  /* 0xfffffff611217824 */ /* 0x000fce00078e022a */
.L_x_105:
[----:B------:R-:W-:Y:S01]  /*0480*/  IADD3 R38, PT, PT, R23, -0x3, RZ ;  /* 0xfffffffd17267810 */ /* 0x000fe20007ffe0ff */
[----:B------:R-:W-:Y:S03]  /*0490*/  BSSY.RECONVERGENT B1, `(.L_x_102) ;  /* 0x0000030000017945 */ /* 0x000fe60003800200 */
[----:B------:R-:W-:-:S13]  /*04a0*/  LOP3.LUT P0, RZ, R38, 0x1f, RZ, 0xc0, !PT ;  /* 0x0000001f26ff7812 */ /* 0x000fda000780c0ff */
[----:B------:R-:W-:Y:S05]  /*04b0*/  @P0 BRA `(.L_x_103) ;  /* 0x0000000000b40947 */ /* 0x000fea0003800000 */
[----:B------:R-:W-:Y:S02]  /*04c0*/  ISETP.GE.U32.AND P0, PT, R15, R19, PT ;  /* 0x000000130f00720c */ /* 0x000fe40003f06070 */
[----:B------:R-:W-:-:S11]  /*04d0*/  IADD3 R13, PT, PT, R20, -0x3, RZ ;  /* 0xfffffffd140d7810 */ /* 0x000fd60007ffe0ff */
[----:B------:R-:W-:Y:S05]  /*04e0*/  @P0 BRA `(.L_x_103) ;  /* 0x0000000000a80947 */ /* 0x000fea0003800000 */
[----:B------:R-:W0:Y:S08]  /*04f0*/  LDC.64 R34, c[0x0][0x3a8] ;  /* 0x0000ea00ff227b82 */ /* 0x000e300000000a00 */
[----:B------:R-:W1:Y:S01]  /*0500*/  LDC.64 R38, c[0x0][0x3b0] ;  /* 0x0000ec00ff267b82 */ /* 0x000e620000000a00 */
[----:B0-----:R-:W-:-:S05]  /*0510*/  IMAD.WIDE.U32 R34, R22, 0x4, R34 ;  /* 0x0000000416227825 */ /* 0x001fca00078e0022 */
[----:B------:R0:W2:Y:S01]  /*0520*/  LDG.E.CONSTANT R50, desc[UR4][R34.64] ;  /* 0x0000000422327981 */ /* 0x0000a2000c1e9900 */
[----:B-1----:R-:W-:-:S04]  /*0530*/  IMAD.WIDE.U32 R36, R24, 0x4, R38 ;  /* 0x0000000418247825 */ /* 0x002fc800078e0026 */
[--C-:B------:R-:W-:Y:S02]  /*0540*/  IMAD.WIDE.U32 R42, R25, 0x4, R38.reuse ;  /* 0x00000004192a7825 */ /* 0x100fe400078e0026 */
[----:B------:R-:W5:Y:S02]  /*0550*/  LDG.E.CONSTANT R36, desc[UR4][R36.64] ;  /* 0x0000000424247981 */ /* 0x000f64000c1e9900 */
[----:B0-----:R-:W-:-:S04]  /*0560*/  IMAD.WIDE.U32 R34, R22, 0x4, R38 ;  /* 0x0000000416227825 */ /* 0x001fc800078e0026 */
[--C-:B------:R-:W-:Y:S02]  /*0570*/  IMAD.WIDE.U32 R40, R26, 0x4, R38.reuse ;  /* 0x000000041a287825 */ /* 0x100fe400078e0026 */
[----:B------:R-:W5:Y:S02]  /*0580*/  LDG.E.CONSTANT R34, desc[UR4][R34.64] ;  /* 0x0000000422227981 */ /* 0x000f64000c1e9900 */
[--C-:B------:R-:W-:Y:S02]  /*0590*/  IMAD.WIDE.U32 R46, R29, 0x4, R38.reuse ;  /* 0x000000041d2e7825 */ /* 0x100fe400078e0026 */
[----:B------:R0:W5:Y:S02]  /*05a0*/  LDG.E.CONSTANT R37, desc[UR4][R42.64] ;  /* 0x000000042a257981 */ /* 0x000164000c1e9900 */
[--C-:B------:R-:W-:Y:S02]  /*05b0*/  IMAD.WIDE.U32 R44, R21, 0x4, R38.reuse ;  /* 0x00000004152c7825 */ /* 0x100fe400078e0026 */
[----:B------:R-:W5:Y:S02]  /*05c0*/  LDG.E.CONSTANT R40, desc[UR4][R40.64] ;  /* 0x0000000428287981 */ /* 0x000f64000c1e9900 */
[----:B------:R-:W-:-:S02]  /*05d0*/  IMAD.WIDE.U32 R48, R27, 0x4, R38 ;  /* 0x000000041b307825 */ /* 0x000fc400078e0026 */
[----:B------:R1:W5:Y:S02]  /*05e0*/  LDG.E.CONSTANT R35, desc[UR4][R44.64] ;  /* 0x000000042c237981 */ /* 0x000364000c1e9900 */
[--C-:B0-----:R-:W-:Y:S02]  /*05f0*/  IMAD.WIDE.U32 R42, R28, 0x4, R38.reuse ;  /* 0x000000041c2a7825 */ /* 0x101fe400078e0026 */
[----:B------:R0:W5:Y:S04]  /*0600*/  LDG.E.CONSTANT R41, desc[UR4][R48.64] ;  /* 0x0000000430297981 */ /* 0x000168000c1e9900 */
[----:B------:R-:W5:Y:S01]  /*0610*/  LDG.E.CONSTANT R42, desc[UR4][R42.64] ;  /* 0x000000042a2a7981 */ /* 0x000f62000c1e9900 */
[----:B-1----:R-:W-:-:S04]  /*0620*/  IMAD.WIDE.U32 R44, R30, 0x4, R38 ;  /* 0x000000041e2c7825 */ /* 0x002fc800078e0026 */
[--C-:B0-----:R-:W-:Y:S02]  /*0630*/  IMAD.WIDE.U32 R48, R31, 0x4, R38.reuse ;  /* 0x000000041f307825 */ /* 0x101fe400078e0026 */
[----:B------:R-:W5:Y:S04]  /*0640*/  LDG.E.CONSTANT R44, desc[UR4][R44.64] ;  /* 0x000000042c2c7981 */ /* 0x000f68000c1e9900 */
[----:B------:R0:W5:Y:S04]  /*0650*/  LDG.E.CONSTANT R43, desc[UR4][R46.64] ;  /* 0x000000042e2b7981 */ /* 0x000168000c1e9900 */
[----:B------:R1:W5:Y:S01]  /*0660*/  LDG.E.CONSTANT R45, desc[UR4][R48.64] ;  /* 0x00000004302d7981 */ /* 0x000362000c1e9900 */
[----:B0-----:R-:W-:-:S04]  /*0670*/  IMAD.WIDE.U32 R46, R32, 0x4, R38 ;  /* 0x00000004202e7825 */ /* 0x001fc800078e0026 */
[----:B------:R-:W-:Y:S02]  /*0680*/  IMAD.WIDE.U32 R38, R33, 0x4, R38 ;  /* 0x0000000421267825 */ /* 0x000fe400078e0026 */
[----:B------:R0:W5:Y:S04]  /*0690*/  LDG.E.CONSTANT R46, desc[UR4][R46.64] ;  /* 0x000000042e2e7981 */ /* 0x000168000c1e9900 */
[----:B------:R0:W5:Y:S01]  /*06a0*/  LDG.E.CONSTANT R47, desc[UR4][R38.64] ;  /* 0x00000004262f7981 */ /* 0x000162000c1e9900 */
[----:B--2---:R-:W-:-:S04]  /*06b0*/  SHF.R.S32.HI R51, RZ, 0x1f, R50 ;  /* 0x0000001fff337819 */ /* 0x004fc80000011432 */
[----:B------:R-:W-:-:S04]  /*06c0*/  LEA.HI R53, R51, R50, RZ, 0x9 ;  /* 0x0000003233357211 */ /* 0x000fc800078f48ff */
[----:B------:R-:W-:Y:S01]  /*06d0*/  SHF.R.S32.HI R54, RZ, 0x9, R53 ;  /* 0x00000009ff367819 */ /* 0x000fe20000011435 */
[----:B------:R-:W-:-:S04]  /*06e0*/  IMAD.HI R51, R50, 0x2aaaaaab, RZ ;  /* 0x2aaaaaab32337827 */ /* 0x000fc800078e02ff */
[----:B------:R-:W-:-:S05]  /*06f0*/  IMAD.HI R52, R54, 0x55555556, RZ ;  /* 0x5555555636347827 */ /* 0x000fca00078e02ff */
[----:B------:R-:W-:Y:S02]  /*0700*/  LEA.HI R55, R52, R52, RZ, 0x1 ;  /* 0x0000003434377211 */ /* 0x000fe400078f08ff */
[----:B------:R-:W-:-:S04]  /*0710*/  SHF.R.U32.HI R52, RZ, 0x1f, R51 ;  /* 0x0000001fff347819 */ /* 0x000fc80000011633 */
[----:B------:R-:W-:Y:S01]  /*0720*/  LEA.HI R51, R51, R52, RZ, 0x18 ;  /* 0x0000003433337211 */ /* 0x000fe200078fc0ff */
[----:B------:R-:W-:Y:S01]  /*0730*/  IMAD R54, R55, -0x3, R54 ;  /* 0xfffffffd37367824 */ /* 0x000fe200078e0236 */
[----:B------:R-:W-:Y:S02]  /*0740*/  LOP3.LUT R53, R53, 0x7fffe00, RZ, 0xc0, !PT ;  /* 0x07fffe0035357812 */ /* 0x000fe400078ec0ff */
[----:B------:R-:W-:Y:S02]  /*0750*/  LEA R51, R51, R14, 0xf ;  /* 0x0000000e33337211 */ /* 0x000fe400078e78ff */
[----:B------:R-:W-:Y:S02]  /*0760*/  IADD3 R53, PT, PT, R50, -R53, RZ ;  /* 0x8000003532357210 */ /* 0x000fe40007ffe0ff */
[----:B-1----:R-:W-:-:S04]  /*0770*/  LEA R48, R54, R51, 0xe ;  /* 0x0000003336307211 */ /* 0x002fc800078e70ff */
[----:B0-----:R-:W-:-:S07]  /*0780*/  LEA R48, R53, R48, 0x5 ;  /* 0x0000003035307211 */ /* 0x001fce00078e28ff */
.L_x_103:
[----:B------:R-:W-:Y:S05]  /*0790*/  BSYNC.RECONVERGENT B1 ;  /* 0x0000000000017941 */ /* 0x000fea0003800200 */
.L_x_102:
[----:B------:R-:W-:Y:S01]  /*07a0*/  UMOV UR6, 0xffffffff ;  /* 0xffffffff00067882 */ /* 0x000fe20000000000 */
[----:B------:R-:W-:-:S04]  /*07b0*/  IADD3 R49, PT, PT, -R13, R20, RZ ;  /* 0x000000140d317210 */ /* 0x000fc80007ffe1ff */
[----:B------:R-:W-:Y:S01]  /*07c0*/  IADD3 R50, PT, PT, R49, -0x3, RZ ;  /* 0xfffffffd31327810 */ /* 0x000fe20007ffe0ff */
[----:B------:R-:W-:Y:S06]  /*07d0*/  BRA.DIV UR6, `(.L_x_104) ;  /* 0x0000003a06347947 */ /* 0x000fec000b800000 */
[----:B------:R-:W0:Y:S01]  /*07e0*/  SHFL.IDX PT, R77, R48, R50, 0x1f ;  /* 0x00001f32304d7589 */ /* 0x000e2200000e0000 */
[----:B------:R-:W0:Y:S02]  /*07f0*/  LDC.64 R38, c[0x0][0x380] ;  /* 0x0000e000ff267b82 */ /* 0x000e240000000a00 */
[----:B0-----:R-:W-:-:S05]  /*0800*/  IMAD.WIDE R56, R77, 0x4, R38 ;  /* 0x000000044d387825 */ /* 0x001fca00078e0226 */
[----:B------:R-:W2:Y:S04]  /*0810*/  LDG.E.CONSTANT R55, desc[UR4][R56.64] ;  /* 0x0000000438377981 */ /* 0x000ea8000c1e9900 */
[----:B------:R0:W3:Y:S04]  /*0820*/  LDG.E.CONSTANT R56, desc[UR4][R56.64+0x80] ;  /* 0x0000800438387981 */ /* 0x0000e8000c1e9900 */
[----:B-----5:R-:W-:Y:S04]  /*0830*/  SHFL.IDX PT, R77, R34, R50, 0x1f ;  /* 0x00001f32224d7589 */ /* 0x020fe800000e0000 */
[----:B------:R-:W-:Y:S01]  /*0840*/  SHFL.IDX PT, R51, R47, R50, 0x1f ;  /* 0x00001f322f337589 */ /* 0x000fe200000e0000 */
[----:B0-----:R-:W-:-:S05]  /*0850*/  IADD3 R57, PT, PT, R49, -0x2, RZ ;  /* 0xfffffffe31397810 */ /* 0x001fca0007ffe0ff */
[----:B------:R-:W0:Y:S02]  /*0860*/  SHFL.IDX PT, R58, R48, R57, 0x1f ;  /* 0x00001f39303a7589 */ /* 0x000e2400000e0000 */
[----:B0-----:R-:W-:-:S04]  /*0870*/  IMAD.WIDE R52, R58, 0x4, R38 ;  /* 0x000000043a347825 */ /* 0x001fc800078e0226 */
[----:B--2---:R-:W-:Y:S01]  /*0880*/  FFMA R65, R77, R55, R65 ;  /* 0x000000374d417223 */ /* 0x004fe20000000041 */
[-C--:B------:R-:W-:Y:S01]  /*0890*/  FFMA R11, R55, R51.reuse, R11 ;  /* 0x00000033370b7223 */ /* 0x080fe2000000000b */
[----:B---3--:R-:W-:Y:S01]  /*08a0*/  FFMA R66, R77, R56, R66 ;  /* 0x000000384d427223 */ /* 0x008fe20000000042 */
[----:B------:R-:W-:Y:S01]  /*08b0*/  IADD3 R59, PT, PT, R49, -0x1, RZ ;  /* 0xffffffff313b7810 */ /* 0x000fe20007ffe0ff */
[----:B------:R-:W0:Y:S01]  /*08c0*/  SHFL.IDX PT, R77, R35, R50, 0x1f ;  /* 0x00001f32234d7589 */ /* 0x000e2200000e0000 */
[C---:B------:R-:W-:Y:S01]  /*08d0*/  FFMA R12, R56.reuse, R51, R12 ;  /* 0x00000033380c7223 */ /* 0x040fe2000000000c */
[CC--:B0-----:R-:W-:Y:S01]  /*08e0*/  FFMA R67, R55.reuse, R77.reuse, R67 ;  /* 0x0000004d37437223 */ /* 0x0c1fe20000000043 */
[C---:B------:R-:W-:Y:S02]  /*08f0*/  FFMA R68, R56.reuse, R77, R68 ;  /* 0x0000004d38447223 */ /* 0x040fe40000000044 */
[----:B------:R-:W0:Y:S02]  /*0900*/  SHFL.IDX PT, R77, R36, R50, 0x1f ;  /* 0x00001f32244d7589 */ /* 0x000e2400000e0000 */
[-C--:B0-----:R-:W-:Y:S01]  /*0910*/  FFMA R69, R55, R77.reuse, R69 ;  /* 0x0000004d37457223 */ /* 0x081fe20000000045 */
[----:B------:R-:W-:-:S02]  /*0920*/  FFMA R70, R56, R77, R70 ;  /* 0x0000004d38467223 */ /* 0x000fc40000000046 */
[----:B------:R-:W0:Y:S02]  /*0930*/  SHFL.IDX PT, R77, R37, R50, 0x1f ;  /* 0x00001f32254d7589 */ /* 0x000e2400000e0000 */
[CC--:B0-----:R-:W-:Y:S01]  /*0940*/  FFMA R71, R55.reuse, R77.reuse, R71 ;  /* 0x0000004d37477223 */ /* 0x0c1fe20000000047 */
[C---:B------:R-:W-:Y:S02]  /*0950*/  FFMA R72, R56.reuse, R77, R72 ;  /* 0x0000004d38487223 */ /* 0x040fe40000000048 */
[----:B------:R-:W0:Y:S02]  /*0960*/  SHFL.IDX PT, R77, R40, R50, 0x1f ;  /* 0x00001f32284d7589 */ /* 0x000e2400000e0000 */
        /* <DEDUP_REMOVED lines=17> */
[----:B------:R0:W1:Y:S04]  /*0a80*/  SHFL.IDX PT, R77, R46, R50, 0x1f ;  /* 0x00001f322e4d7589 */ /* 0x00006800000e0000 */
[----:B0-----:R-:W2:Y:S01]  /*0a90*/  LDG.E.CONSTANT R50, desc[UR4][R52.64] ;  /* 0x0000000434327981 */ /* 0x001ea2000c1e9900 */
[-C--:B-1----:R-:W-:Y:S01]  /*0aa0*/  FFMA R9, R55, R77.reuse, R9 ;  /* 0x0000004d37097223 */ /* 0x082fe20000000009 */
[----:B------:R-:W-:-:S02]  /*0ab0*/  FFMA R10, R56, R77, R10 ;  /* 0x0000004d380a7223 */ /* 0x000fc4000000000a */
[----:B------:R-:W3:Y:S04]  /*0ac0*/  LDG.E.CONSTANT R55, desc[UR4][R52.64+0x80] ;  /* 0x0000800434377981 */ /* 0x000ee8000c1e9900 */
[----:B------:R-:W-:Y:S04]  /*0ad0*/  SHFL.IDX PT, R77, R34, R57, 0x1f ;  /* 0x00001f39224d7589 */ /* 0x000fe800000e0000 */
[----:B------:R-:W0:Y:S04]  /*0ae0*/  SHFL.IDX PT, R59, R48, R59, 0x1f ;  /* 0x00001f3b303b7589 */ /* 0x000e2800000e0000 */
[----:B------:R-:W-:Y:S01]  /*0af0*/  SHFL.IDX PT, R56, R47, R57, 0x1f ;  /* 0x00001f392f387589 */ /* 0x000fe200000e0000 */
[----:B0-----:R-:W-:-:S04]  /*0b00*/  IMAD.WIDE R58, R59, 0x4, R38 ;  /* 0x000000043b3a7825 */ /* 0x001fc800078e0226 */
[C---:B--2---:R-:W-:Y:S01]  /*0b10*/  FFMA R65, R77.reuse, R50, R65 ;  /* 0x000000324d417223 */ /* 0x044fe20000000041 */
[----:B---3--:R-:W-:Y:S02]  /*0b20*/  FFMA R66, R77, R55, R66 ;  /* 0x000000374d427223 */ /* 0x008fe40000000042 */
        /* <DEDUP_REMOVED lines=27> */
[----:B------:R-:W0:Y:S01]  /*0ce0*/  SHFL.IDX PT, R77, R46, R57, 0x1f ;  /* 0x00001f392e4d7589 */ /* 0x000e2200000e0000 */
[CC--:B------:R-:W-:Y:S01]  /*0cf0*/  FFMA R11, R50.reuse, R56.reuse, R11 ;  /* 0x00000038320b7223 */ /* 0x0c0fe2000000000b */
[C---:B------:R-:W-:Y:S01]  /*0d00*/  FFMA R12, R55.reuse, R56, R12 ;  /* 0x00000038370c7223 */ /* 0x040fe2000000000c */
[-C--:B0-----:R-:W-:Y:S01]  /*0d10*/  FFMA R9, R50, R77.reuse, R9 ;  /* 0x0000004d32097223 */ /* 0x081fe20000000009 */
[----:B------:R-:W-:Y:S01]  /*0d20*/  FFMA R10, R55, R77, R10 ;  /* 0x0000004d370a7223 */ /* 0x000fe2000000000a */
[----:B------:R-:W2:Y:S04]  /*0d30*/  LDG.E.CONSTANT R50, desc[UR4][R58.64] ;  /* 0x000000043a327981 */ /* 0x000ea8000c1e9900 */
[----:B------:R-:W3:Y:S01]  /*0d40*/  LDG.E.CONSTANT R55, desc[UR4][R58.64+0x80] ;  /* 0x000080043a377981 */ /* 0x000ee2000c1e9900 */
[----:B------:R-:W-:-:S05]  /*0d50*/  IADD3 R52, PT, PT, R49, -0x1, RZ ;  /* 0xffffffff31347810 */ /* 0x000fca0007ffe0ff */
[----:B------:R-:W2:Y:S04]  /*0d60*/  SHFL.IDX PT, R77, R34, R52, 0x1f ;  /* 0x00001f34224d7589 */ /* 0x000ea800000e0000 */
[----:B------:R-:W-:Y:S04]  /*0d70*/  SHFL.IDX PT, R56, R47, R52, 0x1f ;  /* 0x00001f342f387589 */ /* 0x000fe800000e0000 */
[----:B------:R-:W-:Y:S01]  /*0d80*/  SHFL.IDX PT, R60, R48, R49, 0x1f ;  /* 0x00001f31303c7589 */ /* 0x000fe200000e0000 */
[C---:B--2---:R-:W-:Y:S01]  /*0d90*/  FFMA R65, R77.reuse, R50, R65 ;  /* 0x000000324d417223 */ /* 0x044fe20000000041 */
[----:B---3--:R-:W-:-:S02]  /*0da0*/  FFMA R66, R77, R55, R66 ;  /* 0x000000374d427223 */ /* 0x008fc40000000042 */
        /* <DEDUP_REMOVED lines=24> */
[----:B------:R-:W0:Y:S01]  /*0f30*/  SHFL.IDX PT, R77, R45, R52, 0x1f ;  /* 0x00001f342d4d7589 */ /* 0x000e2200000e0000 */
[-C--:B------:R-:W-:Y:S01]  /*0f40*/  FFMA R11, R50, R56.reuse, R11 ;  /* 0x00000038320b7223 */ /* 0x080fe2000000000b */
[----:B------:R-:W-:Y:S01]  /*0f50*/  FFMA R12, R55, R56, R12 ;  /* 0x00000038370c7223 */ /* 0x000fe2000000000c */
[----:B------:R-:W-:-:S04]  /*0f60*/  IMAD.WIDE R56, R60, 0x4, R38 ;  /* 0x000000043c387825 */ /* 0x000fc800078e0226 */
[CC--:B0-----:R-:W-:Y:S01]  /*0f70*/  FFMA R7, R50.reuse, R77.reuse, R7 ;  /* 0x0000004d32077223 */ /* 0x0c1fe20000000007 */
[C---:B------:R-:W-:Y:S02]  /*0f80*/  FFMA R8, R55.reuse, R77, R8 ;  /* 0x0000004d37087223 */ /* 0x040fe40000000008 */
[----:B------:R-:W0:Y:S02]  /*0f90*/  SHFL.IDX PT, R77, R46, R52, 0x1f ;  /* 0x00001f342e4d7589 */ /* 0x000e2400000e0000 */
[-C--:B0-----:R-:W-:Y:S01]  /*0fa0*/  FFMA R9, R50, R77.reuse, R9 ;  /* 0x0000004d32097223 */ /* 0x081fe20000000009 */
[----:B------:R-:W-:Y:S01]  /*0fb0*/  FFMA R10, R55, R77, R10 ;  /* 0x0000004d370a7223 */ /* 0x000fe2000000000a */
[----:B------:R-:W2:Y:S04]  /*0fc0*/  LDG.E.CONSTANT R50, desc[UR4][R56.64] ;  /* 0x0000000438327981 */ /* 0x000ea8000c1e9900 */
[----:B------:R0:W3:Y:S04]  /*0fd0*/  LDG.E.CONSTANT R55, desc[UR4][R56.64+0x80] ;  /* 0x0000800438377981 */ /* 0x0000e8000c1e9900 */
[----:B------:R-:W2:Y:S04]  /*0fe0*/  SHFL.IDX PT, R77, R34, R49, 0x1f ;  /* 0x00001f31224d7589 */ /* 0x000ea800000e0000 */
[----:B0-----:R-:W-:Y:S01]  /*0ff0*/  SHFL.IDX PT, R56, R40, R49, 0x1f ;  /* 0x00001f3128387589 */ /* 0x001fe200000e0000 */
[----:B------:R-:W-:-:S03]  /*1000*/  IADD3 R61, PT, PT, R49, 0x1, RZ ;  /* 0x00000001313d7810 */ /* 0x000fc60007ffe0ff */
[----:B------:R-:W-:Y:S04]  /*1010*/  SHFL.IDX PT, R57, R42, R49, 0x1f ;  /* 0x00001f312a397589 */ /* 0x000fe800000e0000 */
        /* <DEDUP_REMOVED lines=10> */
[----:B------:R-:W0:Y:S01]  /*10c0*/  SHFL.IDX PT, R77, R41, R49, 0x1f ;  /* 0x00001f31294d7589 */ /* 0x000e2200000e0000 */
[CC--:B------:R-:W-:Y:S01]  /*10d0*/  FFMA R73, R50.reuse, R56.reuse, R73 ;  /* 0x0000003832497223 */ /* 0x0c0fe20000000049 */
[C---:B------:R-:W-:Y:S01]  /*10e0*/  FFMA R74, R55.reuse, R56, R74 ;  /* 0x00000038374a7223 */ /* 0x040fe2000000004a */
[-C--:B0-----:R-:W-:Y:S01]  /*10f0*/  FFMA R75, R50, R77.reuse, R75 ;  /* 0x0000004d324b7223 */ /* 0x081fe2000000004b */
[----:B------:R-:W-:-:S02]  /*1100*/  FFMA R76, R55, R77, R76 ;  /* 0x0000004d374c7223 */ /* 0x000fc4000000004c */
[----:B------:R-:W0:Y:S04]  /*1110*/  SHFL.IDX PT, R77, R43, R49, 0x1f ;  /* 0x00001f312b4d7589 */ /* 0x000e2800000e0000 */
[----:B------:R-:W1:Y:S01]  /*1120*/  SHFL.IDX PT, R56, R44, R49, 0x1f ;  /* 0x00001f312c387589 */ /* 0x000e6200000e0000 */
[CC--:B0-----:R-:W-:Y:S01]  /*1130*/  FFMA R3, R50.reuse, R77.reuse, R3 ;  /* 0x0000004d32037223 */ /* 0x0c1fe20000000003 */
[C---:B------:R-:W-:Y:S02]  /*1140*/  FFMA R4, R55.reuse, R77, R4 ;  /* 0x0000004d37047223 */ /* 0x040fe40000000004 */
[----:B------:R-:W0:Y:S01]  /*1150*/  SHFL.IDX PT, R77, R45, R49, 0x1f ;  /* 0x00001f312d4d7589 */ /* 0x000e2200000e0000 */
[-C--:B-1----:R-:W-:Y:S01]  /*1160*/  FFMA R5, R50, R56.reuse, R5 ;  /* 0x0000003832057223 */ /* 0x082fe20000000005 */
[----:B------:R-:W-:-:S02]  /*1170*/  FFMA R6, R55, R56, R6 ;  /* 0x0000003837067223 */ /* 0x000fc40000000006 */
[----:B------:R-:W1:Y:S01]  /*1180*/  SHFL.IDX PT, R56, R46, R49, 0x1f ;  /* 0x00001f312e387589 */ /* 0x000e6200000e0000 */
[CC--:B0-----:R-:W-:Y:S01]  /*1190*/  FFMA R7, R50.reuse, R77.reuse, R7 ;  /* 0x0000004d32077223 */ /* 0x0c1fe20000000007 */
[C---:B------:R-:W-:Y:S02]  /*11a0*/  FFMA R8, R55.reuse, R77, R8 ;  /* 0x0000004d37087223 */ /* 0x040fe40000000008 */
[----:B------:R-:W0:Y:S01]  /*11b0*/  SHFL.IDX PT, R77, R47, R49, 0x1f ;  /* 0x00001f312f4d7589 */ /* 0x000e2200000e0000 */
[CC--:B------:R-:W-:Y:S01]  /*11c0*/  FFMA R0, R50.reuse, R57.reuse, R0 ;  /* 0x0000003932007223 */ /* 0x0c0fe20000000000 */
[C---:B------:R-:W-:Y:S01]  /*11d0*/  FFMA R2, R55.reuse, R57, R2 ;  /* 0x0000003937027223 */ /* 0x040fe20000000002 */
[-C--:B-1----:R-:W-:Y:S01]  /*11e0*/  FFMA R9, R50, R56.reuse, R9 ;  /* 0x0000003832097223 */ /* 0x082fe20000000009 */
[----:B------:R-:W-:Y:S01]  /*11f0*/  FFMA R10, R55, R56, R10 ;  /* 0x00000038370a7223 */ /* 0x000fe2000000000a */
[----:B------:R-:W-:-:S04]  /*1200*/  IMAD.WIDE R56, R61, 0x4, R38 ;  /* 0x000000043d387825 */ /* 0x000fc800078e0226 */
[CC--:B------:R-:W-:Y:S01]  /*1210*/  FFMA R69, R50.reuse, R58.reuse, R69 ;  /* 0x0000003a32457223 */ /* 0x0c0fe20000000045 */
[C---:B------:R-:W-:Y:S01]  /*1220*/  FFMA R70, R55.reuse, R58, R70 ;  /* 0x0000003a37467223 */ /* 0x040fe20000000046 */
[-C--:B0-----:R-:W-:Y:S01]  /*1230*/  FFMA R11, R50, R77.reuse, R11 ;  /* 0x0000004d320b7223 */ /* 0x081fe2000000000b */
[----:B------:R-:W-:Y:S01]  /*1240*/  FFMA R12, R55, R77, R12 ;  /* 0x0000004d370c7223 */ /* 0x000fe2000000000c */
[----:B------:R-:W2:Y:S04]  /*1250*/  LDG.E.CONSTANT R50, desc[UR4][R56.64] ;  /* 0x0000000438327981 */ /* 0x000ea8000c1e9900 */
[----:B------:R0:W3:Y:S01]  /*1260*/  LDG.E.CONSTANT R55, desc[UR4][R56.64+0x80] ;  /* 0x0000800438377981 */ /* 0x0000e2000c1e9900 */
[----:B------:R-:W-:-:S05]  /*1270*/  IADD3 R52, PT, PT, R49, 0x1, RZ ;  /* 0x0000000131347810 */ /* 0x000fca0007ffe0ff */
[----:B------:R-:W2:Y:S04]  /*1280*/  SHFL.IDX PT, R77, R34, R52, 0x1f ;  /* 0x00001f34224d7589 */ /* 0x000ea800000e0000 */
[----:B0-----:R-:W-:Y:S01]  /*1290*/  SHFL.IDX PT, R56, R47, R52, 0x1f ;  /* 0x00001f342f387589 */ /* 0x001fe200000e0000 */
[C---:B--2---:R-:W-:Y:S01]  /*12a0*/  FFMA R65, R77.reuse, R50, R65 ;  /* 0x000000324d417223 */ /* 0x044fe20000000041 */
[----:B---3--:R-:W-:Y:S02]  /*12b0*/  FFMA R66, R77, R55, R66 ;  /* 0x000000374d427223 */ /* 0x008fe40000000042 */
        /* <DEDUP_REMOVED lines=25> */
[-C--:B0-----:R-:W-:Y:S01]  /*1450*/  FFMA R7, R50, R77.reuse, R7 ;  /* 0x0000004d32077223 */ /* 0x081fe20000000007 */
[----:B------:R-:W-:Y:S02]  /*1460*/  FFMA R8, R55, R77, R8 ;  /* 0x0000004d37087223 */ /* 0x000fe40000000008 */
[----:B------:R0:W1:Y:S02]  /*1470*/  SHFL.IDX PT, R77, R46, R52, 0x1f ;  /* 0x00001f342e4d7589 */ /* 0x00006400000e0000 */
[----:B0-----:R-:W-:-:S05]  /*1480*/  IADD3 R52, PT, PT, R49, 0x2, RZ ;  /* 0x0000000231347810 */ /* 0x001fca0007ffe0ff */
[----:B------:R-:W0:Y:S01]  /*1490*/  SHFL.IDX PT, R62, R48, R52, 0x1f ;  /* 0x00001f34303e7589 */ /* 0x000e2200000e0000 */
[CC--:B------:R-:W-:Y:S01]  /*14a0*/  FFMA R11, R50.reuse, R56.reuse, R11 ;  /* 0x00000038320b7223 */ /* 0x0c0fe2000000000b */
[C---:B------:R-:W-:Y:S01]  /*14b0*/  FFMA R12, R55.reuse, R56, R12 ;  /* 0x00000038370c7223 */ /* 0x040fe2000000000c */
[-C--:B-1----:R-:W-:Y:S01]  /*14c0*/  FFMA R9, R50, R77.reuse, R9 ;  /* 0x0000004d32097223 */ /* 0x082fe20000000009 */
[----:B------:R-:W-:Y:S01]  /*14d0*/  FFMA R10, R55, R77, R10 ;  /* 0x0000004d370a7223 */ /* 0x000fe2000000000a */
[----:B0-----:R-:W-:-:S05]  /*14e0*/  IMAD.WIDE R56, R62, 0x4, R38 ;  /* 0x000000043e387825 */ /* 0x001fca00078e0226 */
[----:B------:R-:W2:Y:S04]  /*14f0*/  LDG.E.CONSTANT R50, desc[UR4][R56.64] ;  /* 0x0000000438327981 */ /* 0x000ea8000c1e9900 */
[----:B------:R0:W3:Y:S04]  /*1500*/  LDG.E.CONSTANT R55, desc[UR4][R56.64+0x80] ;  /* 0x0000800438377981 */ /* 0x0000e8000c1e9900 */
[----:B------:R-:W2:Y:S04]  /*1510*/  SHFL.IDX PT, R77, R34, R52, 0x1f ;  /* 0x00001f34224d7589 */ /* 0x000ea800000e0000 */
[----:B0-----:R-:W-:Y:S01]  /*1520*/  SHFL.IDX PT, R56, R47, R52, 0x1f ;  /* 0x00001f342f387589 */ /* 0x001fe200000e0000 */
        /* <DEDUP_REMOVED lines=38> */
[----:B------:R-:W3:Y:S01]  /*1790*/  LDG.E.CONSTANT R55, desc[UR4][R58.64+0x80] ;  /* 0x000080043a377981 */ /* 0x000ee2000c1e9900 */
[----:B------:R-:W-:-:S05]  /*17a0*/  IADD3 R56, PT, PT, R49, 0x3, RZ ;  /* 0x0000000331387810 */ /* 0x000fca0007ffe0ff */
[----:B------:R-:W-:Y:S01]  /*17b0*/  SHFL.IDX PT, R77, R34, R56, 0x1f ;  /* 0x00001f38224d7589 */ /* 0x000fe200000e0000 */
[----:B------:R-:W-:-:S05]  /*17c0*/  IADD3 R52, PT, PT, R49, 0x4, RZ ;  /* 0x0000000431347810 */ /* 0x000fca0007ffe0ff */
[----:B------:R-:W0:Y:S02]  /*17d0*/  SHFL.IDX PT, R64, R48, R52, 0x1f ;  /* 0x00001f3430407589 */ /* 0x000e2400000e0000 */
        /* <DEDUP_REMOVED lines=32> */
[C---:B------:R-:W-:Y:S01]  /*19e0*/  FFMA R58, R55.reuse, R77, R10 ;  /* 0x0000004d373a7223 */ /* 0x040fe2000000000a */
[----:B------:R-:W2:Y:S04]  /*19f0*/  LDG.E.CONSTANT R9, desc[UR4][R38.64+0x80] ;  /* 0x0000800426097981 */ /* 0x000ea8000c1e9900 */
[----:B------:R0:W3:Y:S04]  /*1a00*/  LDG.E.CONSTANT R10, desc[UR4][R38.64] ;  /* 0x00000004260a7981 */ /* 0x0000e8000c1e9900 */
[----:B------:R-:W1:Y:S02]  /*1a10*/  SHFL.IDX PT, R77, R47, R56, 0x1f ;  /* 0x00001f382f4d7589 */ /* 0x000e6400000e0000 */
[-C--:B-1----:R-:W-:Y:S01]  /*1a20*/  FFMA R11, R50, R77.reuse, R11 ;  /* 0x0000004d320b7223 */ /* 0x082fe2000000000b */
[----:B------:R-:W-:Y:S01]  /*1a30*/  FFMA R12, R55, R77, R12 ;  /* 0x0000004d370c7223 */ /* 0x000fe2000000000c */
[----:B------:R-:W-:Y:S04]  /*1a40*/  SHFL.IDX PT, R50, R36, R52, 0x1f ;  /* 0x00001f3424327589 */ /* 0x000fe800000e0000 */
[----:B------:R-:W2:Y:S04]  /*1a50*/  SHFL.IDX PT, R77, R34, R52, 0x1f ;  /* 0x00001f34224d7589 */ /* 0x000ea800000e0000 */
[----:B0-----:R-:W0:Y:S04]  /*1a60*/  SHFL.IDX PT, R38, R40, R52, 0x1f ;  /* 0x00001f3428267589 */ /* 0x001e2800000e0000 */
[----:B------:R-:W-:Y:S04]  /*1a70*/  SHFL.IDX PT, R49, R35, R52, 0x1f ;  /* 0x00001f3423317589 */ /* 0x000fe800000e0000 */
[----:B------:R-:W-:Y:S04]  /*1a80*/  SHFL.IDX PT, R39, R42, R52, 0x1f ;  /* 0x00001f342a277589 */ /* 0x000fe800000e0000 */
[----:B------:R-:W-:Y:S01]  /*1a90*/  SHFL.IDX PT, R56, R46, R52, 0x1f ;  /* 0x00001f342e387589 */ /* 0x000fe200000e0000 */
[----:B--2---:R-:W-:Y:S01]  /*1aa0*/  FFMA R66, R77, R9, R66 ;  /* 0x000000094d427223 */ /* 0x004fe20000000042 */
[----:B------:R-:W-:Y:S01]  /*1ab0*/  FFMA R70, R9, R50, R70 ;  /* 0x0000003209467223 */ /* 0x000fe20000000046 */
[----:B---3--:R-:W-:Y:S01]  /*1ac0*/  FFMA R65, R77, R10, R65 ;  /* 0x0000000a4d417223 */ /* 0x008fe20000000041 */
[C---:B------:R-:W-:Y:S01]  /*1ad0*/  FFMA R69, R10.reuse, R50, R69 ;  /* 0x000000320a457223 */ /* 0x040fe20000000045 */
[----:B------:R-:W1:Y:S04]  /*1ae0*/  SHFL.IDX PT, R77, R37, R52, 0x1f ;  /* 0x00001f34254d7589 */ /* 0x000e6800000e0000 */
[----:B------:R-:W2:Y:S01]  /*1af0*/  SHFL.IDX PT, R50, R41, R52, 0x1f ;  /* 0x00001f3429327589 */ /* 0x000ea200000e0000 */
        /* <DEDUP_REMOVED lines=8> */
[----:B------:R-:W2:Y:S04]  /*1b80*/  SHFL.IDX PT, R50, R45, R52, 0x1f ;  /* 0x00001f342d327589 */ /* 0x000ea800000e0000 */
[----:B------:R3:W4:Y:S01]  /*1b90*/  SHFL.IDX PT, R52, R47, R52, 0x1f ;  /* 0x00001f342f347589 */ /* 0x00072200000e0000 */
[CC--:B0-----:R-:W-:Y:S01]  /*1ba0*/  FFMA R5, R10.reuse, R38.reuse, R5 ;  /* 0x000000260a057223 */ /* 0x0c1fe20000000005 */
[C---:B------:R-:W-:Y:S01]  /*1bb0*/  FFMA R6, R9.reuse, R38, R6 ;  /* 0x0000002609067223 */ /* 0x040fe20000000006 */
[CC--:B------:R-:W-:Y:S01]  /*1bc0*/  FFMA R67, R10.reuse, R49.reuse, R67 ;  /* 0x000000310a437223 */ /* 0x0c0fe20000000043 */
[C---:B------:R-:W-:Y:S01]  /*1bd0*/  FFMA R68, R9.reuse, R49, R68 ;  /* 0x0000003109447223 */ /* 0x040fe20000000044 */
[CC--:B------:R-:W-:Y:S01]  /*1be0*/  FFMA R0, R10.reuse, R39.reuse, R0 ;  /* 0x000000270a007223 */ /* 0x0c0fe20000000000 */
[C---:B------:R-:W-:Y:S01]  /*1bf0*/  FFMA R2, R9.reuse, R39, R2 ;  /* 0x0000002709027223 */ /* 0x040fe20000000002 */
[CC--:B------:R-:W-:Y:S01]  /*1c00*/  FFMA R57, R10.reuse, R56.reuse, R57 ;  /* 0x000000380a397223 */ /* 0x0c0fe20000000039 */
[----:B------:R-:W-:Y:S01]  /*1c10*/  FFMA R58, R9, R56, R58 ;  /* 0x00000038093a7223 */ /* 0x000fe2000000003a */
[----:B------:R-:W-:Y:S01]  /*1c20*/  IADD3 R38, PT, PT, -R17, R16, RZ ;  /* 0x0000001011267210 */ /* 0x000fe20007ffe1ff */
[CC--:B-1----:R-:W-:Y:S01]  /*1c30*/  FFMA R3, R10.reuse, R77.reuse, R3 ;  /* 0x0000004d0a037223 */ /* 0x0c2fe20000000003 */
[C---:B------:R-:W-:Y:S01]  /*1c40*/  FFMA R4, R9.reuse, R77, R4 ;  /* 0x0000004d09047223 */ /* 0x040fe20000000004 */
[-C--:B--2---:R-:W-:Y:S01]  /*1c50*/  FFMA R7, R10, R50.reuse, R7 ;  /* 0x000000320a077223 */ /* 0x084fe20000000007 */
[----:B---3--:R-:W-:-:S07]  /*1c60*/  FFMA R8, R9, R50, R8 ;  /* 0x0000003209087223 */ /* 0x008fce0000000008 */
.L_x_222:
[-C--:B----4-:R-:W-:Y:S01]  /*1c70*/  FFMA R11, R10, R52.reuse, R11 ;  /* 0x000000340a0b7223 */ /* 0x090fe2000000000b */
[----:B------:R-:W-:Y:S01]  /*1c80*/  LOP3.LUT R10, R38, 0xfffffff8, RZ, 0xc0, !PT ;  /* 0xfffffff8260a7812 */ /* 0x000fe200078ec0ff */
[----:B------:R-:W-:Y:S01]  /*1c90*/  FFMA R12, R9, R52, R12 ;  /* 0x00000034090c7223 */ /* 0x000fe2000000000c */
[----:B------:R-:W-:Y:S02]  /*1ca0*/  IADD3 R9, PT, PT, R20, 0x5, RZ ;  /* 0x0000000514097810 */ /* 0x000fe40007ffe0ff */
[----:B------:R-:W-:Y:S02]  /*1cb0*/  IADD3 R10, PT, PT, R17, R10, RZ ;  /* 0x0000000a110a7210 */ /* 0x000fe40007ffe0ff */
[----:B------:R-:W-:Y:S02]  /*1cc0*/  IADD3 R24, PT, PT, R24, 0x8, RZ ;  /* 0x0000000818187810 */ /* 0x000fe40007ffe0ff */
[----:B------:R-:W-:Y:S02]  /*1cd0*/  ISETP.GE.AND P0, PT, R9, R10, PT ;  /* 0x0000000a0900720c */ /* 0x000fe40003f06270 */
[----:B------:R-:W-:-:S02]  /*1ce0*/  MOV R9, R57 ;  /* 0x0000003900097202 */ /* 0x000fc40000000f00 */
[----:B------:R-:W-:Y:S02]  /*1cf0*/  MOV R10, R58 ;  /* 0x0000003a000a7202 */ /* 0x000fe40000000f00 */
[----:B------:R-:W-:Y:S02]  /*1d00*/  IADD3 R25, PT, PT, R25, 0x8, RZ ;  /* 0x0000000819197810 */ /* 0x000fe40007ffe0ff */
[----:B------:R-:W-:Y:S02]  /*1d10*/  IADD3 R26, PT, PT, R26, 0x8, RZ ;  /* 0x000000081a1a7810 */ /* 0x000fe40007ffe0ff */
[----:B------:R-:W-:Y:S02]  /*1d20*/  IADD3 R27, PT, PT, R27, 0x8, RZ ;  /* 0x000000081b1b7810 */ /* 0x000fe40007ffe0ff */
[----:B------:R-:W-:Y:S02]  /*1d30*/  IADD3 R28, PT, PT, R28, 0x8, RZ ;  /* 0x000000081c1c7810 */ /* 0x000fe40007ffe0ff */
[----:B------:R-:W-:-:S02]  /*1d40*/  IADD3 R29, PT, PT, R29, 0x8, RZ ;  /* 0x000000081d1d7810 */ /* 0x000fc40007ffe0ff */
[----:B------:R-:W-:Y:S02]  /*1d50*/  IADD3 R30, PT, PT, R30, 0x8, RZ ;  /* 0x000000081e1e7810 */ /* 0x000fe40007ffe0ff */
[----:B------:R-:W-:Y:S02]  /*1d60*/  IADD3 R31, PT, PT, R31, 0x8, RZ ;  /* 0x000000081f1f7810 */ /* 0x000fe40007ffe0ff */
[----:B------:R-:W-:Y:S02]  /*1d70*/  IADD3 R32, PT, PT, R32, 0x8, RZ ;  /* 0x0000000820207810 */ /* 0x000fe40007ffe0ff */
[----:B------:R-:W-:Y:S02]  /*1d80*/  IADD3 R33, PT, PT, R33, 0x8, RZ ;  /* 0x0000000821217810 */ /* 0x000fe40007ffe0ff */
[----:B------:R-:W-:Y:S02]  /*1d90*/  IADD3 R21, PT, PT, R21, 0x8, RZ ;  /* 0x0000000815157810 */ /* 0x000fe40007ffe0ff */
[----:B------:R-:W-:-:S02]  /*1da0*/  IADD3 R20, PT, PT, R20, 0x8, RZ ;  /* 0x0000000814147810 */ /* 0x000fc40007ffe0ff */
[----:B------:R-:W-:Y:S02]  /*1db0*/  IADD3 R22, PT, PT, R22, 0x8, RZ ;  /* 0x0000000816167810 */ /* 0x000fe40007ffe0ff */
[----:B------:R-:W-:Y:S02]  /*1dc0*/  IADD3 R19, PT, PT, R19, -0x8, RZ ;  /* 0xfffffff813137810 */ /* 0x000fe40007ffe0ff */
[----:B------:R-:W-:Y:S01]  /*1dd0*/  IADD3 R23, PT, PT, R23, 0x8, RZ ;  /* 0x0000000817177810 */ /* 0x000fe20007ffe0ff */
[----:B------:R-:W-:Y:S06]  /*1de0*/  @!P0 BRA `(.L_x_105) ;  /* 0xffffffe400a48947 */ /* 0x000fec000383ffff */
.L_x_101:
[----:B------:R-:W-:Y:S05]  /*1df0*/  BSYNC B0 ;  /* 0x0000000000007941 */ /* 0x000fea0003800000 */
.L_x_100:
[C---:B------:R-:W-:Y:S01]  /*1e00*/  LOP3.LUT R20, R38.reuse, 0xfffffff8, RZ, 0xc0, !PT ;  /* 0xfffffff826147812 */ /* 0x040fe200078ec0ff */
[----:B------:R-:W-:Y:S01]  /*1e10*/  BSSY.RECONVERGENT B0, `(.L_x_106) ;  /* 0x0000042000007945 */ /* 0x000fe20003800200 */
[----:B------:R-:W-:Y:S02]  /*1e20*/  LOP3.LUT P0, RZ, R38, 0x18, RZ, 0xc0, !PT ;  /* 0x0000001826ff7812 */ /* 0x000fe4000780c0ff */
[----:B------:R-:W-:Y:S02]  /*1e30*/  IADD3 R39, PT, PT, R17, R20, RZ ;  /* 0x0000001411277210 */ /* 0x000fe40007ffe0ff */
[----:B------:R-:W-:Y:S02]  /*1e40*/  MOV R19, R13 ;  /* 0x0000000d00137202 */ /* 0x000fe40000000f00 */
[----:B------:R-:W-:Y:S02]  /*1e50*/  ISETP.LE.OR P0, PT, R16, R39, P0 ;  /* 0x000000271000720c */ /* 0x000fe40000703670 */
[----:B------:R-:W-:-:S04]  /*1e60*/  LOP3.LUT R13, R38, 0xfffffffc, RZ, 0xc0, !PT ;  /* 0xfffffffc260d7812 */ /* 0x000fc800078ec0ff */
[----:B------:R-:W-:-:S07]  /*1e70*/  ISETP.GE.AND P1, PT, R20, R13, PT ;  /* 0x0000000d1400720c */ /* 0x000fce0003f26270 */
[----:B------:R-:W-:Y:S06]  /*1e80*/  @P0 BRA `(.L_x_107) ;  /* 0x0000000000e80947 */ /* 0x000fec0003800000 */
[-C--:B------:R-:W-:Y:S02]  /*1e90*/  IADD3 R16, PT, PT, R16, -R39.reuse, RZ ;  /* 0x8000002710107210 */ /* 0x080fe40007ffe0ff */
[----:B------:R-:W-:Y:S02]  /*1ea0*/  MOV R19, R39 ;  /* 0x0000002700137202 */ /* 0x000fe40000000f00 */
[----:B------:R-:W-:-:S13]  /*1eb0*/  ISETP.GE.U32.AND P0, PT, R15, R16, PT ;  /* 0x000000100f00720c */ /* 0x000fda0003f06070 */
[----:B------:R-:W-:Y:S05]  /*1ec0*/  @P0 BRA `(.L_x_107) ;  /* 0x0000000000d80947 */ /* 0x000fea0003800000 */
[----:B------:R-:W0:Y:S01]  /*1ed0*/  LDC.64 R26, c[0x0][0x3a8] ;  /* 0x0000ea00ff1a7b82 */ /* 0x000e220000000a00 */
[----:B------:R-:W-:-:S04]  /*1ee0*/  IADD3 R23, PT, PT, R39, R15, RZ ;  /* 0x0000000f27177210 */ /* 0x000fc80007ffe0ff */
[----:B------:R-:W-:-:S03]  /*1ef0*/  IADD3 R25, PT, PT, R38, R23, RZ ;  /* 0x0000001726197210 */ /* 0x000fc60007ffe0ff */
[----:B------:R-:W1:Y:S01]  /*1f00*/  LDC.64 R20, c[0x0][0x3b0] ;  /* 0x0000ec00ff147b82 */ /* 0x000e620000000a00 */
        /* <DEDUP_REMOVED lines=9> */
[--C-:B------:R-:W-:Y:S01]  /*1fa0*/  IMAD.WIDE.U32 R22, R23, 0x4, R20.reuse ;  /* 0x0000000417167825 */ /* 0x100fe200078e0014 */
[----:B------:R0:W5:Y:S02]  /*1fb0*/  LDG.E.CONSTANT R36, desc[UR4][R44.64] ;  /* 0x000000042c247981 */ /* 0x000164000c1e9900 */
[C---:B------:R-:W-:Y:S01]  /*1fc0*/  IADD3 R47, PT, PT, R38.reuse, R43, RZ ;  /* 0x0000002b262f7210 */ /* 0x040fe20007ffe0ff */
[--C-:B------:R-:W-:Y:S01]  /*1fd0*/  IMAD.WIDE.U32 R24, R25, 0x4, R20.reuse ;  /* 0x0000000419187825 */ /* 0x100fe200078e0014 */
[----:B------:R-:W5:Y:S02]  /*1fe0*/  LDG.E.CONSTANT R34, desc[UR4][R22.64] ;  /* 0x0000000416227981 */ /* 0x000f64000c1e9900 */
[C---:B------:R-:W-:Y:S01]  /*1ff0*/  IADD3 R49, PT, PT, R38.reuse, R47, RZ ;  /* 0x0000002f26317210 */ /* 0x040fe20007ffe0ff */
[--C-:B------:R-:W-:Y:S01]  /*2000*/  IMAD.WIDE.U32 R32, R33, 0x4, R20.reuse ;  /* 0x0000000421207825 */ /* 0x100fe200078e0014 */
[----:B------:R1:W5:Y:S02]  /*2010*/  LDG.E.CONSTANT R35, desc[UR4][R24.64] ;  /* 0x0000000418237981 */ /* 0x000364000c1e9900 */
[----:B------:R-:W-:Y:S01]  /*2020*/  IADD3 R51, PT, PT, R38, R49, RZ ;  /* 0x0000003126337210 */ /* 0x000fe20007ffe0ff */
[----:B0-----:R-:W-:-:S03]  /*2030*/  IMAD.WIDE.U32 R44, R47, 0x4, R20 ;  /* 0x000000042f2c7825 */ /* 0x001fc600078e0014 */
[----:B------:R-:W-:Y:S01]  /*2040*/  IADD3 R53, PT, PT, R38, R51, RZ ;  /* 0x0000003326357210 */ /* 0x000fe20007ffe0ff */
[--C-:B------:R-:W-:Y:S02]  /*2050*/  IMAD.WIDE.U32 R46, R51, 0x4, R20.reuse ;  /* 0x00000004332e7825 */ /* 0x100fe400078e0014 */
[----:B------:R-:W5:Y:S02]  /*2060*/  LDG.E.CONSTANT R44, desc[UR4][R44.64] ;  /* 0x000000042c2c7981 */ /* 0x000f64000c1e9900 */
[--C-:B------:R-:W-:Y:S02]  /*2070*/  IMAD.WIDE.U32 R30, R31, 0x4, R20.reuse ;  /* 0x000000041f1e7825 */ /* 0x100fe400078e0014 */
[----:B------:R-:W5:Y:S02]  /*2080*/  LDG.E.CONSTANT R46, desc[UR4][R46.64] ;  /* 0x000000042e2e7981 */ /* 0x000f64000c1e9900 */
[--C-:B------:R-:W-:Y:S02]  /*2090*/  IMAD.WIDE.U32 R28, R29, 0x4, R20.reuse ;  /* 0x000000041d1c7825 */ /* 0x100fe400078e0014 */
[----:B------:R-:W5:Y:S02]  /*20a0*/  LDG.E.CONSTANT R40, desc[UR4][R30.64] ;  /* 0x000000041e287981 */ /* 0x000f64000c1e9900 */
[----:B------:R-:W-:-:S02]  /*20b0*/  IMAD.WIDE.U32 R26, R37, 0x4, R20 ;  /* 0x00000004251a7825 */ /* 0x000fc400078e0014 */
[----:B------:R-:W5:Y:S02]  /*20c0*/  LDG.E.CONSTANT R37, desc[UR4][R32.64] ;  /* 0x0000000420257981 */ /* 0x000f64000c1e9900 */
[--C-:B-1----:R-:W-:Y:S02]  /*20d0*/  IMAD.WIDE.U32 R24, R43, 0x4, R20.reuse ;  /* 0x000000042b187825 */ /* 0x102fe400078e0014 */
[----:B------:R0:W5:Y:S02]  /*20e0*/  LDG.E.CONSTANT R42, desc[UR4][R26.64] ;  /* 0x000000041a2a7981 */ /* 0x000164000c1e9900 */
[--C-:B------:R-:W-:Y:S02]  /*20f0*/  IMAD.WIDE.U32 R22, R49, 0x4, R20.reuse ;  /* 0x0000000431167825 */ /* 0x100fe400078e0014 */
[----:B------:R-:W5:Y:S02]  /*2100*/  LDG.E.CONSTANT R43, desc[UR4][R24.64] ;  /* 0x00000004182b7981 */ /* 0x000f64000c1e9900 */
[----:B------:R-:W-:-:S02]  /*2110*/  IMAD.WIDE.U32 R20, R53, 0x4, R20 ;  /* 0x0000000435147825 */ /* 0x000fc400078e0014 */
[----:B------:R-:W5:Y:S04]  /*2120*/  LDG.E.CONSTANT R45, desc[UR4][R22.64] ;  /* 0x00000004162d7981 */ /* 0x000f68000c1e9900 */
[----:B------:R-:W5:Y:S04]  /*2130*/  LDG.E.CONSTANT R47, desc[UR4][R20.64] ;  /* 0x00000004142f7981 */ /* 0x000f68000c1e9900 */
[----:B------:R1:W5:Y:S01]  /*2140*/  LDG.E.CONSTANT R41, desc[UR4][R28.64] ;  /* 0x000000041c297981 */ /* 0x000362000c1e9900 */
[----:B--2---:R-:W-:-:S04]  /*2150*/  SHF.R.S32.HI R16, RZ, 0x1f, R15 ;  /* 0x0000001fff107819 */ /* 0x004fc8000001140f */
[----:B0-----:R-:W-:Y:S01]  /*2160*/  LEA.HI R26, R16, R15, RZ, 0x9 ;  /* 0x0000000f101a7211 */ /* 0x001fe200078f48ff */
[----:B------:R-:W-:-:S03]  /*2170*/  IMAD.HI R16, R15, 0x2aaaaaab, RZ ;  /* 0x2aaaaaab0f107827 */ /* 0x000fc600078e02ff */
[----:B-1----:R-:W-:Y:S02]  /*2180*/  SHF.R.S32.HI R28, RZ, 0x9, R26 ;  /* 0x00000009ff1c7819 */ /* 0x002fe4000001141a */
        /* <DEDUP_REMOVED lines=10> */
.L_x_107:
[----:B------:R-:W-:Y:S05]  /*2230*/  BSYNC.RECONVERGENT B0 ;  /* 0x0000000000007941 */ /* 0x000fea0003800200 */
.L_x_106:
[----:B------:R-:W-:Y:S04]  /*2240*/  BSSY B0, `(.L_x_108) ;  /* 0x0000110000007945 */ /* 0x000fe80003800000 */
[----:B------:R-:W-:Y:S05]  /*2250*/  @P1 BRA `(.L_x_109) ;  /* 0x0000001000381947 */ /* 0x000fea0003800000 */
[----:B------:R-:W-:Y:S01]  /*2260*/  UMOV UR6, 0xffffffff ;  /* 0xffffffff00067882 */ /* 0x000fe20000000000 */
[----:B------:R-:W-:Y:S02]  /*2270*/  IADD3 R29, PT, PT, R39, -R19, RZ ;  /* 0x80000013271d7210 */ /* 0x000fe40007ffe0ff */
[----:B------:R-:W-:Y:S05]  /*2280*/  BRA.DIV UR6, `(.L_x_110) ;  /* 0x0000004a06287947 */ /* 0x000fea000b800000 */
[----:B-----5:R-:W0:Y:S01]  /*2290*/  SHFL.IDX PT, R55, R35, R29, 0x1f ;  /* 0x00001f1d23377589 */ /* 0x020e2200000e0000 */
[----:B------:R-:W1:Y:S03]  /*22a0*/  LDC.64 R20, c[0x0][0x380] ;  /* 0x0000e000ff147b82 */ /* 0x000e660000000a00 */
[----:B------:R-:W1:Y:S04]  /*22b0*/  SHFL.IDX PT, R23, R48, R29, 0x1f ;  /* 0x00001f1d30177589 */ /* 0x000e6800000e0000 */
[----:B------:R-:W2:Y:S01]  /*22c0*/  SHFL.IDX PT, R30, R36, R29, 0x1f ;  /* 0x00001f1d241e7589 */ /* 0x000ea200000e0000 */
[----:B0-----:R-:W-:Y:S01]  /*22d0*/  FSETP.GT.AND P0, PT, R55, RZ, PT ;  /* 0x000000ff3700720b */ /* 0x001fe20003f04000 */
[----:B-1----:R-:W-:-:S12]  /*22e0*/  IMAD.WIDE R22, R23, 0x4, R20 ;  /* 0x0000000417167825 */ /* 0x002fd800078e0214 */
[----:B------:R-:W3:Y:S01]  /*22f0*/  @P0 LDG.E.CONSTANT R32, desc[UR4][R22.64] ;  /* 0x0000000416200981 */ /* 0x000ee2000c1e9900 */
[----:B--2---:R-:W-:-:S03]  /*2300*/  FSETP.GT.AND P1, PT, R30, RZ, PT ;  /* 0x000000ff1e00720b */ /* 0x004fc60003f24000 */
[----:B------:R-:W2:Y:S04]  /*2310*/  @P0 LDG.E.CONSTANT R56, desc[UR4][R22.64+0x80] ;  /* 0x0000800416380981 */ /* 0x000ea8000c1e9900 */
[----:B------:R-:W0:Y:S04]  /*2320*/  SHFL.IDX PT, R77, R37, R29, 0x1f ;  /* 0x00001f1d254d7589 */ /* 0x000e2800000e0000 */
[----:B------:R-:W1:Y:S04]  /*2330*/  SHFL.IDX PT, R58, R40, R29, 0x1f ;  /* 0x00001f1d283a7589 */ /* 0x000e6800000e0000 */
[----:B------:R-:W4:Y:S04]  /*2340*/  @P1 LDG.E.CONSTANT R33, desc[UR4][R22.64] ;  /* 0x0000000416211981 */ /* 0x000f28000c1e9900 */
[----:B------:R-:W4:Y:S01]  /*2350*/  @P1 LDG.E.CONSTANT R31, desc[UR4][R22.64+0x80] ;  /* 0x00008004161f1981 */ /* 0x000f22000c1e9900 */
[----:B0-----:R-:W-:-:S02]  /*2360*/  FSETP.GT.AND P5, PT, R77, RZ, PT ;  /* 0x000000ff4d00720b */ /* 0x001fc40003fa4000 */
[----:B-1----:R-:W-:-:S11]  /*2370*/  FSETP.GT.AND P4, PT, R58, RZ, PT ;  /* 0x000000ff3a00720b */ /* 0x002fd60003f84000 */
[----:B------:R-:W4:Y:S04]  /*2380*/  @P5 LDG.E.CONSTANT R60, desc[UR4][R22.64] ;  /* 0x00000004163c5981 */ /* 0x000f28000c1e9900 */
[----:B------:R-:W4:Y:S04]  /*2390*/  @P4 LDG.E.CONSTANT R49, desc[UR4][R22.64] ;  /* 0x0000000416314981 */ /* 0x000f28000c1e9900 */
[----:B------:R-:W4:Y:S04]  /*23a0*/  @P5 LDG.E.CONSTANT R50, desc[UR4][R22.64+0x80] ;  /* 0x0000800416325981 */ /* 0x000f28000c1e9900 */
[----:B------:R-:W0:Y:S04]  /*23b0*/  SHFL.IDX PT, R52, R41, R29, 0x1f ;  /* 0x00001f1d29347589 */ /* 0x000e2800000e0000 */
[----:B------:R-:W1:Y:S01]  /*23c0*/  SHFL.IDX PT, R51, R42, R29, 0x1f ;  /* 0x00001f1d2a337589 */ /* 0x000e6200000e0000 */
[----:B------:R-:W-:-:S03]  /*23d0*/  HFMA2 R16, -RZ, RZ, 0, 0 ;  /* 0x00000000ff107431 */ /* 0x000fc600000001ff */
[----:B------:R-:W4:Y:S01]  /*23e0*/  @P4 LDG.E.CONSTANT R57, desc[UR4][R22.64+0x80] ;  /* 0x0000800416394981 */ /* 0x000f22000c1e9900 */
[----:B0-----:R-:W-:Y:S02]  /*23f0*/  FSETP.GT.AND P3, PT, R52, RZ, PT ;  /* 0x000000ff3400720b */ /* 0x001fe40003f64000 */
[----:B-1----:R-:W-:-:S11]  /*2400*/  FSETP.GT.AND P2, PT, R51, RZ, PT ;  /* 0x000000ff3300720b */ /* 0x002fd60003f44000 */
[----:B------:R-:W4:Y:S04]  /*2410*/  @P3 LDG.E.CONSTANT R39, desc[UR4][R22.64] ;  /* 0x0000000416273981 */ /* 0x000f28000c1e9900 */
[----:B------:R-:W4:Y:S01]  /*2420*/  @P2 LDG.E.CONSTANT R53, desc[UR4][R22.64+0x80] ;  /* 0x0000800416352981 */ /* 0x000f22000c1e9900 */
[----:B------:R-:W-:Y:S02]  /*2430*/  HFMA2 R15, -RZ, RZ, 0, 0 ;  /* 0x00000000ff0f7431 */ /* 0x000fe400000001ff */
[----:B------:R-:W-:Y:S02]  /*2440*/  HFMA2 R24, -RZ, RZ, 0, 0 ;  /* 0x00000000ff187431 */ /* 0x000fe400000001ff */
[----:B---3--:R-:W-:-:S05]  /*2450*/  @P0 FMUL R32, R32, R55 ;  /* 0x0000003720200220 */ /* 0x008fca0000400000 */
[----:B------:R-:W-:Y:S01]  /*2460*/  @P0 MOV R16, R32 ;  /* 0x0000002000100202 */ /* 0x000fe20000000f00 */
[----:B--2---:R-:W-:Y:S01]  /*2470*/  @P0 FMUL R55, R56, R55 ;  /* 0x0000003738370220 */ /* 0x004fe20000400000 */
[----:B------:R-:W0:Y:S03]  /*2480*/  SHFL.IDX PT, R32, R43, R29, 0x1f ;  /* 0x00001f1d2b207589 */ /* 0x000e2600000e0000 */
[----:B------:R-:W-:Y:S01]  /*2490*/  FADD R67, R67, R16 ;  /* 0x0000001043437221 */ /* 0x000fe20000000000 */
[----:B------:R-:W2:Y:S04]  /*24a0*/  @P3 LDG.E.CONSTANT R56, desc[UR4][R22.64+0x80] ;  /* 0x0000800416383981 */ /* 0x000ea8000c1e9900 */
[----:B------:R-:W3:Y:S01]  /*24b0*/  @P2 LDG.E.CONSTANT R16, desc[UR4][R22.64] ;  /* 0x0000000416102981 */ /* 0x000ee2000c1e9900 */
[----:B------:R-:W-:Y:S01]  /*24c0*/  @P0 MOV R15, R55 ;  /* 0x00000037000f0202 */ /* 0x000fe20000000f00 */
[-C--:B----4-:R-:W-:Y:S01]  /*24d0*/  @P1 FMUL R33, R33, R30.reuse ;  /* 0x0000001e21211220 */ /* 0x090fe20000400000 */
[----:B------:R-:W-:-:S02]  /*24e0*/  @P1 FMUL R30, R31, R30 ;  /* 0x0000001e1f1e1220 */ /* 0x000fc40000400000 */
[----:B------:R-:W1:Y:S01]  /*24f0*/  SHFL.IDX PT, R31, R44, R29, 0x1f ;  /* 0x00001f1d2c1f7589 */ /* 0x000e6200000e0000 */
[----:B0-----:R-:W-:Y:S01]  /*2500*/  FSETP.GT.AND P0, PT, R32, RZ, PT ;  /* 0x000000ff2000720b */ /* 0x001fe20003f04000 */
[----:B------:R-:W-:Y:S01]  /*2510*/  FADD R68, R68, R15 ;  /* 0x0000000f44447221 */ /* 0x000fe20000000000 */
[----:B------:R-:W-:Y:S01]  /*2520*/  @P1 MOV R24, R33 ;  /* 0x0000002100181202 */ /* 0x000fe20000000f00 */
[----:B------:R-:W-:-:S10]  /*2530*/  HFMA2 R15, -RZ, RZ, 0, 0 ;  /* 0x00000000ff0f7431 */ /* 0x000fd400000001ff */
[----:B------:R-:W4:Y:S04]  /*2540*/  @P0 LDG.E.CONSTANT R54, desc[UR4][R22.64] ;  /* 0x0000000416360981 */ /* 0x000f28000c1e9900 */
[----:B------:R-:W4:Y:S01]  /*2550*/  @P0 LDG.E.CONSTANT R55, desc[UR4][R22.64+0x80] ;  /* 0x0000800416370981 */ /* 0x000f22000c1e9900 */
[----:B------:R-:W-:Y:S01]  /*2560*/  FADD R69, R69, R24 ;  /* 0x0000001845457221 */ /* 0x000fe20000000000 */
[----:B------:R-:W-:Y:S01]  /*2570*/  @P1 MOV R15, R30 ;  /* 0x0000001e000f1202 */ /* 0x000fe20000000f00 */
[----:B------:R-:W-:Y:S02]  /*2580*/  HFMA2 R24, -RZ, RZ, 0, 0 ;  /* 0x00000000ff187431 */ /* 0x000fe400000001ff */
[----:B------:R-:W-:Y:S01]  /*2590*/  @P5 FMUL R60, R60, R77 ;  /* 0x0000004d3c3c5220 */ /* 0x000fe20000400000 */
[----:B-1----:R-:W-:Y:S01]  /*25a0*/  FSETP.GT.AND P1, PT, R31, RZ, PT ;  /* 0x000000ff1f00720b */ /* 0x002fe20003f24000 */
[----:B------:R-:W-:-:S03]  /*25b0*/  @P4 FMUL R49, R49, R58 ;  /* 0x0000003a31314220 */ /* 0x000fc60000400000 */
[----:B------:R-:W-:Y:S01]  /*25c0*/  @P5 MOV R24, R60 ;  /* 0x0000003c00185202 */ /* 0x000fe20000000f00 */
[----:B------:R-:W-:-:S04]  /*25d0*/  @P5 FMUL R77, R50, R77 ;  /* 0x0000004d324d5220 */ /* 0x000fc80000400000 */
[----:B------:R-:W-:Y:S01]  /*25e0*/  FADD R71, R71, R24 ;  /* 0x0000001847477221 */ /* 0x000fe20000000000 */
[----:B------:R-:W-:Y:S02]  /*25f0*/  CS2R R24, SRZ ;  /* 0x0000000000187805 */ /* 0x000fe4000001ff00 */
[----:B------:R-:W-:Y:S01]  /*2600*/  @P4 MOV R24, R49 ;  /* 0x0000003100184202 */ /* 0x000fe20000000f00 */
[----:B------:R-:W4:Y:S04]  /*2610*/  @P1 LDG.E.CONSTANT R50, desc[UR4][R22.64] ;  /* 0x0000000416321981 */ /* 0x000f28000c1e9900 */
[----:B------:R-:W4:Y:S01]  /*2620*/  @P1 LDG.E.CONSTANT R49, desc[UR4][R22.64+0x80] ;  /* 0x0000800416311981 */ /* 0x000f22000c1e9900 */
[----:B------:R-:W-:Y:S01]  /*2630*/  FADD R70, R70, R15 ;  /* 0x0000000f46467221 */ /* 0x000fe20000000000 */
[----:B------:R-:W-:-:S02]  /*2640*/  HFMA2 R15, -RZ, RZ, 0, 0 ;  /* 0x00000000ff0f7431 */ /* 0x000fc400000001ff */
[----:B------:R-:W-:Y:S01]  /*2650*/  @P4 FMUL R57, R57, R58 ;  /* 0x0000003a39394220 */ /* 0x000fe20000400000 */
[----:B------:R-:W-:-:S04]  /*2660*/  @P5 MOV R15, R77 ;  /* 0x0000004d000f5202 */ /* 0x000fc80000000f00 */
[----:B------:R-:W-:Y:S01]  /*2670*/  @P4 MOV R25, R57 ;  /* 0x0000003900194202 */ /* 0x000fe20000000f00 */
[----:B------:R-:W-:Y:S01]  /*2680*/  FADD R72, R72, R15 ;  /* 0x0000000f48487221 */ /* 0x000fe20000000000 */
[----:B------:R-:W-:Y:S02]  /*2690*/  HFMA2 R15, -RZ, RZ, 0, 0 ;  /* 0x00000000ff0f7431 */ /* 0x000fe400000001ff */
[----:B------:R-:W-:Y:S01]  /*26a0*/  FADD R73, R73, R24 ;  /* 0x0000001849497221 */ /* 0x000fe20000000000 */
[----:B------:R-:W-:Y:S01]  /*26b0*/  FADD R74, R74, R25 ;  /* 0x000000194a4a7221 */ /* 0x000fe20000000000 */
[----:B------:R-:W-:Y:S01]  /*26c0*/  CS2R R24, SRZ ;  /* 0x0000000000187805 */ /* 0x000fe2000001ff00 */
[----:B------:R-:W0:Y:S01]  /*26d0*/  SHFL.IDX PT, R33, R45, R29, 0x1f ;  /* 0x00001f1d2d217589 */ /* 0x000e2200000e0000 */
[----:B------:R-:W-:Y:S01]  /*26e0*/  @P3 FMUL R39, R39, R52 ;  /* 0x0000003427273220 */ /* 0x000fe20000400000 */
[----:B------:R-:W-:-:S04]  /*26f0*/  CS2R R26, SRZ ;  /* 0x00000000001a7805 */ /* 0x000fc8000001ff00 */
[----:B------:R-:W-:Y:S02]  /*2700*/  @P3 MOV R26, R39 ;  /* 0x00000027001a3202 */ /* 0x000fe40000000f00 */
[----:B0-----:R-:W-:-:S13]  /*2710*/  FSETP.GT.AND P5, PT, R33, RZ, PT ;  /* 0x000000ff2100720b */ /* 0x001fda0003fa4000 */
[----:B------:R-:W4:Y:S01]  /*2720*/  @P5 LDG.E.CONSTANT R39, desc[UR4][R22.64] ;  /* 0x0000000416275981 */ /* 0x000f22000c1e9900 */
[----:B------:R-:W-:Y:S01]  /*2730*/  FADD R75, R75, R26 ;  /* 0x0000001a4b4b7221 */ /* 0x000fe20000000000 */
[----:B--2---:R-:W-:Y:S02]  /*2740*/  @P3 FMUL R56, R56, R52 ;  /* 0x0000003438383220 */ /* 0x004fe40000400000 */
[----:B------:R-:W0:Y:S01]  /*2750*/  SHFL.IDX PT, R52, R46, R29, 0x1f ;  /* 0x00001f1d2e347589 */ /* 0x000e2200000e0000 */
[-C--:B---3--:R-:W-:Y:S02]  /*2760*/  @P2 FMUL R16, R16, R51.reuse ;  /* 0x0000003310102220 */ /* 0x088fe40000400000 */
[----:B------:R-:W-:Y:S01]  /*2770*/  @P3 MOV R15, R56 ;  /* 0x00000038000f3202 */ /* 0x000fe20000000f00 */
[----:B------:R-:W-:Y:S02]  /*2780*/  @P2 FMUL R56, R53, R51 ;  /* 0x0000003335382220 */ /* 0x000fe40000400000 */
[----:B------:R-:W-:-:S02]  /*2790*/  @P2 MOV R25, R16 ;  /* 0x0000001000192202 */ /* 0x000fc40000000f00 */
[----:B------:R-:W-:Y:S01]  /*27a0*/  FADD R76, R76, R15 ;  /* 0x0000000f4c4c7221 */ /* 0x000fe20000000000 */
[----:B------:R-:W1:Y:S04]  /*27b0*/  SHFL.IDX PT, R16, R34, R29, 0x1f ;  /* 0x00001f1d22107589 */ /* 0x000e6800000e0000 */
[----:B------:R-:W2:Y:S01]  /*27c0*/  SHFL.IDX PT, R51, R47, R29, 0x1f ;  /* 0x00001f1d2f337589 */ /* 0x000ea200000e0000 */
[----:B------:R-:W-:Y:S02]  /*27d0*/  @P2 MOV R27, R56 ;  /* 0x00000038001b2202 */ /* 0x000fe40000000f00 */
[----:B0-----:R-:W-:Y:S01]  /*27e0*/  FSETP.GT.AND P3, PT, R52, RZ, PT ;  /* 0x000000ff3400720b */ /* 0x001fe20003f64000 */
[----:B------:R-:W-:Y:S01]  /*27f0*/  HFMA2 R15, -RZ, RZ, 0, 0 ;  /* 0x00000000ff0f7431 */ /* 0x000fe200000001ff */
[----:B------:R-:W3:Y:S01]  /*2800*/  @P5 LDG.E.CONSTANT R53, desc[UR4][R22.64+0x80] ;  /* 0x0000800416355981 */ /* 0x000ee2000c1e9900 */
[----:B-1----:R-:W-:-:S02]  /*2810*/  FSETP.GT.AND P2, PT, R16, RZ, PT ;  /* 0x000000ff1000720b */ /* 0x002fc40003f44000 */
[----:B--2---:R-:W-:Y:S01]  /*2820*/  FSETP.GT.AND P4, PT, R51, RZ, PT ;  /* 0x000000ff3300720b */ /* 0x004fe20003f84000 */
[-C--:B----4-:R-:W-:Y:S01]  /*2830*/  @P0 FMUL R56, R54, R32.reuse ;  /* 0x0000002036380220 */ /* 0x090fe20000400000 */
[----:B------:R-:W-:-:S06]  /*2840*/  @P0 FMUL R32, R55, R32 ;  /* 0x0000002037200220 */ /* 0x000fcc0000400000 */
[----:B------:R-:W2:Y:S01]  /*2850*/  @P3 LDG.E.CONSTANT R54, desc[UR4][R22.64] ;  /* 0x0000000416363981 */ /* 0x000ea2000c1e9900 */
[----:B------:R-:W-:Y:S01]  /*2860*/  FADD R2, R2, R27 ;  /* 0x0000001b02027221 */ /* 0x000fe20000000000 */
[----:B------:R-:W-:Y:S02]  /*2870*/  @P0 MOV R15, R32 ;  /* 0x00000020000f0202 */ /* 0x000fe40000000f00 */
[----:B------:R-:W4:Y:S01]  /*2880*/  @P3 LDG.E.CONSTANT R55, desc[UR4][R22.64+0x80] ;  /* 0x0000800416373981 */ /* 0x000f22000c1e9900 */
[----:B------:R-:W-:-:S03]  /*2890*/  @P0 MOV R24, R56 ;  /* 0x0000003800180202 */ /* 0x000fc60000000f00 */
[----:B------:R-:W4:Y:S01]  /*28a0*/  @P2 LDG.E.CONSTANT R32, desc[UR4][R22.64+0x80] ;  /* 0x0000800416202981 */ /* 0x000f22000c1e9900 */
[----:B------:R-:W-:-:S03]  /*28b0*/  IADD3 R27, PT, PT, R29, 0x1, RZ ;  /* 0x000000011d1b7810 */ /* 0x000fc60007ffe0ff */
[----:B------:R-:W4:Y:S04]  /*28c0*/  @P2 LDG.E.CONSTANT R30, desc[UR4][R22.64] ;  /* 0x00000004161e2981 */ /* 0x000f28000c1e9900 */
[----:B------:R-:W4:Y:S04]  /*28d0*/  @P4 LDG.E.CONSTANT R56, desc[UR4][R22.64] ;  /* 0x0000000416384981 */ /* 0x000f28000c1e9900 */
[----:B------:R-:W0:Y:S04]  /*28e0*/  SHFL.IDX PT, R28, R48, R27, 0x1f ;  /* 0x00001f1b301c7589 */ /* 0x000e2800000e0000 */
[----:B------:R-:W4:Y:S01]  /*28f0*/  @P4 LDG.E.CONSTANT R57, desc[UR4][R22.64+0x80] ;  /* 0x0000800416394981 */ /* 0x000f22000c1e9900 */
[----:B------:R-:W-:Y:S01]  /*2900*/  FADD R4, R4, R15 ;  /* 0x0000000f04047221 */ /* 0x000fe20000000000 */
[----:B------:R-:W-:Y:S01]  /*2910*/  @P1 FMUL R50, R50, R31 ;  /* 0x0000001f32321220 */ /* 0x000fe20000400000 */
[----:B------:R-:W-:-:S02]  /*2920*/  HFMA2 R15, -RZ, RZ, 0, 0 ;  /* 0x00000000ff0f7431 */ /* 0x000fc400000001ff */
[----:B------:R-:W-:Y:S01]  /*2930*/  @P1 FMUL R31, R49, R31 ;  /* 0x0000001f311f1220 */ /* 0x000fe20000400000 */
[----:B------:R-:W-:Y:S01]  /*2940*/  FADD R3, R3, R24 ;  /* 0x0000001803037221 */ /* 0x000fe20000000000 */
[----:B------:R-:W-:Y:S01]  /*2950*/  FADD R0, R0, R25 ;  /* 0x0000001900007221 */ /* 0x000fe20000000000 */
[----:B------:R-:W-:Y:S01]  /*2960*/  HFMA2 R24, -RZ, RZ, 0, 0 ;  /* 0x00000000ff187431 */ /* 0x000fe200000001ff */
[C---:B------:R-:W-:Y:S02]  /*2970*/  IADD3 R25, PT, PT, R29.reuse, 0x2, RZ ;  /* 0x000000021d197810 */ /* 0x040fe40007ffe0ff */
[----:B------:R-:W-:Y:S02]  /*2980*/  @P1 MOV R15, R31 ;  /* 0x0000001f000f1202 */ /* 0x000fe40000000f00 */
[----:B------:R-:W-:Y:S01]  /*2990*/  @P1 MOV R24, R50 ;  /* 0x0000003200181202 */ /* 0x000fe20000000f00 */
[----:B------:R-:W1:Y:S02]  /*29a0*/  SHFL.IDX PT, R26, R48, R25, 0x1f ;  /* 0x00001f19301a7589 */ /* 0x000e6400000e0000 */
[----:B------:R-:W-:Y:S01]  /*29b0*/  FADD R6, R6, R15 ;  /* 0x0000000f06067221 */ /* 0x000fe20000000000 */
[----:B------:R-:W-:Y:S01]  /*29c0*/  IADD3 R15, PT, PT, R29, 0x3, RZ ;  /* 0x000000031d0f7810 */ /* 0x000fe20007ffe0ff */
[----:B0-----:R-:W-:-:S04]  /*29d0*/  IMAD.WIDE R58, R28, 0x4, R20 ;  /* 0x000000041c3a7825 */ /* 0x001fc800078e0214 */
[----:B------:R-:W-:Y:S02]  /*29e0*/  FADD R5, R5, R24 ;  /* 0x0000001805057221 */ /* 0x000fe40000000000 */
[----:B------:R-:W0:Y:S04]  /*29f0*/  SHFL.IDX PT, R24, R48, R15, 0x1f ;  /* 0x00001f0f30187589 */ /* 0x000e2800000e0000 */
[----:B------:R-:W4:Y:S04]  /*2a00*/  LDG.E.CONSTANT R22, desc[UR4][R58.64] ;  /* 0x000000043a167981 */ /* 0x000f28000c1e9900 */
[----:B------:R1:W4:Y:S02]  /*2a10*/  LDG.E.CONSTANT R23, desc[UR4][R58.64+0x80] ;  /* 0x000080043a177981 */ /* 0x000324000c1e9900 */
[----:B-1----:R-:W-:-:S05]  /*2a20*/  IMAD.WIDE R58, R26, 0x4, R20 ;  /* 0x000000041a3a7825 */ /* 0x002fca00078e0214 */
[----:B------:R-:W4:Y:S04]  /*2a30*/  LDG.E.CONSTANT R26, desc[UR4][R58.64] ;  /* 0x000000043a1a7981 */ /* 0x000f28000c1e9900 */
[----:B------:R0:W4:Y:S02]  /*2a40*/  LDG.E.CONSTANT R28, desc[UR4][R58.64+0x80] ;  /* 0x000080043a1c7981 */ /* 0x000124000c1e9900 */
[----:B0-----:R-:W-:-:S05]  /*2a50*/  IMAD.WIDE R58, R24, 0x4, R20 ;  /* 0x00000004183a7825 */ /* 0x001fca00078e0214 */
[----:B------:R-:W4:Y:S04]  /*2a60*/  LDG.E.CONSTANT R20, desc[UR4][R58.64] ;  /* 0x000000043a147981 */ /* 0x000f28000c1e9900 */
[----:B------:R0:W4:Y:S01]  /*2a70*/  LDG.E.CONSTANT R21, desc[UR4][R58.64+0x80] ;  /* 0x000080043a157981 */ /* 0x000122000c1e9900 */
[----:B------:R-:W-:Y:S02]  /*2a80*/  HFMA2 R24, -RZ, RZ, 0, 0 ;  /* 0x00000000ff187431 */ /* 0x000fe400000001ff */
[----:B------:R-:W-:Y:S01]  /*2a90*/  @P5 FMUL R39, R39, R33 ;  /* 0x0000002127275220 */ /* 0x000fe20000400000 */
[----:B------:R-:W-:Y:S02]  /*2aa0*/  HFMA2 R29, -RZ, RZ, 0, 0 ;  /* 0x00000000ff1d7431 */ /* 0x000fe400000001ff */
[----:B------:R-:W-:Y:S01]  /*2ab0*/  HFMA2 R50, -RZ, RZ, 0, 0 ;  /* 0x00000000ff327431 */ /* 0x000fe200000001ff */
[----:B------:R-:W-:Y:S01]  /*2ac0*/  SHFL.IDX PT, R49, R43, R27, 0x1f ;  /* 0x00001f1b2b317589 */ /* 0x000fe200000e0000 */
[----:B------:R-:W-:-:S03]  /*2ad0*/  @P5 MOV R50, R39 ;  /* 0x0000002700325202 */ /* 0x000fc60000000f00 */
[----:B------:R-:W-:Y:S02]  /*2ae0*/  SHFL.IDX PT, R77, R47, R27, 0x1f ;  /* 0x00001f1b2f4d7589 */ /* 0x000fe400000e0000 */
[----:B------:R-:W-:Y:S02]  /*2af0*/  FADD R7, R7, R50 ;  /* 0x0000003207077221 */ /* 0x000fe40000000000 */
[----:B------:R-:W-:Y:S04]  /*2b00*/  SHFL.IDX PT, R39, R36, R27, 0x1f ;  /* 0x00001f1b24277589 */ /* 0x000fe800000e0000 */
[----:B------:R-:W-:Y:S04]  /*2b10*/  SHFL.IDX PT, R50, R44, R27, 0x1f ;  /* 0x00001f1b2c327589 */ /* 0x000fe800000e0000 */
[----:B0-----:R-:W-:Y:S04]  /*2b20*/  SHFL.IDX PT, R58, R35, R25, 0x1f ;  /* 0x00001f19233a7589 */ /* 0x001fe800000e0000 */
[----:B------:R-:W-:Y:S04]  /*2b30*/  SHFL.IDX PT, R61, R34, R25, 0x1f ;  /* 0x00001f19223d7589 */ /* 0x000fe800000e0000 */
[----:B------:R-:W-:Y:S04]  /*2b40*/  SHFL.IDX PT, R59, R42, R25, 0x1f ;  /* 0x00001f192a3b7589 */ /* 0x000fe800000e0000 */
[----:B------:R-:W-:Y:S04]  /*2b50*/  SHFL.IDX PT, R60, R41, R15, 0x1f ;  /* 0x00001f0f293c7589 */ /* 0x000fe800000e0000 */
[----:B------:R-:W-:Y:S04]  /*2b60*/  SHFL.IDX PT, R62, R43, R15, 0x1f ;  /* 0x00001f0f2b3e7589 */ /* 0x000fe800000e0000 */
[----:B------:R-:W-:Y:S01]  /*2b70*/  SHFL.IDX PT, R64, R44, R15, 0x1f ;  /* 0x00001f0f2c407589 */ /* 0x000fe200000e0000 */
[----:B---3--:R-:W-:Y:S01]  /*2b80*/  @P5 FMUL R33, R53, R33 ;  /* 0x0000002135215220 */ /* 0x008fe20000400000 */
[----:B--2---:R-:W-:-:S05]  /*2b90*/  @P3 FMUL R31, R54, R52 ;  /* 0x00000034361f3220 */ /* 0x004fca0000400000 */
[----:B------:R-:W-:Y:S01]  /*2ba0*/  @P3 MOV R24, R31 ;  /* 0x0000001f00183202 */ /* 0x000fe20000000f00 */
[----:B------:R-:W-:Y:S02]  /*2bb0*/  HFMA2 R31, -RZ, RZ, 0, 0 ;  /* 0x00000000ff1f7431 */ /* 0x000fe400000001ff */
[----:B----4-:R-:W-:Y:S01]  /*2bc0*/  @P3 FMUL R55, R55, R52 ;  /* 0x0000003437373220 */ /* 0x010fe20000400000 */
[C---:B------:R-:W-:Y:S01]  /*2bd0*/  @P2 FMUL R32, R16.reuse, R32 ;  /* 0x0000002010202220 */ /* 0x040fe20000400000 */
[----:B------:R-:W-:Y:S01]  /*2be0*/  @P2 FFMA R30, R16, R30, R65 ;  /* 0x0000001e101e2223 */ /* 0x000fe20000000041 */
[----:B------:R-:W-:Y:S02]  /*2bf0*/  HFMA2 R16, -RZ, RZ, 0, 0 ;  /* 0x00000000ff107431 */ /* 0x000fe400000001ff */
[----:B------:R-:W-:Y:S01]  /*2c00*/  @P4 FMUL R56, R56, R51 ;  /* 0x0000003338384220 */ /* 0x000fe20000400000 */
[----:B------:R-:W-:Y:S02]  /*2c10*/  @P5 MOV R29, R33 ;  /* 0x00000021001d5202 */ /* 0x000fe40000000f00 */
[----:B------:R-:W-:-:S02]  /*2c20*/  @P3 MOV R31, R55 ;  /* 0x00000037001f3202 */ /* 0x000fc40000000f00 */
[----:B------:R-:W-:Y:S02]  /*2c30*/  @!P2 MOV R32, RZ ;  /* 0x000000ff0020a202 */ /* 0x000fe40000000f00 */
[----:B------:R-:W-:Y:S01]  /*2c40*/  @P4 MOV R16, R56 ;  /* 0x0000003800104202 */ /* 0x000fe20000000f00 */
[----:B------:R-:W-:Y:S01]  /*2c50*/  FADD R8, R8, R29 ;  /* 0x0000001d08087221 */ /* 0x000fe20000000000 */
[----:B------:R-:W-:Y:S01]  /*2c60*/  @P4 FMUL R57, R57, R51 ;  /* 0x0000003339394220 */ /* 0x000fe20000400000 */
[----:B------:R-:W-:Y:S01]  /*2c70*/  FADD R10, R10, R31 ;  /* 0x0000001f0a0a7221 */ /* 0x000fe20000000000 */
[----:B------:R-:W-:Y:S01]  /*2c80*/  FADD R66, R66, R32 ;  /* 0x0000002042427221 */ /* 0x000fe20000000000 */
[----:B------:R-:W-:Y:S01]  /*2c90*/  FADD R11, R11, R16 ;  /* 0x000000100b0b7221 */ /* 0x000fe20000000000 */
[----:B------:R-:W0:Y:S04]  /*2ca0*/  SHFL.IDX PT, R29, R42, R27, 0x1f ;  /* 0x00001f1b2a1d7589 */ /* 0x000e2800000e0000 */
[----:B------:R-:W1:Y:S04]  /*2cb0*/  SHFL.IDX PT, R51, R45, R27, 0x1f ;  /* 0x00001f1b2d337589 */ /* 0x000e6800000e0000 */
[----:B------:R-:W2:Y:S04]  /*2cc0*/  SHFL.IDX PT, R52, R34, R27, 0x1f ;  /* 0x00001f1b22347589 */ /* 0x000ea800000e0000 */
[----:B------:R-:W3:Y:S04]  /*2cd0*/  SHFL.IDX PT, R53, R35, R27, 0x1f ;  /* 0x00001f1b23357589 */ /* 0x000ee800000e0000 */
[----:B------:R-:W4:Y:S04]  /*2ce0*/  SHFL.IDX PT, R33, R37, R27, 0x1f ;  /* 0x00001f1b25217589 */ /* 0x000f2800000e0000 */
[----:B------:R-:W4:Y:S04]  /*2cf0*/  SHFL.IDX PT, R32, R40, R27, 0x1f ;  /* 0x00001f1b28207589 */ /* 0x000f2800000e0000 */
[----:B------:R-:W4:Y:S04]  /*2d00*/  SHFL.IDX PT, R31, R41, R27, 0x1f ;  /* 0x00001f1b291f7589 */ /* 0x000f2800000e0000 */
[----:B------:R-:W4:Y:S01]  /*2d10*/  SHFL.IDX PT, R16, R46, R27, 0x1f ;  /* 0x00001f1b2e107589 */ /* 0x000f2200000e0000 */
[----:B------:R-:W-:-:S02]  /*2d20*/  HFMA2 R55, -RZ, RZ, 0, 0 ;  /* 0x00000000ff377431 */ /* 0x000fc400000001ff */
[----:B------:R-:W-:Y:S01]  /*2d30*/  @!P2 FADD R65, RZ, R65 ;  /* 0x00000041ff41a221 */ /* 0x000fe20000000000 */
[----:B------:R-:W-:Y:S01]  /*2d40*/  FADD R9, R9, R24 ;  /* 0x0000001809097221 */ /* 0x000fe20000000000 */
[----:B------:R-:W-:-:S03]  /*2d50*/  @P4 MOV R55, R57 ;  /* 0x0000003900374202 */ /* 0x000fc60000000f00 */
[----:B------:R-:W-:Y:S01]  /*2d60*/  @!P2 MOV R30, R65 ;  /* 0x00000041001ea202 */ /* 0x000fe20000000f00 */
[C---:B0-----:R-:W-:Y:S01]  /*2d70*/  FFMA R0, R22.reuse, R29, R0 ;  /* 0x0000001d16007223 */ /* 0x041fe20000000000 */
[----:B------:R-:W-:Y:S01]  /*2d80*/  FFMA R3, R22, R49, R3 ;  /* 0x0000003116037223 */ /* 0x000fe20000000003 */
[----:B------:R-:W-:Y:S01]  /*2d90*/  FADD R12, R12, R55 ;  /* 0x000000370c0c7221 */ /* 0x000fe20000000000 */
[C---:B-1----:R-:W-:Y:S01]  /*2da0*/  FFMA R57, R23.reuse, R51, R8 ;  /* 0x0000003317397223 */ /* 0x042fe20000000008 */
[----:B--2---:R-:W-:Y:S01]  /*2db0*/  FFMA R30, R52, R22, R30 ;  /* 0x00000016341e7223 */ /* 0x004fe2000000001e */
[C---:B---3--:R-:W-:Y:S01]  /*2dc0*/  FFMA R67, R22.reuse, R53, R67 ;  /* 0x0000003516437223 */ /* 0x048fe20000000043 */
[C---:B------:R-:W-:Y:S01]  /*2dd0*/  FFMA R69, R22.reuse, R39, R69 ;  /* 0x0000002716457223 */ /* 0x040fe20000000045 */
[C---:B----4-:R-:W-:Y:S01]  /*2de0*/  FFMA R71, R22.reuse, R33, R71 ;  /* 0x0000002116477223 */ /* 0x050fe20000000047 */
        /* <DEDUP_REMOVED lines=9> */
[----:B------:R-:W0:Y:S01]  /*2e80*/  SHFL.IDX PT, R8, R44, R25, 0x1f ;  /* 0x00001f192c087589 */ /* 0x000e2200000e0000 */
[----:B------:R-:W-:-:S03]  /*2e90*/  FFMA R27, R23, R16, R10 ;  /* 0x00000010171b7223 */ /* 0x000fc6000000000a */
[----:B------:R-:W1:Y:S01]  /*2ea0*/  SHFL.IDX PT, R24, R46, R25, 0x1f ;  /* 0x00001f192e187589 */ /* 0x000e6200000e0000 */
[----:B------:R-:W-:-:S03]  /*2eb0*/  FFMA R63, R23, R77, R12 ;  /* 0x0000004d173f7223 */ /* 0x000fc6000000000c */
        /* <DEDUP_REMOVED lines=9> */
[----:B------:R-:W-:-:S03]  /*2f50*/  FFMA R68, R23, R53, R68 ;  /* 0x0000003517447223 */ /* 0x000fc60000000044 */
[----:B------:R-:W-:Y:S01]  /*2f60*/  SHFL.IDX PT, R12, R36, R15, 0x1f ;  /* 0x00001f0f240c7589 */ /* 0x000fe200000e0000 */
[----:B------:R-:W-:-:S03]  /*2f70*/  FFMA R39, R23, R39, R70 ;  /* 0x0000002717277223 */ /* 0x000fc60000000046 */
[----:B------:R-:W4:Y:S01]  /*2f80*/  SHFL.IDX PT, R25, R42, R15, 0x1f ;  /* 0x00001f0f2a197589 */ /* 0x000f2200000e0000 */
[----:B------:R-:W-:Y:S01]  /*2f90*/  FFMA R67, R26, R58, R67 ;  /* 0x0000003a1a437223 */ /* 0x000fe20000000043 */
[C---:B------:R-:W-:Y:S01]  /*2fa0*/  FFMA R33, R23.reuse, R33, R72 ;  /* 0x0000002117217223 */ /* 0x040fe20000000048 */
[C---:B------:R-:W-:Y:S01]  /*2fb0*/  FFMA R32, R23.reuse, R32, R74 ;  /* 0x0000002017207223 */ /* 0x040fe2000000004a */
[----:B------:R-:W-:Y:S01]  /*2fc0*/  FFMA R31, R23, R31, R76 ;  /* 0x0000001f171f7223 */ /* 0x000fe2000000004c */
[----:B------:R-:W-:Y:S01]  /*2fd0*/  FFMA R66, R52, R23, R66 ;  /* 0x0000001734427223 */ /* 0x000fe20000000042 */
[C---:B0-----:R-:W-:Y:S01]  /*2fe0*/  FFMA R5, R26.reuse, R8, R5 ;  /* 0x000000081a057223 */ /* 0x041fe20000000005 */
[----:B-1----:R-:W-:Y:S01]  /*2ff0*/  FFMA R9, R26, R24, R9 ;  /* 0x000000181a097223 */ /* 0x002fe20000000009 */
[C---:B------:R-:W-:Y:S01]  /*3000*/  FFMA R58, R28.reuse, R58, R68 ;  /* 0x0000003a1c3a7223 */ /* 0x040fe20000000044 */
[----:B------:R-:W-:Y:S01]  /*3010*/  FFMA R55, R28, R8, R55 ;  /* 0x000000081c377223 */ /* 0x000fe20000000037 */
[----:B------:R-:W0:Y:S01]  /*3020*/  SHFL.IDX PT, R70, R34, R15, 0x1f ;  /* 0x00001f0f22467589 */ /* 0x000e2200000e0000 */
[----:B------:R-:W-:Y:S01]  /*3030*/  FFMA R23, R61, R26, R30 ;  /* 0x0000001a3d177223 */ /* 0x000fe2000000001e */
[C---:B--2---:R-:W-:Y:S01]  /*3040*/  FFMA R69, R26.reuse, R2, R69 ;  /* 0x000000021a457223 */ /* 0x044fe20000000045 */
[C---:B---3--:R-:W-:Y:S01]  /*3050*/  FFMA R71, R26.reuse, R4, R71 ;  /* 0x000000041a477223 */ /* 0x048fe20000000047 */
[C---:B----4-:R-:W-:Y:S01]  /*3060*/  FFMA R73, R26.reuse, R65, R73 ;  /* 0x000000411a497223 */ /* 0x050fe20000000049 */
[C---:B------:R-:W-:Y:S01]  /*3070*/  FFMA R75, R26.reuse, R6, R75 ;  /* 0x000000061a4b7223 */ /* 0x040fe2000000004b */
[C---:B------:R-:W-:Y:S01]  /*3080*/  FFMA R0, R26.reuse, R59, R0 ;  /* 0x0000003b1a007223 */ /* 0x040fe20000000000 */
[C---:B------:R-:W-:Y:S01]  /*3090*/  FFMA R3, R26.reuse, R56, R3 ;  /* 0x000000381a037223 */ /* 0x040fe20000000003 */
[C---:B------:R-:W-:Y:S01]  /*30a0*/  FFMA R7, R26.reuse, R22, R7 ;  /* 0x000000161a077223 */ /* 0x040fe20000000007 */
[----:B------:R-:W-:Y:S01]  /*30b0*/  FFMA R11, R26, R50, R11 ;  /* 0x000000321a0b7223 */ /* 0x000fe2000000000b */
[----:B------:R-:W1:Y:S01]  /*30c0*/  SHFL.IDX PT, R16, R37, R15, 0x1f ;  /* 0x00001f0f25107589 */ /* 0x000e6200000e0000 */
[----:B------:R-:W-:-:S03]  /*30d0*/  FFMA R24, R28, R24, R27 ;  /* 0x000000181c187223 */ /* 0x000fc6000000001b */
[----:B------:R-:W2:Y:S01]  /*30e0*/  SHFL.IDX PT, R8, R45, R15, 0x1f ;  /* 0x00001f0f2d087589 */ /* 0x000ea200000e0000 */
[CC--:B------:R-:W-:Y:S01]  /*30f0*/  FFMA R67, R20.reuse, R10.reuse, R67 ;  /* 0x0000000a14437223 */ /* 0x0c0fe20000000043 */
[C---:B------:R-:W-:Y:S02]  /*3100*/  FFMA R68, R21.reuse, R10, R58 ;  /* 0x0000000a15447223 */ /* 0x040fe4000000003a */
[----:B------:R-:W3:Y:S01]  /*3110*/  SHFL.IDX PT, R26, R40, R15, 0x1f ;  /* 0x00001f0f281a7589 */ /* 0x000ee200000e0000 */
[-C--:B------:R-:W-:Y:S01]  /*3120*/  FFMA R9, R20, R77.reuse, R9 ;  /* 0x0000004d14097223 */ /* 0x080fe20000000009 */
[----:B------:R-:W-:Y:S02]  /*3130*/  FFMA R10, R21, R77, R24 ;  /* 0x0000004d150a7223 */ /* 0x000fe40000000018 */
[----:B------:R4:W4:Y:S01]  /*3140*/  SHFL.IDX PT, R77, R47, R15, 0x1f ;  /* 0x00001f0f2f4d7589 */ /* 0x00092200000e0000 */
[C---:B------:R-:W-:Y:S01]  /*3150*/  FFMA R2, R28.reuse, R2, R39 ;  /* 0x000000021c027223 */ /* 0x040fe20000000027 */
[----:B------:R-:W-:Y:S01]  /*3160*/  FFMA R30, R28, R59, R29 ;  /* 0x0000003b1c1e7223 */ /* 0x000fe2000000001d */
[----:B------:R-:W-:Y:S01]  /*3170*/  FFMA R66, R61, R28, R66 ;  /* 0x0000001c3d427223 */ /* 0x000fe20000000042 */
[-C--:B------:R-:W-:Y:S01]  /*3180*/  FFMA R0, R20, R25.reuse, R0 ;  /* 0x0000001914007223 */ /* 0x080fe20000000000 */
        /* <DEDUP_REMOVED lines=8> */
[----:B------:R-:W-:Y:S01]  /*3210*/  FFMA R66, R70, R21, R66 ;  /* 0x0000001546427223 */ /* 0x000fe20000000042 */
[C---:B-1----:R-:W-:Y:S01]  /*3220*/  FFMA R72, R21.reuse, R16, R4 ;  /* 0x0000001015487223 */ /* 0x042fe20000000004 */
[C---:B------:R-:W-:Y:S01]  /*3230*/  FFMA R76, R21.reuse, R60, R6 ;  /* 0x0000003c154c7223 */ /* 0x040fe20000000006 */
[----:B--2---:R-:W-:Y:S01]  /*3240*/  FFMA R7, R20, R8, R7 ;  /* 0x0000000814077223 */ /* 0x004fe20000000007 */
[----:B------:R-:W-:Y:S01]  /*3250*/  MOV R70, R2 ;  /* 0x0000000200467202 */ /* 0x000fe20000000f00 */
[----:B------:R-:W-:Y:S01]  /*3260*/  FFMA R50, R28, R50, R63 ;  /* 0x000000321c327223 */ /* 0x000fe2000000003f */
[C---:B------:R-:W-:Y:S01]  /*3270*/  FFMA R69, R20.reuse, R12, R69 ;  /* 0x0000000c14457223 */ /* 0x040fe20000000045 */
[C---:B------:R-:W-:Y:S01]  /*3280*/  FFMA R71, R20.reuse, R16, R71 ;  /* 0x0000001014477223 */ /* 0x040fe20000000047 */
[CC--:B---3--:R-:W-:Y:S01]  /*3290*/  FFMA R73, R20.reuse, R26.reuse, R73 ;  /* 0x0000001a14497223 */ /* 0x0c8fe20000000049 */
[C---:B------:R-:W-:Y:S01]  /*32a0*/  FFMA R74, R21.reuse, R26, R32 ;  /* 0x0000001a154a7223 */ /* 0x040fe20000000020 */
[C---:B------:R-:W-:Y:S01]  /*32b0*/  FFMA R75, R20.reuse, R60, R75 ;  /* 0x0000003c144b7223 */ /* 0x040fe2000000004b */
[CC--:B------:R-:W-:Y:S01]  /*32c0*/  FFMA R3, R20.reuse, R62.reuse, R3 ;  /* 0x0000003e14037223 */ /* 0x0c0fe20000000003 */
[C---:B------:R-:W-:Y:S01]  /*32d0*/  FFMA R4, R21.reuse, R62, R56 ;  /* 0x0000003e15047223 */ /* 0x040fe20000000038 */
[-C--:B------:R-:W-:Y:S01]  /*32e0*/  FFMA R5, R20, R64.reuse, R5 ;  /* 0x0000004014057223 */ /* 0x080fe20000000005 */
[C---:B------:R-:W-:Y:S01]  /*32f0*/  FFMA R6, R21.reuse, R64, R55 ;  /* 0x0000004015067223 */ /* 0x040fe20000000037 */
[----:B------:R-:W-:Y:S01]  /*3300*/  FFMA R8, R21, R8, R22 ;  /* 0x0000000815087223 */ /* 0x000fe20000000016 */
[----:B----4-:R-:W-:-:S07]  /*3310*/  MOV R2, R25 ;  /* 0x0000001900027202 */ /* 0x010fce0000000f00 */
.L_x_276:
[-C--:B------:R-:W-:Y:S01]  /*3320*/  FFMA R11, R20, R77.reuse, R11 ;  /* 0x0000004d140b7223 */ /* 0x080fe2000000000b */
[----:B------:R-:W-:-:S07]  /*3330*/  FFMA R12, R21, R77, R50 ;  /* 0x0000004d150c7223 */ /* 0x000fce0000000032 */
.L_x_109:
[----:B------:R-:W-:Y:S05]  /*3340*/  BSYNC B0 ;  /* 0x0000000000007941 */ /* 0x000fea0003800000 */
.L_x_108:
[----:B------:R-:W-:Y:S01]  /*3350*/  LOP3.LUT R16, R38, 0xfffffffe, RZ, 0xc0, !PT ;  /* 0xfffffffe26107812 */ /* 0x000fe200078ec0ff */
[----:B------:R-:W-:Y:S03]  /*3360*/  BSSY B0, `(.L_x_111) ;  /* 0x000005a000007945 */ /* 0x000fe60003800000 */
[-C--:B------:R-:W-:Y:S02]  /*3370*/  ISETP.GE.AND P0, PT, R13, R16.reuse, PT ;  /* 0x000000100d00720c */ /* 0x080fe40003f06270 */
[----:B------:R-:W-:-:S11]  /*3380*/  IADD3 R15, PT, PT, R17, R16, RZ ;  /* 0x00000010110f7210 */ /* 0x000fd60007ffe0ff */
[----:B------:R-:W-:Y:S05]  /*3390*/  @P0 BRA `(.L_x_112) ;  /* 0x0000000400580947 */ /* 0x000fea0003800000 */
[----:B------:R-:W-:Y:S01]  /*33a0*/  UMOV UR6, 0xffffffff ;  /* 0xffffffff00067882 */ /* 0x000fe20000000000 */
[----:B------:R-:W-:Y:S02]  /*33b0*/  IADD3 R25, PT, PT, -R19, R13, R17 ;  /* 0x0000000d13197210 */ /* 0x000fe40007ffe111 */
[----:B------:R-:W-:Y:S05]  /*33c0*/  BRA.DIV UR6, `(.L_x_113) ;  /* 0x0000005606887947 */ /* 0x000fea000b800000 */
[----:B------:R-:W0:Y:S01]  /*33d0*/  SHFL.IDX PT, R77, R48, R25, 0x1f ;  /* 0x00001f19304d7589 */ /* 0x000e2200000e0000 */
[----:B------:R-:W0:Y:S01]  /*33e0*/  LDC.64 R16, c[0x0][0x380] ;  /* 0x0000e000ff107b82 */ /* 0x000e220000000a00 */
[----:B------:R-:W-:Y:S01]  /*33f0*/  IADD3 R13, PT, PT, R25, 0x1, RZ ;  /* 0x00000001190d7810 */ /* 0x000fe20007ffe0ff */
[----:B0-----:R-:W-:-:S04]  /*3400*/  IMAD.WIDE R20, R77, 0x4, R16 ;  /* 0x000000044d147825 */ /* 0x001fc800078e0210 */
[----:B------:R-:W0:Y:S04]  /*3410*/  SHFL.IDX PT, R77, R48, R13, 0x1f ;  /* 0x00001f0d304d7589 */ /* 0x000e2800000e0000 */
[----:B------:R-:W2:Y:S04]  /*3420*/  LDG.E.CONSTANT R22, desc[UR4][R20.64] ;  /* 0x0000000414167981 */ /* 0x000ea8000c1e9900 */
[----:B------:R1:W3:Y:S01]  /*3430*/  LDG.E.CONSTANT R23, desc[UR4][R20.64+0x80] ;  /* 0x0000800414177981 */ /* 0x0002e2000c1e9900 */
[----:B0-----:R-:W-:-:S05]  /*3440*/  IMAD.WIDE R16, R77, 0x4, R16 ;  /* 0x000000044d107825 */ /* 0x001fca00078e0210 */
[----:B------:R-:W4:Y:S04]  /*3450*/  LDG.E.CONSTANT R24, desc[UR4][R16.64] ;  /* 0x0000000410187981 */ /* 0x000f28000c1e9900 */
[----:B------:R0:W4:Y:S04]  /*3460*/  LDG.E.CONSTANT R29, desc[UR4][R16.64+0x80] ;  /* 0x00008004101d7981 */ /* 0x000128000c1e9900 */
[----:B-----5:R-:W2:Y:S04]  /*3470*/  SHFL.IDX PT, R77, R42, R25, 0x1f ;  /* 0x00001f192a4d7589 */ /* 0x020ea800000e0000 */
[----:B-1----:R-:W1:Y:S04]  /*3480*/  SHFL.IDX PT, R21, R43, R25, 0x1f ;  /* 0x00001f192b157589 */ /* 0x002e6800000e0000 */
[----:B------:R-:W1:Y:S04]  /*3490*/  SHFL.IDX PT, R50, R34, R25, 0x1f ;  /* 0x00001f1922327589 */ /* 0x000e6800000e0000 */
[----:B------:R-:W1:Y:S04]  /*34a0*/  SHFL.IDX PT, R31, R35, R25, 0x1f ;  /* 0x00001f19231f7589 */ /* 0x000e6800000e0000 */
[----:B------:R-:W3:Y:S04]  /*34b0*/  SHFL.IDX PT, R56, R36, R25, 0x1f ;  /* 0x00001f1924387589 */ /* 0x000ee800000e0000 */
[----:B------:R-:W3:Y:S04]  /*34c0*/  SHFL.IDX PT, R27, R37, R25, 0x1f ;  /* 0x00001f19251b7589 */ /* 0x000ee800000e0000 */
[----:B------:R-:W3:Y:S04]  /*34d0*/  SHFL.IDX PT, R30, R40, R25, 0x1f ;  /* 0x00001f19281e7589 */ /* 0x000ee800000e0000 */
[----:B------:R-:W3:Y:S04]  /*34e0*/  SHFL.IDX PT, R28, R41, R25, 0x1f ;  /* 0x00001f19291c7589 */ /* 0x000ee800000e0000 */
[----:B------:R-:W3:Y:S04]  /*34f0*/  SHFL.IDX PT, R26, R44, R25, 0x1f ;  /* 0x00001f192c1a7589 */ /* 0x000ee800000e0000 */
[----:B------:R-:W3:Y:S04]  /*3500*/  SHFL.IDX PT, R20, R45, R25, 0x1f ;  /* 0x00001f192d147589 */ /* 0x000ee800000e0000 */
[----:B0-----:R-:W0:Y:S04]  /*3510*/  SHFL.IDX PT, R16, R46, R25, 0x1f ;  /* 0x00001f192e107589 */ /* 0x001e2800000e0000 */
[----:B------:R-:W0:Y:S04]  /*3520*/  SHFL.IDX PT, R17, R47, R25, 0x1f ;  /* 0x00001f192f117589 */ /* 0x000e2800000e0000 */
[----:B------:R-:W4:Y:S04]  /*3530*/  SHFL.IDX PT, R62, R43, R13, 0x1f ;  /* 0x00001f0d2b3e7589 */ /* 0x000f2800000e0000 */
[----:B------:R-:W-:Y:S04]  /*3540*/  SHFL.IDX PT, R32, R34, R13, 0x1f ;  /* 0x00001f0d22207589 */ /* 0x000fe800000e0000 */
[----:B------:R-:W-:Y:S04]  /*3550*/  SHFL.IDX PT, R58, R41, R13, 0x1f ;  /* 0x00001f0d293a7589 */ /* 0x000fe800000e0000 */
[----:B------:R-:W-:Y:S04]  /*3560*/  SHFL.IDX PT, R60, R42, R13, 0x1f ;  /* 0x00001f0d2a3c7589 */ /* 0x000fe800000e0000 */
[----:B------:R-:W-:Y:S01]  /*3570*/  SHFL.IDX PT, R64, R44, R13, 0x1f ;  /* 0x00001f0d2c407589 */ /* 0x000fe200000e0000 */
[C---:B--2---:R-:W-:Y:S01]  /*3580*/  FFMA R33, R22.reuse, R77, R0 ;  /* 0x0000004d16217223 */ /* 0x044fe20000000000 */
[----:B-1----:R-:W-:Y:S01]  /*3590*/  FFMA R3, R22, R21, R3 ;  /* 0x0000001516037223 */ /* 0x002fe20000000003 */
[----:B------:R-:W-:Y:S01]  /*35a0*/  FFMA R65, R50, R22, R65 ;  /* 0x0000001632417223 */ /* 0x000fe20000000041 */
[C---:B------:R-:W-:Y:S01]  /*35b0*/  FFMA R67, R22.reuse, R31, R67 ;  /* 0x0000001f16437223 */ /* 0x040fe20000000043 */
[C---:B---3--:R-:W-:Y:S01]  /*35c0*/  FFMA R2, R23.reuse, R77, R2 ;  /* 0x0000004d17027223 */ /* 0x048fe20000000002 */
[C---:B------:R-:W-:Y:S01]  /*35d0*/  FFMA R21, R23.reuse, R21, R4 ;  /* 0x0000001517157223 */ /* 0x040fe20000000004 */
[----:B------:R-:W1:Y:S01]  /*35e0*/  SHFL.IDX PT, R77, R46, R13, 0x1f ;  /* 0x00001f0d2e4d7589 */ /* 0x000e6200000e0000 */
[C---:B------:R-:W-:Y:S01]  /*35f0*/  FFMA R69, R22.reuse, R56, R69 ;  /* 0x0000003816457223 */ /* 0x040fe20000000045 */
[C---:B------:R-:W-:Y:S01]  /*3600*/  FFMA R71, R22.reuse, R27, R71 ;  /* 0x0000001b16477223 */ /* 0x040fe20000000047 */
[C---:B------:R-:W-:Y:S01]  /*3610*/  FFMA R73, R22.reuse, R30, R73 ;  /* 0x0000001e16497223 */ /* 0x040fe20000000049 */
[C---:B------:R-:W-:Y:S01]  /*3620*/  FFMA R75, R22.reuse, R28, R75 ;  /* 0x0000001c164b7223 */ /* 0x040fe2000000004b */
[C---:B------:R-:W-:Y:S01]  /*3630*/  FFMA R5, R22.reuse, R26, R5 ;  /* 0x0000001a16057223 */ /* 0x040fe20000000005 */
[C---:B------:R-:W-:Y:S01]  /*3640*/  FFMA R7, R22.reuse, R20, R7 ;  /* 0x0000001416077223 */ /* 0x040fe20000000007 */
[C---:B0-----:R-:W-:Y:S01]  /*3650*/  FFMA R9, R22.reuse, R16, R9 ;  /* 0x0000001016097223 */ /* 0x041fe20000000009 */
[----:B------:R-:W-:Y:S01]  /*3660*/  FFMA R11, R22, R17, R11 ;  /* 0x00000011160b7223 */ /* 0x000fe2000000000b */
[----:B------:R-:W0:Y:S01]  /*3670*/  SHFL.IDX PT, R0, R35, R13, 0x1f ;  /* 0x00001f0d23007589 */ /* 0x000e2200000e0000 */
[----:B------:R-:W-:Y:S01]  /*3680*/  FFMA R66, R50, R23, R66 ;  /* 0x0000001732427223 */ /* 0x000fe20000000042 */
[C---:B------:R-:W-:Y:S01]  /*3690*/  FFMA R70, R23.reuse, R56, R70 ;  /* 0x0000003817467223 */ /* 0x040fe20000000046 */
[C---:B------:R-:W-:Y:S01]  /*36a0*/  FFMA R10, R23.reuse, R16, R10 ;  /* 0x00000010170a7223 */ /* 0x040fe2000000000a */
[----:B------:R-:W2:Y:S01]  /*36b0*/  SHFL.IDX PT, R4, R45, R13, 0x1f ;  /* 0x00001f0d2d047589 */ /* 0x000ea200000e0000 */
[C---:B------:R-:W-:Y:S01]  /*36c0*/  FFMA R68, R23.reuse, R31, R68 ;  /* 0x0000001f17447223 */ /* 0x040fe20000000044 */
[C---:B------:R-:W-:Y:S01]  /*36d0*/  FFMA R8, R23.reuse, R20, R8 ;  /* 0x0000001417087223 */ /* 0x040fe20000000008 */
[C---:B------:R-:W-:Y:S01]  /*36e0*/  FFMA R72, R23.reuse, R27, R72 ;  /* 0x0000001b17487223 */ /* 0x040fe20000000048 */
[----:B------:R-:W3:Y:S01]  /*36f0*/  SHFL.IDX PT, R22, R36, R13, 0x1f ;  /* 0x00001f0d24167589 */ /* 0x000ee200000e0000 */
[C---:B------:R-:W-:Y:S01]  /*3700*/  FFMA R30, R23.reuse, R30, R74 ;  /* 0x0000001e171e7223 */ /* 0x040fe2000000004a */
[C---:B------:R-:W-:Y:S01]  /*3710*/  FFMA R28, R23.reuse, R28, R76 ;  /* 0x0000001c171c7223 */ /* 0x040fe2000000004c */
[C---:B------:R-:W-:Y:S01]  /*3720*/  FFMA R6, R23.reuse, R26, R6 ;  /* 0x0000001a17067223 */ /* 0x040fe20000000006 */
[----:B------:R-:W3:Y:S01]  /*3730*/  SHFL.IDX PT, R50, R37, R13, 0x1f ;  /* 0x00001f0d25327589 */ /* 0x000ee200000e0000 */
[----:B------:R-:W-:Y:S01]  /*3740*/  FFMA R12, R23, R17, R12 ;  /* 0x00000011170c7223 */ /* 0x000fe2000000000c */
[C---:B----4-:R-:W-:Y:S01]  /*3750*/  FFMA R21, R29.reuse, R62, R21 ;  /* 0x0000003e1d157223 */ /* 0x050fe20000000015 */
[-C--:B-1----:R-:W-:Y:S01]  /*3760*/  FFMA R9, R24, R77.reuse, R9 ;  /* 0x0000004d18097223 */ /* 0x082fe20000000009 */
[----:B------:R-:W1:Y:S01]  /*3770*/  SHFL.IDX PT, R56, R40, R13, 0x1f ;  /* 0x00001f0d28387589 */ /* 0x000e6200000e0000 */
[C---:B------:R-:W-:Y:S01]  /*3780*/  FFMA R10, R29.reuse, R77, R10 ;  /* 0x0000004d1d0a7223 */ /* 0x040fe2000000000a */
[C---:B------:R-:W-:Y:S01]  /*3790*/  FFMA R65, R32.reuse, R24, R65 ;  /* 0x0000001820417223 */ /* 0x040fe20000000041 */
[----:B------:R-:W-:Y:S01]  /*37a0*/  FFMA R66, R32, R29, R66 ;  /* 0x0000001d20427223 */ /* 0x000fe20000000042 */
[----:B------:R4:W4:Y:S01]  /*37b0*/  SHFL.IDX PT, R77, R47, R13, 0x1f ;  /* 0x00001f0d2f4d7589 */ /* 0x00092200000e0000 */
[CC--:B------:R-:W-:Y:S01]  /*37c0*/  FFMA R75, R24.reuse, R58.reuse, R75 ;  /* 0x0000003a184b7223 */ /* 0x0c0fe2000000004b */
[C---:B------:R-:W-:Y:S01]  /*37d0*/  FFMA R76, R29.reuse, R58, R28 ;  /* 0x0000003a1d4c7223 */ /* 0x040fe2000000001c */
[C---:B------:R-:W-:Y:S01]  /*37e0*/  FFMA R2, R29.reuse, R60, R2 ;  /* 0x0000003c1d027223 */ /* 0x040fe20000000002 */
[CC--:B0-----:R-:W-:Y:S01]  /*37f0*/  FFMA R67, R24.reuse, R0.reuse, R67 ;  /* 0x0000000018437223 */ /* 0x0c1fe20000000043 */
[C---:B------:R-:W-:Y:S01]  /*3800*/  FFMA R68, R29.reuse, R0, R68 ;  /* 0x000000001d447223 */ /* 0x040fe20000000044 */
[C---:B------:R-:W-:Y:S01]  /*3810*/  FFMA R0, R24.reuse, R60, R33 ;  /* 0x0000003c18007223 */ /* 0x040fe20000000021 */
[C---:B------:R-:W-:Y:S01]  /*3820*/  FFMA R3, R24.reuse, R62, R3 ;  /* 0x0000003e18037223 */ /* 0x040fe20000000003 */
[CC--:B--2---:R-:W-:Y:S01]  /*3830*/  FFMA R7, R24.reuse, R4.reuse, R7 ;  /* 0x0000000418077223 */ /* 0x0c4fe20000000007 */
[C---:B------:R-:W-:Y:S01]  /*3840*/  FFMA R8, R29.reuse, R4, R8 ;  /* 0x000000041d087223 */ /* 0x040fe20000000008 */
[CC--:B------:R-:W-:Y:S01]  /*3850*/  FFMA R5, R24.reuse, R64.reuse, R5 ;  /* 0x0000004018057223 */ /* 0x0c0fe20000000005 */
[C---:B------:R-:W-:Y:S01]  /*3860*/  FFMA R6, R29.reuse, R64, R6 ;  /* 0x000000401d067223 */ /* 0x040fe20000000006 */
[CC--:B---3--:R-:W-:Y:S01]  /*3870*/  FFMA R69, R24.reuse, R22.reuse, R69 ;  /* 0x0000001618457223 */ /* 0x0c8fe20000000045 */
[C---:B------:R-:W-:Y:S01]  /*3880*/  FFMA R70, R29.reuse, R22, R70 ;  /* 0x000000161d467223 */ /* 0x040fe20000000046 */
[----:B------:R-:W-:Y:S01]  /*3890*/  MOV R4, R21 ;  /* 0x0000001500047202 */ /* 0x000fe20000000f00 */
[CC--:B------:R-:W-:Y:S01]  /*38a0*/  FFMA R71, R24.reuse, R50.reuse, R71 ;  /* 0x0000003218477223 */ /* 0x0c0fe20000000047 */
[C---:B------:R-:W-:Y:S01]  /*38b0*/  FFMA R72, R29.reuse, R50, R72 ;  /* 0x000000321d487223 */ /* 0x040fe20000000048 */
[-C--:B-1----:R-:W-:Y:S01]  /*38c0*/  FFMA R73, R24, R56.reuse, R73 ;  /* 0x0000003818497223 */ /* 0x082fe20000000049 */
[----:B------:R-:W-:-:S07]  /*38d0*/  FFMA R74, R29, R56, R30 ;  /* 0x000000381d4a7223 */ /* 0x000fce000000001e */
.L_x_304:
[-C--:B----4-:R-:W-:Y:S01]  /*38e0*/  FFMA R11, R24, R77.reuse, R11 ;  /* 0x0000004d180b7223 */ /* 0x090fe2000000000b */
[----:B------:R-:W-:-:S07]  /*38f0*/  FFMA R12, R29, R77, R12 ;  /* 0x0000004d1d0c7223 */ /* 0x000fce000000000c */
.L_x_112:
[----:B------:R-:W-:Y:S05]  /*3900*/  BSYNC B0 ;  /* 0x0000000000007941 */ /* 0x000fea0003800000 */
.L_x_111:
[----:B------:R-:W-:Y:S01]  /*3910*/  ISETP.GE.AND P0, PT, R15, R38, PT ;  /* 0x000000260f00720c */ /* 0x000fe20003f06270 */
[----:B------:R-:W-:-:S12]  /*3920*/  BSSY B0, `(.L_x_114) ;  /* 0x000002e000007945 */ /* 0x000fd80003800000 */
[----:B------:R-:W-:Y:S05]  /*3930*/  @P0 BRA `(.L_x_115) ;  /* 0x0000000000b00947 */ /* 0x000fea0003800000 */
[----:B------:R-:W-:Y:S01]  /*3940*/  UMOV UR6, 0xffffffff ;  /* 0xffffffff00067882 */ /* 0x000fe20000000000 */
[----:B------:R-:W-:Y:S02]  /*3950*/  IADD3 R52, PT, PT, -R19, R15, RZ ;  /* 0x0000000f13347210 */ /* 0x000fe40007ffe1ff */
[----:B------:R-:W-:Y:S05]  /*3960*/  BRA.DIV UR6, `(.L_x_116) ;  /* 0x0000005e061c7947 */ /* 0x000fea000b800000 */
[----:B------:R-:W0:Y:S01]  /*3970*/  SHFL.IDX PT, R77, R48, R52, 0x1f ;  /* 0x00001f34304d7589 */ /* 0x000e2200000e0000 */
[----:B------:R-:W0:Y:S02]  /*3980*/  LDC.64 R16, c[0x0][0x380] ;  /* 0x0000e000ff107b82 */ /* 0x000e240000000a00 */
[----:B0-----:R-:W-:-:S05]  /*3990*/  IMAD.WIDE R16, R77, 0x4, R16 ;  /* 0x000000044d107825 */ /* 0x001fca00078e0210 */
[----:B------:R-:W2:Y:S04]  /*39a0*/  LDG.E.CONSTANT R20, desc[UR4][R16.64] ;  /* 0x0000000410147981 */ /* 0x000ea8000c1e9900 */
[----:B------:R-:W3:Y:S04]  /*39b0*/  LDG.E.CONSTANT R13, desc[UR4][R16.64+0x80] ;  /* 0x00008004100d7981 */ /* 0x000ee8000c1e9900 */
[----:B-----5:R-:W2:Y:S04]  /*39c0*/  SHFL.IDX PT, R34, R34, R52, 0x1f ;  /* 0x00001f3422227589 */ /* 0x020ea800000e0000 */
[----:B------:R-:W0:Y:S04]  /*39d0*/  SHFL.IDX PT, R35, R35, R52, 0x1f ;  /* 0x00001f3423237589 */ /* 0x000e2800000e0000 */
        /* <DEDUP_REMOVED lines=9> */
[----:B------:R0:W0:Y:S01]  /*3a70*/  SHFL.IDX PT, R77, R47, R52, 0x1f ;  /* 0x00001f342f4d7589 */ /* 0x00002200000e0000 */
        /* <DEDUP_REMOVED lines=20> */
[-C--:B------:R-:W-:Y:S01]  /*3bc0*/  FFMA R9, R20, R46.reuse, R9 ;  /* 0x0000002e14097223 */ /* 0x080fe20000000009 */
[----:B------:R-:W-:-:S07]  /*3bd0*/  FFMA R10, R13, R46, R10 ;  /* 0x0000002e0d0a7223 */ /* 0x000fce000000000a */
.L_x_319:
[-C--:B------:R-:W-:Y:S01]  /*3be0*/  FFMA R11, R20, R77.reuse, R11 ;  /* 0x0000004d140b7223 */ /* 0x080fe2000000000b */
[----:B------:R-:W-:-:S07]  /*3bf0*/  FFMA R12, R13, R77, R12 ;  /* 0x0000004d0d0c7223 */ /* 0x000fce000000000c */
.L_x_115:
[----:B------:R-:W-:Y:S05]  /*3c00*/  BSYNC B0 ;  /* 0x0000000000007941 */ /* 0x000fea0003800000 */
.L_x_114:
[----:B------:R-:W0:Y:S01]  /*3c10*/  LDCU UR8, c[0x0][0x390] ;  /* 0x00007200ff0877ac */ /* 0x000e220008000800 */
[----:B------:R-:W1:Y:S01]  /*3c20*/  LDCU.64 UR6, c[0x0][0x3a0] ;  /* 0x00007400ff0677ac */ /* 0x000e620008000a00 */
[----:B0-----:R-:W-:Y:S02]  /*3c30*/  USHF.R.S32.HI UR9, URZ, 0x1f, UR8 ;  /* 0x0000001fff097899 */ /* 0x001fe40008011408 */
[----:B------:R-:W-:-:S04]  /*3c40*/  IADD3 R13, P0, PT, R18, UR8, RZ ;  /* 0x00000008120d7c10 */ /* 0x000fc8000ff1e0ff */
[----:B------:R-:W-:Y:S02]  /*3c50*/  LEA.HI.X.SX32 R16, R18, UR9, 0x1, P0 ;  /* 0x0000000912107c11 */ /* 0x000fe400080f0eff */
[----:B-1----:R-:W-:-:S04]  /*3c60*/  LEA R22, P0, R13, UR6, 0x2 ;  /* 0x000000060d167c11 */ /* 0x002fc8000f8010ff */
[----:B------:R-:W-:Y:S02]  /*3c70*/  LEA.HI.X R23, R13, UR7, R16, 0x2, P0 ;  /* 0x000000070d177c11 */ /* 0x000fe400080f1410 */
[----:B------:R-:W-:-:S03]  /*3c80*/  IADD3 R18, PT, PT, R18, 0xb, RZ ;  /* 0x0000000b12127810 */ /* 0x000fc60007ffe0ff */
[----:B------:R-:W2:Y:S01]  /*3c90*/  LDG.E.CONSTANT R13, desc[UR4][R22.64] ;  /* 0x00000004160d7981 */ /* 0x000ea2000c1e9900 */
[----:B------:R-:W-:-:S03]  /*3ca0*/  IADD3 R18, P0, PT, R18, UR8, RZ ;  /* 0x0000000812127c10 */ /* 0x000fc6000ff1e0ff */
[----:B------:R-:W3:Y:S01]  /*3cb0*/  LDG.E.CONSTANT R27, desc[UR4][R22.64+0xc] ;  /* 0x00000c04161b7981 */ /* 0x000ee2000c1e9900 */
[----:B------:R-:W-:-:S03]  /*3cc0*/  IADD3.X R17, PT, PT, RZ, UR9, RZ, P0, !PT ;  /* 0x00000009ff117c10 */ /* 0x000fc600087fe4ff */
[----:B------:R-:W4:Y:S01]  /*3cd0*/  LDG.E.CONSTANT R15, desc[UR4][R22.64+0x4] ;  /* 0x00000404160f7981 */ /* 0x000f22000c1e9900 */
[----:B------:R-:W-:-:S03]  /*3ce0*/  LEA R24, P0, R18, UR6, 0x2 ;  /* 0x0000000612187c11 */ /* 0x000fc6000f8010ff */
[----:B------:R-:W4:Y:S01]  /*3cf0*/  LDG.E.CONSTANT R21, desc[UR4][R22.64+0x8] ;  /* 0x0000080416157981 */ /* 0x000f22000c1e9900 */
[----:B------:R-:W-:Y:S02]  /*3d00*/  LEA.HI.X R25, R18, UR7, R17, 0x2, P0 ;  /* 0x0000000712197c11 */ /* 0x000fe400080f1411 */
[----:B------:R-:W0:Y:S01]  /*3d10*/  LDC.64 R16, c[0x0][0x388] ;  /* 0x0000e200ff107b82 */ /* 0x000e220000000a00 */
[----:B------:R-:W4:Y:S04]  /*3d20*/  LDG.E.CONSTANT R29, desc[UR4][R22.64+0x10] ;  /* 0x00001004161d7981 */ /* 0x000f28000c1e9900 */
[----:B------:R-:W4:Y:S04]  /*3d30*/  LDG.E.CONSTANT R31, desc[UR4][R22.64+0x14] ;  /* 0x00001404161f7981 */ /* 0x000f28000c1e9900 */
[----:B------:R-:W4:Y:S04]  /*3d40*/  LDG.E.CONSTANT R33, desc[UR4][R22.64+0x18] ;  /* 0x0000180416217981 */ /* 0x000f28000c1e9900 */
[----:B-----5:R-:W4:Y:S04]  /*3d50*/  LDG.E.CONSTANT R35, desc[UR4][R22.64+0x1c] ;  /* 0x00001c0416237981 */ /* 0x020f28000c1e9900 */
[----:B------:R-:W4:Y:S04]  /*3d60*/  LDG.E.CONSTANT R37, desc[UR4][R22.64+0x20] ;  /* 0x0000200416257981 */ /* 0x000f28000c1e9900 */
[----:B------:R-:W4:Y:S04]  /*3d70*/  LDG.E.CONSTANT R39, desc[UR4][R22.64+0x24] ;  /* 0x0000240416277981 */ /* 0x000f28000c1e9900 */
[----:B------:R-:W4:Y:S04]  /*3d80*/  LDG.E.CONSTANT R41, desc[UR4][R22.64+0x28] ;  /* 0x0000280416297981 */ /* 0x000f28000c1e9900 */
[----:B------:R1:W4:Y:S01]  /*3d90*/  LDG.E.CONSTANT R43, desc[UR4][R24.64] ;  /* 0x00000004182b7981 */ /* 0x000322000c1e9900 */
[----:B--2---:R-:W-:-:S02]  /*3da0*/  LEA R13, R13, R14, 0x5 ;  /* 0x0000000e0d0d7211 */ /* 0x004fc400078e28ff */
[----:B---3--:R-:W-:-:S03]  /*3db0*/  LEA R27, R27, R14, 0x5 ;  /* 0x0000000e1b1b7211 */ /* 0x008fc600078e28ff */
[----:B0-----:R-:W-:Y:S01]  /*3dc0*/  IMAD.WIDE R18, R13, 0x4, R16 ;  /* 0x000000040d127825 */ /* 0x001fe200078e0210 */
[----:B----4-:R-:W-:-:S03]  /*3dd0*/  LEA R15, R15, R14, 0x5 ;  /* 0x0000000e0f0f7211 */ /* 0x010fc600078e28ff */
[----:B-1----:R-:W-:Y:S01]  /*3de0*/  IMAD.WIDE R24, R27, 0x4, R16 ;  /* 0x000000041b187825 */ /* 0x002fe200078e0210 */
[----:B------:R-:W-:-:S03]  /*3df0*/  LEA R13, R21, R14, 0x5 ;  /* 0x0000000e150d7211 */ /* 0x000fc600078e28ff */
[----:B------:R-:W-:Y:S01]  /*3e00*/  IMAD.WIDE R20, R15, 0x4, R16 ;  /* 0x000000040f147825 */ /* 0x000fe200078e0210 */
[----:B------:R-:W-:-:S03]  /*3e10*/  LEA R27, R29, R14, 0x5 ;  /* 0x0000000e1d1b7211 */ /* 0x000fc600078e28ff */
[--C-:B------:R-:W-:Y:S01]  /*3e20*/  IMAD.WIDE R22, R13, 0x4, R16.reuse ;  /* 0x000000040d167825 */ /* 0x100fe200078e0210 */
[-C--:B------:R-:W-:Y:S01]  /*3e30*/  LEA R31, R31, R14.reuse, 0x5 ;  /* 0x0000000e1f1f7211 */ /* 0x080fe200078e28ff */
[----:B------:R-:W-:Y:S02]  /*3e40*/  STG.E desc[UR4][R18.64], R65 ;  /* 0x0000004112007986 */ /* 0x000fe4000c101904 */
[----:B------:R-:W-:Y:S01]  /*3e50*/  IMAD.WIDE R26, R27, 0x4, R16 ;  /* 0x000000041b1a7825 */ /* 0x000fe200078e0210 */
[-C--:B------:R-:W-:Y:S01]  /*3e60*/  LEA R33, R33, R14.reuse, 0x5 ;  /* 0x0000000e21217211 */ /* 0x080fe200078e28ff */
[----:B------:R0:W-:Y:S01]  /*3e70*/  STG.E desc[UR4][R18.64+0x80], R66 ;  /* 0x0000804212007986 */ /* 0x0001e2000c101904 */
[----:B------:R-:W-:-:S03]  /*3e80*/  LEA R35, R35, R14, 0x5 ;  /* 0x0000000e23237211 */ /* 0x000fc600078e28ff */
[----:B------:R-:W-:Y:S01]  /*3e90*/  STG.E desc[UR4][R20.64], R67 ;  /* 0x0000004314007986 */ /* 0x000fe2000c101904 */
[----:B------:R-:W-:-:S03]  /*3ea0*/  LEA R37, R37, R14, 0x5 ;  /* 0x0000000e25257211 */ /* 0x000fc600078e28ff */
[----:B------:R1:W-:Y:S01]  /*3eb0*/  STG.E desc[UR4][R20.64+0x80], R68 ;  /* 0x0000804414007986 */ /* 0x0003e2000c101904 */
[-C--:B------:R-:W-:Y:S01]  /*3ec0*/  LEA R15, R39, R14.reuse, 0x5 ;  /* 0x0000000e270f7211 */ /* 0x080fe200078e28ff */
[----:B0-----:R-:W-:Y:S02]  /*3ed0*/  IMAD.WIDE R18, R31, 0x4, R16 ;  /* 0x000000041f127825 */ /* 0x001fe400078e0210 */
[----:B------:R-:W-:Y:S01]  /*3ee0*/  STG.E desc[UR4][R22.64], R69 ;  /* 0x0000004516007986 */ /* 0x000fe2000c101904 */
[----:B------:R-:W-:-:S03]  /*3ef0*/  LEA R41, R41, R14, 0x5 ;  /* 0x0000000e29297211 */ /* 0x000fc600078e28ff */
[----:B------:R0:W-:Y:S01]  /*3f00*/  STG.E desc[UR4][R22.64+0x80], R70 ;  /* 0x0000804616007986 */ /* 0x0001e2000c101904 */
[----:B------:R-:W-:Y:S01]  /*3f10*/  LEA R43, R43, R14, 0x5 ;  /* 0x0000000e2b2b7211 */ /* 0x000fe200078e28ff */
[--C-:B-1----:R-:W-:Y:S02]  /*3f20*/  IMAD.WIDE R20, R33, 0x4, R16.reuse ;  /* 0x0000000421147825 */ /* 0x102fe400078e0210 */
[----:B------:R-:W-:Y:S04]  /*3f30*/  STG.E desc[UR4][R24.64], R71 ;  /* 0x0000004718007986 */ /* 0x000fe8000c101904 */
[----:B------:R1:W-:Y:S01]  /*3f40*/  STG.E desc[UR4][R24.64+0x80], R72 ;  /* 0x0000804818007986 */ /* 0x0003e2000c101904 */
[----:B------:R-:W-:-:S03]  /*3f50*/  IMAD.WIDE R14, R15, 0x4, R16 ;  /* 0x000000040f0e7825 */ /* 0x000fc600078e0210 */
[----:B------:R-:W-:Y:S01]  /*3f60*/  STG.E desc[UR4][R26.64], R73 ;  /* 0x000000491a007986 */ /* 0x000fe2000c101904 */
[----:B0-----:R-:W-:-:S03]  /*3f70*/  IMAD.WIDE R22, R35, 0x4, R16 ;  /* 0x0000000423167825 */ /* 0x001fc600078e0210 */
[----:B------:R-:W-:Y:S01]  /*3f80*/  STG.E desc[UR4][R26.64+0x80], R74 ;  /* 0x0000804a1a007986 */ /* 0x000fe2000c101904 */
[----:B-1----:R-:W-:-:S03]  /*3f90*/  IMAD.WIDE R24, R37, 0x4, R16 ;  /* 0x0000000425187825 */ /* 0x002fc600078e0210 */
[----:B------:R-:W-:Y:S04]  /*3fa0*/  STG.E desc[UR4][R18.64], R75 ;  /* 0x0000004b12007986 */ /* 0x000fe8000c101904 */
[----:B------:R0:W-:Y:S04]  /*3fb0*/  STG.E desc[UR4][R18.64+0x80], R76 ;  /* 0x0000804c12007986 */ /* 0x0001e8000c101904 */
[----:B------:R-:W-:Y:S04]  /*3fc0*/  STG.E desc[UR4][R20.64], R0 ;  /* 0x0000000014007986 */ /* 0x000fe8000c101904 */
[----:B------:R-:W-:Y:S01]  /*3fd0*/  STG.E desc[UR4][R20.64+0x80], R2 ;  /* 0x0000800214007986 */ /* 0x000fe2000c101904 */
[----:B0-----:R-:W-:-:S03]  /*3fe0*/  IMAD.WIDE R18, R41, 0x4, R16 ;  /* 0x0000000429127825 */ /* 0x001fc600078e0210 */
[----:B------:R-:W-:Y:S01]  /*3ff0*/  STG.E desc[UR4][R22.64], R3 ;  /* 0x0000000316007986 */ /* 0x000fe2000c101904 */
[----:B------:R-:W-:-:S03]  /*4000*/  IMAD.WIDE R16, R43, 0x4, R16 ;  /* 0x000000042b107825 */ /* 0x000fc600078e0210 */
        /* <DEDUP_REMOVED lines=10> */
.L_x_104:
[----:B------:R-:W-:Y:S01]  /*40b0*/  HFMA2 R53, -RZ, RZ, 0, 1.847743988037109375e-06 ;  /* 0x0000001fff357431 */ /* 0x000fe200000001ff */
[----:B------:R-:W-:Y:S01]  /*40c0*/  BSSY B1, `(.L_x_117) ;  /* 0x0000007000017945 */ /* 0x000fe20003800000 */
[----:B------:R-:W-:Y:S02]  /*40d0*/  MOV R51, R48 ;  /* 0x0000003000337202 */ /* 0x000fe40000000f00 */
[----:B------:R-:W-:Y:S02]  /*40e0*/  MOV R52, R50 ;  /* 0x0000003200347202 */ /* 0x000fe40000000f00 */
[----:B------:R-:W-:-:S07]  /*40f0*/  MOV R54, 0xffffffff ;  /* 0xffffffff00367802 */ /* 0x000fce0000000f00 */
[----:B-----5:R-:W-:Y:S05]  /*4100*/  WARPSYNC.COLLECTIVE R54, `(.L_x_118) ;  /* 0x0000000036087348 */ /* 0x020fea0003c00000 */
[----:B------:R0:W1:Y:S02]  /*4110*/  SHFL.IDX P0, R77, R51, R52, R53 ;  /* 0x00000034334d7389 */ /* 0x0000640000000035 */
[----:B01---5:R-:W-:Y:S05]  /*4120*/  ENDCOLLECTIVE ;  /* 0x000000000000791b */ /* 0x023fea0003800000 */
.L_x_118:
[----:B------:R-:W-:Y:S05]  /*4130*/  BSYNC B1 ;  /* 0x0000000000017941 */ /* 0x000fea0003800000 */
.L_x_117:
[----:B------:R-:W0:Y:S02]  /*4140*/  LDC.64 R38, c[0x0][0x380] ;  /* 0x0000e000ff267b82 */ /* 0x000e240000000a00 */
[----:B0-----:R-:W-:-:S05]  /*4150*/  IMAD.WIDE R56, R77, 0x4, R38 ;  /* 0x000000044d387825 */ /* 0x001fca00078e0226 */
[----:B------:R-:W5:Y:S04]  /*4160*/  LDG.E.CONSTANT R55, desc[UR4][R56.64] ;  /* 0x0000000438377981 */ /* 0x000f68000c1e9900 */
[----:B------:R0:W5:Y:S01]  /*4170*/  LDG.E.CONSTANT R56, desc[UR4][R56.64+0x80] ;  /* 0x0000800438387981 */ /* 0x000162000c1e9900 */
[----:B------:R-:W-:Y:S01]  /*4180*/  HFMA2 R53, -RZ, RZ, 0, 1.847743988037109375e-06 ;  /* 0x0000001fff357431 */ /* 0x000fe200000001ff */
[----:B------:R-:W-:Y:S02]  /*4190*/  MOV R51, R48 ;  /* 0x0000003000337202 */ /* 0x000fe40000000f00 */
[----:B------:R-:W-:Y:S02]  /*41a0*/  MOV R54, 0xffffffff ;  /* 0xffffffff00367802 */ /* 0x000fe40000000f00 */
[----:B------:R-:W-:-:S02]  /*41b0*/  IADD3 R59, PT, PT, R49, -0x1, RZ ;  /* 0xffffffff313b7810 */ /* 0x000fc40007ffe0ff */
[C---:B------:R-:W-:Y:S02]  /*41c0*/  IADD3 R61, PT, PT, R49.reuse, 0x1, RZ ;  /* 0x00000001313d7810 */ /* 0x040fe40007ffe0ff */
[----:B0-----:R-:W-:-:S04]  /*41d0*/  IADD3 R57, PT, PT, R49, -0x2, RZ ;  /* 0xfffffffe31397810 */ /* 0x001fc80007ffe0ff */
[----:B------:R-:W-:-:S07]  /*41e0*/  MOV R52, R57 ;  /* 0x0000003900347202 */ /* 0x000fce0000000f00 */
[----:B-----5:R-:W-:Y:S05]  /*41f0*/  WARPSYNC.COLLECTIVE R54, `(.L_x_119) ;  /* 0x0000000036087348 */ /* 0x020fea0003c00000 */
[----:B------:R0:W1:Y:S02]  /*4200*/  SHFL.IDX P0, R77, R51, R52, R53 ;  /* 0x00000034334d7389 */ /* 0x0000640000000035 */
[----:B01---5:R-:W-:Y:S05]  /*4210*/  ENDCOLLECTIVE ;  /* 0x000000000000791b */ /* 0x023fea0003800000 */
.L_x_119:
[----:B------:R-:W-:Y:S02]  /*4220*/  MOV R52, R59 ;  /* 0x0000003b00347202 */ /* 0x000fe40000000f00 */
[----:B------:R-:W-:-:S07]  /*4230*/  MOV R58, R77 ;  /* 0x0000004d003a7202 */ /* 0x000fce0000000f00 */
[----:B------:R-:W-:Y:S05]  /*4240*/  WARPSYNC.COLLECTIVE R54, `(.L_x_120) ;  /* 0x0000000036087348 */ /* 0x000fea0003c00000 */
[----:B------:R0:W1:Y:S02]  /*4250*/  SHFL.IDX P0, R77, R51, R52, R53 ;  /* 0x00000034334d7389 */ /* 0x0000640000000035 */
[----:B01----:R-:W-:Y:S05]  /*4260*/  ENDCOLLECTIVE ;  /* 0x000000000000791b */ /* 0x003fea0003800000 */
.L_x_120:
[----:B------:R-:W-:Y:S02]  /*4270*/  MOV R52, R49 ;  /* 0x0000003100347202 */ /* 0x000fe40000000f00 */
[----:B------:R-:W-:-:S07]  /*4280*/  MOV R59, R77 ;  /* 0x0000004d003b7202 */ /* 0x000fce0000000f00 */
[----:B------:R-:W-:Y:S05]  /*4290*/  WARPSYNC.COLLECTIVE R54, `(.L_x_121) ;  /* 0x0000000036087348 */ /* 0x000fea0003c00000 */
[----:B------:R0:W1:Y:S02]  /*42a0*/  SHFL.IDX P0, R77, R51, R52, R53 ;  /* 0x00000034334d7389 */ /* 0x0000640000000035 */
[----:B01----:R-:W-:Y:S05]  /*42b0*/  ENDCOLLECTIVE ;  /* 0x000000000000791b */ /* 0x003fea0003800000 */
.L_x_121:
[----:B------:R-:W-:Y:S02]  /*42c0*/  MOV R52, R61 ;  /* 0x0000003d00347202 */ /* 0x000fe40000000f00 */
[----:B------:R-:W-:-:S07]  /*42d0*/  MOV R60, R77 ;  /* 0x0000004d003c7202 */ /* 0x000fce0000000f00 */
[----:B------:R-:W-:Y:S05]  /*42e0*/  WARPSYNC.COLLECTIVE R54, `(.L_x_122) ;  /* 0x0000000036087348 */ /* 0x000fea0003c00000 */
[----:B------:R0:W1:Y:S02]  /*42f0*/  SHFL.IDX P0, R77, R51, R52, R53 ;  /* 0x00000034334d7389 */ /* 0x0000640000000035 */
[----:B01----:R-:W-:Y:S05]  /*4300*/  ENDCOLLECTIVE ;  /* 0x000000000000791b */ /* 0x003fea0003800000 */
.L_x_122:
[----:B------:R-:W-:Y:S02]  /*4310*/  IADD3 R52, PT, PT, R49, 0x2, RZ ;  /* 0x0000000231347810 */ /* 0x000fe40007ffe0ff */
[----:B------:R-:W-:-:S07]  /*4320*/  MOV R61, R77 ;  /* 0x0000004d003d7202 */ /* 0x000fce0000000f00 */
[----:B------:R-:W-:Y:S05]  /*4330*/  WARPSYNC.COLLECTIVE R54, `(.L_x_123) ;  /* 0x0000000036087348 */ /* 0x000fea0003c00000 */
[----:B------:R0:W1:Y:S02]  /*4340*/  SHFL.IDX P0, R77, R51, R52, R53 ;  /* 0x00000034334d7389 */ /* 0x0000640000000035 */
[----:B01----:R-:W-:Y:S05]  /*4350*/  ENDCOLLECTIVE ;  /* 0x000000000000791b */ /* 0x003fea0003800000 */
.L_x_123:
[----:B------:R-:W-:Y:S02]  /*4360*/  IADD3 R52, PT, PT, R49, 0x3, RZ ;  /* 0x0000000331347810 */ /* 0x000fe40007ffe0ff */
[----:B------:R-:W-:-:S07]  /*4370*/  MOV R62, R77 ;  /* 0x0000004d003e7202 */ /* 0x000fce0000000f00 */
[----:B------:R-:W-:Y:S05]  /*4380*/  WARPSYNC.COLLECTIVE R54, `(.L_x_124) ;  /* 0x0000000036087348 */ /* 0x000fea0003c00000 */
[----:B------:R0:W1:Y:S02]  /*4390*/  SHFL.IDX P0, R77, R51, R52, R53 ;  /* 0x00000034334d7389 */ /* 0x0000640000000035 */
[----:B01----:R-:W-:Y:S05]  /*43a0*/  ENDCOLLECTIVE ;  /* 0x000000000000791b */ /* 0x003fea0003800000 */
.L_x_124:
[----:B------:R-:W-:Y:S02]  /*43b0*/  IADD3 R52, PT, PT, R49, 0x4, RZ ;  /* 0x0000000431347810 */ /* 0x000fe40007ffe0ff */
[----:B------:R-:W-:-:S07]  /*43c0*/  MOV R63, R77 ;  /* 0x0000004d003f7202 */ /* 0x000fce0000000f00 */
[----:B------:R-:W-:Y:S05]  /*43d0*/  WARPSYNC.COLLECTIVE R54, `(.L_x_125) ;  /* 0x0000000036087348 */ /* 0x000fea0003c00000 */
[----:B------:R0:W1:Y:S02]  /*43e0*/  SHFL.IDX P0, R77, R51, R52, R53 ;  /* 0x00000034334d7389 */ /* 0x0000640000000035 */
[----:B01----:R-:W-:Y:S05]  /*43f0*/  ENDCOLLECTIVE ;  /* 0x000000000000791b */ /* 0x003fea0003800000 */
.L_x_125:
[----:B------:R-:W-:Y:S02]  /*4400*/  MOV R51, R34 ;  /* 0x0000002200337202 */ /* 0x000fe40000000f00 */
[----:B------:R-:W-:Y:S02]  /*4410*/  MOV R52, R50 ;  /* 0x0000003200347202 */ /* 0x000fe40000000f00 */
[----:B------:R-:W-:-:S07]  /*4420*/  MOV R64, R77 ;  /* 0x0000004d00407202 */ /* 0x000fce0000000f00 */
[----:B------:R-:W-:Y:S05]  /*4430*/  WARPSYNC.COLLECTIVE R54, `(.L_x_126) ;  /* 0x0000000036087348 */ /* 0x000fea0003c00000 */
[----:B------:R0:W1:Y:S02]  /*4440*/  SHFL.IDX P0, R77, R51, R52, R53 ;  /* 0x00000034334d7389 */ /* 0x0000640000000035 */
[----:B01----:R-:W-:Y:S05]  /*4450*/  ENDCOLLECTIVE ;  /* 0x000000000000791b */ /* 0x003fea0003800000 */
.L_x_126:
[----:B------:R-:W-:Y:S01]  /*4460*/  MOV R51, R35 ;  /* 0x0000002300337202 */ /* 0x000fe20000000f00 */
[C---:B------:R-:W-:Y:S01]  /*4470*/  FFMA R65, R77.reuse, R55, R65 ;  /* 0x000000374d417223 */ /* 0x040fe20000000041 */
[----:B------:R-:W-:-:S07]  /*4480*/  FFMA R66, R77, R56, R66 ;  /* 0x000000384d427223 */ /* 0x000fce0000000042 */
[----:B------:R-:W-:Y:S05]  /*4490*/  WARPSYNC.COLLECTIVE R54, `(.L_x_127) ;  /* 0x0000000036087348 */ /* 0x000fea0003c00000 */
[----:B------:R0:W1:Y:S02]  /*44a0*/  SHFL.IDX P0, R77, R51, R52, R53 ;  /* 0x00000034334d7389 */ /* 0x0000640000000035 */
[----:B01----:R-:W-:Y:S05]  /*44b0*/  ENDCOLLECTIVE ;  /* 0x000000000000791b */ /* 0x003fea0003800000 */
.L_x_127:
[----:B------:R-:W-:Y:S01]  /*44c0*/  MOV R51, R36 ;  /* 0x0000002400337202 */ /* 0x000fe20000000f00 */
[-C--:B------:R-:W-:Y:S01]  /*44d0*/  FFMA R67, R55, R77.reuse, R67 ;  /* 0x0000004d37437223 */ /* 0x080fe20000000043 */
[----:B------:R-:W-:-:S07]  /*44e0*/  FFMA R68, R56, R77, R68 ;  /* 0x0000004d38447223 */ /* 0x000fce0000000044 */
[----:B------:R-:W-:Y:S05]  /*44f0*/  WARPSYNC.COLLECTIVE R54, `(.L_x_128) ;  /* 0x0000000036087348 */ /* 0x000fea0003c00000 */
[----:B------:R0:W1:Y:S02]  /*4500*/  SHFL.IDX P0, R77, R51, R52, R53 ;  /* 0x00000034334d7389 */ /* 0x0000640000000035 */
[----:B01----:R-:W-:Y:S05]  /*4510*/  ENDCOLLECTIVE ;  /* 0x000000000000791b */ /* 0x003fea0003800000 */
.L_x_128:
[----:B------:R-:W-:Y:S01]  /*4520*/  MOV R51, R37 ;  /* 0x0000002500337202 */ /* 0x000fe20000000f00 */
[-C--:B------:R-:W-:Y:S01]  /*4530*/  FFMA R69, R55, R77.reuse, R69 ;  /* 0x0000004d37457223 */ /* 0x080fe20000000045 */
[----:B------:R-:W-:-:S07]  /*4540*/  FFMA R70, R56, R77, R70 ;  /* 0x0000004d38467223 */ /* 0x000fce0000000046 */
[----:B------:R-:W-:Y:S05]  /*4550*/  WARPSYNC.COLLECTIVE R54, `(.L_x_129) ;  /* 0x0000000036087348 */ /* 0x000fea0003c00000 */
[----:B------:R0:W1:Y:S02]  /*4560*/  SHFL.IDX P0, R77, R51, R52, R53 ;  /* 0x00000034334d7389 */ /* 0x0000640000000035 */
[----:B01----:R-:W-:Y:S05]  /*4570*/  ENDCOLLECTIVE ;  /* 0x000000000000791b */ /* 0x003fea0003800000 */
.L_x_129:
[----:B------:R-:W-:Y:S01]  /*4580*/  MOV R51, R40 ;  /* 0x0000002800337202 */ /* 0x000fe20000000f00 */
[-C--:B------:R-:W-:Y:S01]  /*4590*/  FFMA R71, R55, R77.reuse, R71 ;  /* 0x0000004d37477223 */ /* 0x080fe20000000047 */
[----:B------:R-:W-:-:S07]  /*45a0*/  FFMA R72, R56, R77, R72 ;  /* 0x0000004d38487223 */ /* 0x000fce0000000048 */
[----:B------:R-:W-:Y:S05]  /*45b0*/  WARPSYNC.COLLECTIVE R54, `(.L_x_130) ;  /* 0x0000000036087348 */ /* 0x000fea0003c00000 */
[----:B------:R0:W1:Y:S02]  /*45c0*/  SHFL.IDX P0, R77, R51, R52, R53 ;  /* 0x00000034334d7389 */ /* 0x0000640000000035 */
[----:B01----:R-:W-:Y:S05]  /*45d0*/  ENDCOLLECTIVE ;  /* 0x000000000000791b */ /* 0x003fea0003800000 */
.L_x_130:
[----:B------:R-:W-:Y:S01]  /*45e0*/  MOV R51, R41 ;  /* 0x0000002900337202 */ /* 0x000fe20000000f00 */
[-C--:B------:R-:W-:Y:S01]  /*45f0*/  FFMA R73, R55, R77.reuse, R73 ;  /* 0x0000004d37497223 */ /* 0x080fe20000000049 */
[----:B------:R-:W-:-:S07]  /*4600*/  FFMA R74, R56, R77, R74 ;  /* 0x0000004d384a7223 */ /* 0x000fce000000004a */
[----:B------:R-:W-:Y:S05]  /*4610*/  WARPSYNC.COLLECTIVE R54, `(.L_x_131) ;  /* 0x0000000036087348 */ /* 0x000fea0003c00000 */
[----:B------:R0:W1:Y:S02]  /*4620*/  SHFL.IDX P0, R77, R51, R52, R53 ;  /* 0x00000034334d7389 */ /* 0x0000640000000035 */
[----:B01----:R-:W-:Y:S05]  /*4630*/  ENDCOLLECTIVE ;  /* 0x000000000000791b */ /* 0x003fea0003800000 */
.L_x_131:
[----:B------:R-:W-:Y:S01]  /*4640*/  MOV R51, R42 ;  /* 0x0000002a00337202 */ /* 0x000fe20000000f00 */
[-C--:B------:R-:W-:Y:S01]  /*4650*/  FFMA R75, R55, R77.reuse, R75 ;  /* 0x0000004d374b7223 */ /* 0x080fe2000000004b */
[----:B------:R-:W-:-:S07]  /*4660*/  FFMA R76, R56, R77, R76 ;  /* 0x0000004d384c7223 */ /* 0x000fce000000004c */
[----:B------:R-:W-:Y:S05]  /*4670*/  WARPSYNC.COLLECTIVE R54, `(.L_x_132) ;  /* 0x0000000036087348 */ /* 0x000fea0003c00000 */
[----:B------:R0:W1:Y:S02]  /*4680*/  SHFL.IDX P0, R77, R51, R52, R53 ;  /* 0x00000034334d7389 */ /* 0x0000640000000035 */
[----:B01----:R-:W-:Y:S05]  /*4690*/  ENDCOLLECTIVE ;  /* 0x000000000000791b */ /* 0x003fea0003800000 */
.L_x_132:
[----:B------:R-:W-:Y:S01]  /*46a0*/  MOV R51, R43 ;  /* 0x0000002b00337202 */ /* 0x000fe20000000f00 */
[-C--:B------:R-:W-:Y:S01]  /*46b0*/  FFMA R0, R55, R77.reuse, R0 ;  /* 0x0000004d37007223 */ /* 0x080fe20000000000 */
[----:B------:R-:W-:-:S07]  /*46c0*/  FFMA R2, R56, R77, R2 ;  /* 0x0000004d38027223 */ /* 0x000fce0000000002 */
[----:B------:R-:W-:Y:S05]  /*46d0*/  WARPSYNC.COLLECTIVE R54, `(.L_x_133) ;  /* 0x0000000036087348 */ /* 0x000fea0003c00000 */
[----:B------:R0:W1:Y:S02]  /*46e0*/  SHFL.IDX P0, R77, R51, R52, R53 ;  /* 0x00000034334d7389 */ /* 0x0000640000000035 */
[----:B01----:R-:W-:Y:S05]  /*46f0*/  ENDCOLLECTIVE ;  /* 0x000000000000791b */ /* 0x003fea0003800000 */
.L_x_133:
[----:B------:R-:W-:Y:S01]  /*4700*/  MOV R51, R44 ;  /* 0x0000002c00337202 */ /* 0x000fe20000000f00 */
[-C--:B------:R-:W-:Y:S01]  /*4710*/  FFMA R3, R55, R77.reuse, R3 ;  /* 0x0000004d37037223 */ /* 0x080fe20000000003 */
[----:B------:R-:W-:-:S07]  /*4720*/  FFMA R4, R56, R77, R4 ;  /* 0x0000004d38047223 */ /* 0x000fce0000000004 */
[----:B------:R-:W-:Y:S05]  /*4730*/  WARPSYNC.COLLECTIVE R54, `(.L_x_134) ;  /* 0x0000000036087348 */ /* 0x000fea0003c00000 */
[----:B------:R0:W1:Y:S02]  /*4740*/  SHFL.IDX P0, R77, R51, R52, R53 ;  /* 0x00000034334d7389 */ /* 0x0000640000000035 */
[----:B01----:R-:W-:Y:S05]  /*4750*/  ENDCOLLECTIVE ;  /* 0x000000000000791b */ /* 0x003fea0003800000 */
.L_x_134:
[----:B------:R-:W-:Y:S01]  /*4760*/  MOV R51, R45 ;  /* 0x0000002d00337202 */ /* 0x000fe20000000f00 */
[-C--:B------:R-:W-:Y:S01]  /*4770*/  FFMA R5, R55, R77.reuse, R5 ;  /* 0x0000004d37057223 */ /* 0x080fe20000000005 */
[----:B------:R-:W-:-:S07]  /*4780*/  FFMA R6, R56, R77, R6 ;  /* 0x0000004d38067223 */ /* 0x000fce0000000006 */
[----:B------:R-:W-:Y:S05]  /*4790*/  WARPSYNC.COLLECTIVE R54, `(.L_x_135) ;  /* 0x0000000036087348 */ /* 0x000fea0003c00000 */
[----:B------:R0:W1:Y:S02]  /*47a0*/  SHFL.IDX P0, R77, R51, R52, R53 ;  /* 0x00000034334d7389 */ /* 0x0000640000000035 */
[----:B01----:R-:W-:Y:S05]  /*47b0*/  ENDCOLLECTIVE ;  /* 0x000000000000791b */ /* 0x003fea0003800000 */
.L_x_135:
[----:B------:R-:W-:Y:S01]  /*47c0*/  MOV R51, R46 ;  /* 0x0000002e00337202 */ /* 0x000fe20000000f00 */
[-C--:B------:R-:W-:Y:S01]  /*47d0*/  FFMA R7, R55, R77.reuse, R7 ;  /* 0x0000004d37077223 */ /* 0x080fe20000000007 */
[----:B------:R-:W-:-:S07]  /*47e0*/  FFMA R8, R56, R77, R8 ;  /* 0x0000004d38087223 */ /* 0x000fce0000000008 */
[----:B------:R-:W-:Y:S05]  /*47f0*/  WARPSYNC.COLLECTIVE R54, `(.L_x_136) ;  /* 0x0000000036087348 */ /* 0x000fea0003c00000 */
[----:B------:R0:W1:Y:S02]  /*4800*/  SHFL.IDX P0, R77, R51, R52, R53 ;  /* 0x00000034334d7389 */ /* 0x0000640000000035 */
[----:B01----:R-:W-:Y:S05]  /*4810*/  ENDCOLLECTIVE ;  /* 0x000000000000791b */ /* 0x003fea0003800000 */
.L_x_136:
[----:B------:R-:W-:Y:S01]  /*4820*/  MOV R51, R47 ;  /* 0x0000002f00337202 */ /* 0x000fe20000000f00 */
[-C--:B------:R-:W-:Y:S01]  /*4830*/  FFMA R9, R55, R77.reuse, R9 ;  /* 0x0000004d37097223 */ /* 0x080fe20000000009 */
[----:B------:R-:W-:-:S07]  /*4840*/  FFMA R10, R56, R77, R10 ;  /* 0x0000004d380a7223 */ /* 0x000fce000000000a */
[----:B------:R-:W-:Y:S05]  /*4850*/  WARPSYNC.COLLECTIVE R54, `(.L_x_137) ;  /* 0x0000000036087348 */ /* 0x000fea0003c00000 */
[----:B------:R0:W1:Y:S02]  /*4860*/  SHFL.IDX P0, R77, R51, R52, R53 ;  /* 0x00000034334d7389 */ /* 0x0000640000000035 */
[----:B01----:R-:W-:Y:S05]  /*4870*/  ENDCOLLECTIVE ;  /* 0x000000000000791b */ /* 0x003fea0003800000 */
.L_x_137:
[----:B------:R-:W-:-:S05]  /*4880*/  IMAD.WIDE R52, R58, 0x4, R38 ;  /* 0x000000043a347825 */ /* 0x000fca00078e0226 */
[----:B------:R-:W5:Y:S01]  /*4890*/  LDG.E.CONSTANT R50, desc[UR4][R52.64] ;  /* 0x0000000434327981 */ /* 0x000f62000c1e9900 */
[----:B------:R-:W-:-:S05]  /*48a0*/  MOV R51, R77 ;  /* 0x0000004d00337202 */ /* 0x000fca0000000f00 */
[-C--:B------:R-:W-:Y:S01]  /*48b0*/  FFMA R11, R55, R51.reuse, R11 ;  /* 0x00000033370b7223 */ /* 0x080fe2000000000b */
[----:B------:R-:W-:Y:S01]  /*48c0*/  FFMA R12, R56, R51, R12 ;  /* 0x00000033380c7223 */ /* 0x000fe2000000000c */
[----:B------:R0:W5:Y:S01]  /*48d0*/  LDG.E.CONSTANT R55, desc[UR4][R52.64+0x80] ;  /* 0x0000800434377981 */ /* 0x000162000c1e9900 */
[----:B------:R-:W-:Y:S01]  /*48e0*/  MOV R51, R34 ;  /* 0x0000002200337202 */ /* 0x000fe20000000f00 */
[----:B0-----:R-:W-:Y:S01]  /*48f0*/  HFMA2 R53, -RZ, RZ, 0, 1.847743988037109375e-06 ;  /* 0x0000001fff357431 */ /* 0x001fe200000001ff */
[----:B------:R-:W-:-:S07]  /*4900*/  MOV R52, R57 ;  /* 0x0000003900347202 */ /* 0x000fce0000000f00 */
[----:B-----5:R-:W-:Y:S05]  /*4910*/  WARPSYNC.COLLECTIVE R54, `(.L_x_138) ;  /* 0x0000000036087348 */ /* 0x020fea0003c00000 */
[----:B------:R0:W1:Y:S02]  /*4920*/  SHFL.IDX P0, R77, R51, R52, R53 ;  /* 0x00000034334d7389 */ /* 0x0000640000000035 */
[----:B01---5:R-:W-:Y:S05]  /*4930*/  ENDCOLLECTIVE ;  /* 0x000000000000791b */ /* 0x023fea0003800000 */
.L_x_138:
[----:B------:R-:W-:Y:S01]  /*4940*/  MOV R51, R35 ;  /* 0x0000002300337202 */ /* 0x000fe20000000f00 */
[C---:B------:R-:W-:Y:S01]  /*4950*/  FFMA R65, R77.reuse, R50, R65 ;  /* 0x000000324d417223 */ /* 0x040fe20000000041 */
[----:B------:R-:W-:-:S07]  /*4960*/  FFMA R66, R77, R55, R66 ;  /* 0x000000374d427223 */ /* 0x000fce0000000042 */
[----:B------:R-:W-:Y:S05]  /*4970*/  WARPSYNC.COLLECTIVE R54, `(.L_x_139) ;  /* 0x0000000036087348 */ /* 0x000fea0003c00000 */
[----:B------:R0:W1:Y:S02]  /*4980*/  SHFL.IDX P0, R77, R51, R52, R53 ;  /* 0x00000034334d7389 */ /* 0x0000640000000035 */
[----:B01----:R-:W-:Y:S05]  /*4990*/  ENDCOLLECTIVE ;  /* 0x000000000000791b */ /* 0x003fea0003800000 */
.L_x_139:
[----:B------:R-:W-:Y:S01]  /*49a0*/  MOV R51, R36 ;  /* 0x0000002400337202 */ /* 0x000fe20000000f00 */
[-C--:B------:R-:W-:Y:S01]  /*49b0*/  FFMA R67, R50, R77.reuse, R67 ;  /* 0x0000004d32437223 */ /* 0x080fe20000000043 */
[----:B------:R-:W-:-:S07]  /*49c0*/  FFMA R68, R55, R77, R68 ;  /* 0x0000004d37447223 */ /* 0x000fce0000000044 */
[----:B------:R-:W-:Y:S05]  /*49d0*/  WARPSYNC.COLLECTIVE R54, `(.L_x_140) ;  /* 0x0000000036087348 */ /* 0x000fea0003c00000 */
[----:B------:R0:W1:Y:S02]  /*49e0*/  SHFL.IDX P0, R77, R51, R52, R53 ;  /* 0x00000034334d7389 */ /* 0x0000640000000035 */
[----:B01----:R-:W-:Y:S05]  /*49f0*/  ENDCOLLECTIVE ;  /* 0x000000000000791b */ /* 0x003fea0003800000 */
.L_x_140:
[----:B------:R-:W-:Y:S01]  /*4a00*/  MOV R51, R37 ;  /* 0x0000002500337202 */ /* 0x000fe20000000f00 */
[-C--:B------:R-:W-:Y:S01]  /*4a10*/  FFMA R69, R50, R77.reuse, R69 ;  /* 0x0000004d32457223 */ /* 0x080fe20000000045 */
[----:B------:R-:W-:-:S07]  /*4a20*/  FFMA R70, R55, R77, R70 ;  /* 0x0000004d37467223 */ /* 0x000fce0000000046 */
[----:B------:R-:W-:Y:S05]  /*4a30*/  WARPSYNC.COLLECTIVE R54, `(.L_x_141) ;  /* 0x0000000036087348 */ /* 0x000fea0003c00000 */
[----:B------:R0:W1:Y:S02]  /*4a40*/  SHFL.IDX P0, R77, R51, R52, R53 ;  /* 0x00000034334d7389 */ /* 0x0000640000000035 */
[----:B01----:R-:W-:Y:S05]  /*4a50*/  ENDCOLLECTIVE ;  /* 0x000000000000791b */ /* 0x003fea0003800000 */
.L_x_141:
[----:B------:R-:W-:Y:S01]  /*4a60*/  MOV R51, R40 ;  /* 0x0000002800337202 */ /* 0x000fe20000000f00 */
[-C--:B------:R-:W-:Y:S01]  /*4a70*/  FFMA R71, R50, R77.reuse, R71 ;  /* 0x0000004d32477223 */ /* 0x080fe20000000047 */
[----:B------:R-:W-:-:S07]  /*4a80*/  FFMA R72, R55, R77, R72 ;  /* 0x0000004d37487223 */ /* 0x000fce0000000048 */
[----:B------:R-:W-:Y:S05]  /*4a90*/  WARPSYNC.COLLECTIVE R54, `(.L_x_142) ;  /* 0x0000000036087348 */ /* 0x000fea0003c00000 */
[----:B------:R0:W1:Y:S02]  /*4aa0*/  SHFL.IDX P0, R77, R51, R52, R53 ;  /* 0x00000034334d7389 */ /* 0x0000640000000035 */
[----:B01----:R-:W-:Y:S05]  /*4ab0*/  ENDCOLLECTIVE ;  /* 0x000000000000791b */ /* 0x003fea0003800000 */
.L_x_142:
[----:B------:R-:W-:Y:S01]  /*4ac0*/  MOV R51, R41 ;  /* 0x0000002900337202 */ /* 0x000fe20000000f00 */
[-C--:B------:R-:W-:Y:S01]  /*4ad0*/  FFMA R73, R50, R77.reuse, R73 ;  /* 0x0000004d32497223 */ /* 0x080fe20000000049 */
[----:B------:R-:W-:-:S07]  /*4ae0*/  FFMA R74, R55, R77, R74 ;  /* 0x0000004d374a7223 */ /* 0x000fce000000004a */
[----:B------:R-:W-:Y:S05]  /*4af0*/  WARPSYNC.COLLECTIVE R54, `(.L_x_143) ;  /* 0x0000000036087348 */ /* 0x000fea0003c00000 */
[----:B------:R0:W1:Y:S02]  /*4b00*/  SHFL.IDX P0, R77, R51, R52, R53 ;  /* 0x00000034334d7389 */ /* 0x0000640000000035 */
[----:B01----:R-:W-:Y:S05]  /*4b10*/  ENDCOLLECTIVE ;  /* 0x000000000000791b */ /* 0x003fea0003800000 */
.L_x_143:
[----:B------:R-:W-:Y:S01]  /*4b20*/  MOV R51, R42 ;  /* 0x0000002a00337202 */ /* 0x000fe20000000f00 */
[-C--:B------:R-:W-:Y:S01]  /*4b30*/  FFMA R75, R50, R77.reuse, R75 ;  /* 0x0000004d324b7223 */ /* 0x080fe2000000004b */
[----:B------:R-:W-:-:S07]  /*4b40*/  FFMA R76, R55, R77, R76 ;  /* 0x0000004d374c7223 */ /* 0x000fce000000004c */
[----:B------:R-:W-:Y:S05]  /*4b50*/  WARPSYNC.COLLECTIVE R54, `(.L_x_144) ;  /* 0x0000000036087348 */ /* 0x000fea0003c00000 */
[----:B------:R0:W1:Y:S02]  /*4b60*/  SHFL.IDX P0, R77, R51, R52, R53 ;  /* 0x00000034334d7389 */ /* 0x0000640000000035 */
[----:B01----:R-:W-:Y:S05]  /*4b70*/  ENDCOLLECTIVE ;  /* 0x000000000000791b */ /* 0x003fea0003800000 */
.L_x_144:
[----:B------:R-:W-:Y:S01]  /*4b80*/  MOV R51, R43 ;  /* 0x0000002b00337202 */ /* 0x000fe20000000f00 */
[-C--:B------:R-:W-:Y:S01]  /*4b90*/  FFMA R0, R50, R77.reuse, R0 ;  /* 0x0000004d32007223 */ /* 0x080fe20000000000 */
[----:B------:R-:W-:-:S07]  /*4ba0*/  FFMA R2, R55, R77, R2 ;  /* 0x0000004d37027223 */ /* 0x000fce0000000002 */
[----:B------:R-:W-:Y:S05]  /*4bb0*/  WARPSYNC.COLLECTIVE R54, `(.L_x_145) ;  /* 0x0000000036087348 */ /* 0x000fea0003c00000 */
[----:B------:R0:W1:Y:S02]  /*4bc0*/  SHFL.IDX P0, R77, R51, R52, R53 ;  /* 0x00000034334d7389 */ /* 0x0000640000000035 */
[----:B01----:R-:W-:Y:S05]  /*4bd0*/  ENDCOLLECTIVE ;  /* 0x000000000000791b */ /* 0x003fea0003800000 */
.L_x_145:
[----:B------:R-:W-:Y:S01]  /*4be0*/  MOV R51, R44 ;  /* 0x0000002c00337202 */ /* 0x000fe20000000f00 */
[-C--:B------:R-:W-:Y:S01]  /*4bf0*/  FFMA R3, R50, R77.reuse, R3 ;  /* 0x0000004d32037223 */ /* 0x080fe20000000003 */
[----:B------:R-:W-:-:S07]  /*4c00*/  FFMA R4, R55, R77, R4 ;  /* 0x0000004d37047223 */ /* 0x000fce0000000004 */
[----:B------:R-:W-:Y:S05]  /*4c10*/  WARPSYNC.COLLECTIVE R54, `(.L_x_146) ;  /* 0x0000000036087348 */ /* 0x000fea0003c00000 */
[----:B------:R0:W1:Y:S02]  /*4c20*/  SHFL.IDX P0, R77, R51, R52, R53 ;  /* 0x00000034334d7389 */ /* 0x0000640000000035 */
[----:B01----:R-:W-:Y:S05]  /*4c30*/  ENDCOLLECTIVE ;  /* 0x000000000000791b */ /* 0x003fea0003800000 */
.L_x_146:
[----:B------:R-:W-:Y:S01]  /*4c40*/  MOV R51, R45 ;  /* 0x0000002d00337202 */ /* 0x000fe20000000f00 */
[-C--:B------:R-:W-:Y:S01]  /*4c50*/  FFMA R5, R50, R77.reuse, R5 ;  /* 0x0000004d32057223 */ /* 0x080fe20000000005 */
[----:B------:R-:W-:-:S07]  /*4c60*/  FFMA R6, R55, R77, R6 ;  /* 0x0000004d37067223 */ /* 0x000fce0000000006 */
[----:B------:R-:W-:Y:S05]  /*4c70*/  WARPSYNC.COLLECTIVE R54, `(.L_x_147) ;  /* 0x0000000036087348 */ /* 0x000fea0003c00000 */
[----:B------:R0:W1:Y:S02]  /*4c80*/  SHFL.IDX P0, R77, R51, R52, R53 ;  /* 0x00000034334d7389 */ /* 0x0000640000000035 */
[----:B01----:R-:W-:Y:S05]  /*4c90*/  ENDCOLLECTIVE ;  /* 0x000000000000791b */ /* 0x003fea0003800000 */
.L_x_147:
[----:B------:R-:W-:Y:S01]  /*4ca0*/  MOV R51, R46 ;  /* 0x0000002e00337202 */ /* 0x000fe20000000f00 */
[-C--:B------:R-:W-:Y:S01]  /*4cb0*/  FFMA R7, R50, R77.reuse, R7 ;  /* 0x0000004d32077223 */ /* 0x080fe20000000007 */
[----:B------:R-:W-:-:S07]  /*4cc0*/  FFMA R8, R55, R77, R8 ;  /* 0x0000004d37087223 */ /* 0x000fce0000000008 */
[----:B------:R-:W-:Y:S05]  /*4cd0*/  WARPSYNC.COLLECTIVE R54, `(.L_x_148) ;  /* 0x0000000036087348 */ /* 0x000fea0003c00000 */
[----:B------:R0:W1:Y:S02]  /*4ce0*/  SHFL.IDX P0, R77, R51, R52, R53 ;  /* 0x00000034334d7389 */ /* 0x0000640000000035 */
[----:B01----:R-:W-:Y:S05]  /*4cf0*/  ENDCOLLECTIVE ;  /* 0x000000000000791b */ /* 0x003fea0003800000 */
.L_x_148:
[----:B------:R-:W-:Y:S01]  /*4d00*/  MOV R51, R47 ;  /* 0x0000002f00337202 */ /* 0x000fe20000000f00 */
[-C--:B------:R-:W-:Y:S01]  /*4d10*/  FFMA R9, R50, R77.reuse, R9 ;  /* 0x0000004d32097223 */ /* 0x080fe20000000009 */
[----:B------:R-:W-:-:S07]  /*4d20*/  FFMA R10, R55, R77, R10 ;  /* 0x0000004d370a7223 */ /* 0x000fce000000000a */
[----:B------:R-:W-:Y:S05]  /*4d30*/  WARPSYNC.COLLECTIVE R54, `(.L_x_149) ;  /* 0x0000000036087348 */ /* 0x000fea0003c00000 */
[----:B------:R0:W1:Y:S02]  /*4d40*/  SHFL.IDX P0, R77, R51, R52, R53 ;  /* 0x00000034334d7389 */ /* 0x0000640000000035 */
[----:B01----:R-:W-:Y:S05]  /*4d50*/  ENDCOLLECTIVE ;  /* 0x000000000000791b */ /* 0x003fea0003800000 */
.L_x_149:
[----:B------:R-:W-:Y:S01]  /*4d60*/  IMAD.WIDE R58, R59, 0x4, R38 ;  /* 0x000000043b3a7825 */ /* 0x000fe200078e0226 */
[----:B------:R-:W-:-:S05]  /*4d70*/  MOV R56, R77 ;  /* 0x0000004d00387202 */ /* 0x000fca0000000f00 */
[-C--:B------:R-:W-:Y:S01]  /*4d80*/  FFMA R11, R50, R56.reuse, R11 ;  /* 0x00000038320b7223 */ /* 0x080fe2000000000b */
[----:B------:R-:W-:Y:S01]  /*4d90*/  FFMA R12, R55, R56, R12 ;  /* 0x00000038370c7223 */ /* 0x000fe2000000000c */
[----:B------:R0:W5:Y:S04]  /*4da0*/  LDG.E.CONSTANT R50, desc[UR4][R58.64] ;  /* 0x000000043a327981 */ /* 0x000168000c1e9900 */
[----:B------:R0:W5:Y:S01]  /*4db0*/  LDG.E.CONSTANT R55, desc[UR4][R58.64+0x80] ;  /* 0x000080043a377981 */ /* 0x000162000c1e9900 */
[----:B------:R-:W-:Y:S02]  /*4dc0*/  IADD3 R52, PT, PT, R49, -0x1, RZ ;  /* 0xffffffff31347810 */ /* 0x000fe40007ffe0ff */
[----:B------:R-:W-:-:S07]  /*4dd0*/  MOV R51, R34 ;  /* 0x0000002200337202 */ /* 0x000fce0000000f00 */
[----:B0----5:R-:W-:Y:S05]  /*4de0*/  WARPSYNC.COLLECTIVE R54, `(.L_x_150) ;  /* 0x0000000036087348 */ /* 0x021fea0003c00000 */
[----:B------:R1:W2:Y:S02]  /*4df0*/  SHFL.IDX P0, R77, R51, R52, R53 ;  /* 0x00000034334d7389 */ /* 0x0002a40000000035 */
[----:B012--5:R-:W-:Y:S05]  /*4e00*/  ENDCOLLECTIVE ;  /* 0x000000000000791b */ /* 0x027fea0003800000 */
.L_x_150:
[----:B------:R-:W-:Y:S01]  /*4e10*/  MOV R51, R35 ;  /* 0x0000002300337202 */ /* 0x000fe20000000f00 */
[C---:B------:R-:W-:Y:S01]  /*4e20*/  FFMA R65, R77.reuse, R50, R65 ;  /* 0x000000324d417223 */ /* 0x040fe20000000041 */
[----:B------:R-:W-:-:S07]  /*4e30*/  FFMA R66, R77, R55, R66 ;  /* 0x000000374d427223 */ /* 0x000fce0000000042 */
[----:B------:R-:W-:Y:S05]  /*4e40*/  WARPSYNC.COLLECTIVE R54, `(.L_x_151) ;  /* 0x0000000036087348 */ /* 0x000fea0003c00000 */
[----:B------:R0:W1:Y:S02]  /*4e50*/  SHFL.IDX P0, R77, R51, R52, R53 ;  /* 0x00000034334d7389 */ /* 0x0000640000000035 */
[----:B01----:R-:W-:Y:S05]  /*4e60*/  ENDCOLLECTIVE ;  /* 0x000000000000791b */ /* 0x003fea0003800000 */
.L_x_151:
[----:B------:R-:W-:Y:S01]  /*4e70*/  MOV R51, R36 ;  /* 0x0000002400337202 */ /* 0x000fe20000000f00 */
[-C--:B------:R-:W-:Y:S01]  /*4e80*/  FFMA R67, R50, R77.reuse, R67 ;  /* 0x0000004d32437223 */ /* 0x080fe20000000043 */
[----:B------:R-:W-:-:S07]  /*4e90*/  FFMA R68, R55, R77, R68 ;  /* 0x0000004d37447223 */ /* 0x000fce0000000044 */
[----:B------:R-:W-:Y:S05]  /*4ea0*/  WARPSYNC.COLLECTIVE R54, `(.L_x_152) ;  /* 0x0000000036087348 */ /* 0x000fea0003c00000 */
[----:B------:R0:W1:Y:S02]  /*4eb0*/  SHFL.IDX P0, R77, R51, R52, R53 ;  /* 0x00000034334d7389 */ /* 0x0000640000000035 */
[----:B01----:R-:W-:Y:S05]  /*4ec0*/  ENDCOLLECTIVE ;  /* 0x000000000000791b */ /* 0x003fea0003800000 */
.L_x_152:
[----:B------:R-:W-:Y:S01]  /*4ed0*/  MOV R51, R37 ;  /* 0x0000002500337202 */ /* 0x000fe20000000f00 */
[-C--:B------:R-:W-:Y:S01]  /*4ee0*/  FFMA R69, R50, R77.reuse, R69 ;  /* 0x0000004d32457223 */ /* 0x080fe20000000045 */
[----:B------:R-:W-:-:S07]  /*4ef0*/  FFMA R70, R55, R77, R70 ;  /* 0x0000004d37467223 */ /* 0x000fce0000000046 */
[----:B------:R-:W-:Y:S05]  /*4f00*/  WARPSYNC.COLLECTIVE R54, `(.L_x_153) ;  /* 0x0000000036087348 */ /* 0x000fea0003c00000 */
[----:B------:R0:W1:Y:S02]  /*4f10*/  SHFL.IDX P0, R77, R51, R52, R53 ;  /* 0x00000034334d7389 */ /* 0x0000640000000035 */
[----:B01----:R-:W-:Y:S05]  /*4f20*/  ENDCOLLECTIVE ;  /* 0x000000000000791b */ /* 0x003fea0003800000 */
.L_x_153:
[----:B------:R-:W-:Y:S01]  /*4f30*/  MOV R51, R40 ;  /* 0x0000002800337202 */ /* 0x000fe20000000f00 */
[-C--:B------:R-:W-:Y:S01]  /*4f40*/  FFMA R71, R50, R77.reuse, R71 ;  /* 0x0000004d32477223 */ /* 0x080fe20000000047 */
[----:B------:R-:W-:-:S07]  /*4f50*/  FFMA R72, R55, R77, R72 ;  /* 0x0000004d37487223 */ /* 0x000fce0000000048 */
[----:B------:R-:W-:Y:S05]  /*4f60*/  WARPSYNC.COLLECTIVE R54, `(.L_x_154) ;  /* 0x0000000036087348 */ /* 0x000fea0003c00000 */
[----:B------:R0:W1:Y:S02]  /*4f70*/  SHFL.IDX P0, R77, R51, R52, R53 ;  /* 0x00000034334d7389 */ /* 0x0000640000000035 */
[----:B01----:R-:W-:Y:S05]  /*4f80*/  ENDCOLLECTIVE ;  /* 0x000000000000791b */ /* 0x003fea0003800000 */
.L_x_154:
[----:B------:R-:W-:Y:S01]  /*4f90*/  MOV R51, R41 ;  /* 0x0000002900337202 */ /* 0x000fe20000000f00 */
[-C--:B------:R-:W-:Y:S01]  /*4fa0*/  FFMA R73, R50, R77.reuse, R73 ;  /* 0x0000004d32497223 */ /* 0x080fe20000000049 */
[----:B------:R-:W-:-:S07]  /*4fb0*/  FFMA R74, R55, R77, R74 ;  /* 0x0000004d374a7223 */ /* 0x000fce000000004a */
[----:B------:R-:W-:Y:S05]  /*4fc0*/  WARPSYNC.COLLECTIVE R54, `(.L_x_155) ;  /* 0x0000000036087348 */ /* 0x000fea0003c00000 */
[----:B------:R0:W1:Y:S02]  /*4fd0*/  SHFL.IDX P0, R77, R51, R52, R53 ;  /* 0x00000034334d7389 */ /* 0x0000640000000035 */
[----:B01----:R-:W-:Y:S05]  /*4fe0*/  ENDCOLLECTIVE ;  /* 0x000000000000791b */ /* 0x003fea0003800000 */
.L_x_155:
[----:B------:R-:W-:Y:S01]  /*4ff0*/  MOV R51, R42 ;  /* 0x0000002a00337202 */ /* 0x000fe20000000f00 */
[-C--:B------:R-:W-:Y:S01]  /*5000*/  FFMA R75, R50, R77.reuse, R75 ;  /* 0x0000004d324b7223 */ /* 0x080fe2000000004b */
[----:B------:R-:W-:-:S07]  /*5010*/  FFMA R76, R55, R77, R76 ;  /* 0x0000004d374c7223 */ /* 0x000fce000000004c */
[----:B------:R-:W-:Y:S05]  /*5020*/  WARPSYNC.COLLECTIVE R54, `(.L_x_156) ;  /* 0x0000000036087348 */ /* 0x000fea0003c00000 */
[----:B------:R0:W1:Y:S02]  /*5030*/  SHFL.IDX P0, R77, R51, R52, R53 ;  /* 0x00000034334d7389 */ /* 0x0000640000000035 */
[----:B01----:R-:W-:Y:S05]  /*5040*/  ENDCOLLECTIVE ;  /* 0x000000000000791b */ /* 0x003fea0003800000 */
.L_x_156:
[----:B------:R-:W-:Y:S01]  /*5050*/  MOV R51, R43 ;  /* 0x0000002b00337202 */ /* 0x000fe20000000f00 */
[-C--:B------:R-:W-:Y:S01]  /*5060*/  FFMA R0, R50, R77.reuse, R0 ;  /* 0x0000004d32007223 */ /* 0x080fe20000000000 */
[----:B------:R-:W-:-:S07]  /*5070*/  FFMA R2, R55, R77, R2 ;  /* 0x0000004d37027223 */ /* 0x000fce0000000002 */
[----:B------:R-:W-:Y:S05]  /*5080*/  WARPSYNC.COLLECTIVE R54, `(.L_x_157) ;  /* 0x0000000036087348 */ /* 0x000fea0003c00000 */
[----:B------:R0:W1:Y:S02]  /*5090*/  SHFL.IDX P0, R77, R51, R52, R53 ;  /* 0x00000034334d7389 */ /* 0x0000640000000035 */
[----:B01----:R-:W-:Y:S05]  /*50a0*/  ENDCOLLECTIVE ;  /* 0x000000000000791b */ /* 0x003fea0003800000 */
.L_x_157:
[----:B------:R-:W-:Y:S01]  /*50b0*/  MOV R51, R44 ;  /* 0x0000002c00337202 */ /* 0x000fe20000000f00 */
[-C--:B------:R-:W-:Y:S01]  /*50c0*/  FFMA R3, R50, R77.reuse, R3 ;  /* 0x0000004d32037223 */ /* 0x080fe20000000003 */
[----:B------:R-:W-:-:S07]  /*50d0*/  FFMA R4, R55, R77, R4 ;  /* 0x0000004d37047223 */ /* 0x000fce0000000004 */
[----:B------:R-:W-:Y:S05]  /*50e0*/  WARPSYNC.COLLECTIVE R54, `(.L_x_158) ;  /* 0x0000000036087348 */ /* 0x000fea0003c00000 */
[----:B------:R0:W1:Y:S02]  /*50f0*/  SHFL.IDX P0, R77, R51, R52, R53 ;  /* 0x00000034334d7389 */ /* 0x0000640000000035 */
[----:B01----:R-:W-:Y:S05]  /*5100*/  ENDCOLLECTIVE ;  /* 0x000000000000791b */ /* 0x003fea0003800000 */
.L_x_158:
[----:B------:R-:W-:Y:S01]  /*5110*/  MOV R51, R45 ;  /* 0x0000002d00337202 */ /* 0x000fe20000000f00 */
[-C--:B------:R-:W-:Y:S01]  /*5120*/  FFMA R5, R50, R77.reuse, R5 ;  /* 0x0000004d32057223 */ /* 0x080fe20000000005 */
[----:B------:R-:W-:-:S07]  /*5130*/  FFMA R6, R55, R77, R6 ;  /* 0x0000004d37067223 */ /* 0x000fce0000000006 */
[----:B------:R-:W-:Y:S05]  /*5140*/  WARPSYNC.COLLECTIVE R54, `(.L_x_159) ;  /* 0x0000000036087348 */ /* 0x000fea0003c00000 */
[----:B------:R0:W1:Y:S02]  /*5150*/  SHFL.IDX P0, R77, R51, R52, R53 ;  /* 0x00000034334d7389 */ /* 0x0000640000000035 */
[----:B01----:R-:W-:Y:S05]  /*5160*/  ENDCOLLECTIVE ;  /* 0x000000000000791b */ /* 0x003fea0003800000 */
.L_x_159:
[----:B------:R-:W-:Y:S01]  /*5170*/  MOV R51, R46 ;  /* 0x0000002e00337202 */ /* 0x000fe20000000f00 */
[-C--:B------:R-:W-:Y:S01]  /*5180*/  FFMA R7, R50, R77.reuse, R7 ;  /* 0x0000004d32077223 */ /* 0x080fe20000000007 */
[----:B------:R-:W-:-:S07]  /*5190*/  FFMA R8, R55, R77, R8 ;  /* 0x0000004d37087223 */ /* 0x000fce0000000008 */
[----:B------:R-:W-:Y:S05]  /*51a0*/  WARPSYNC.COLLECTIVE R54, `(.L_x_160) ;  /* 0x0000000036087348 */ /* 0x000fea0003c00000 */
[----:B------:R0:W1:Y:S02]  /*51b0*/  SHFL.IDX P0, R77, R51, R52, R53 ;  /* 0x00000034334d7389 */ /* 0x0000640000000035 */
[----:B01----:R-:W-:Y:S05]  /*51c0*/  ENDCOLLECTIVE ;  /* 0x000000000000791b */ /* 0x003fea0003800000 */
.L_x_160:
[----:B------:R-:W-:Y:S01]  /*51d0*/  MOV R51, R47 ;  /* 0x0000002f00337202 */ /* 0x000fe20000000f00 */
[-C--:B------:R-:W-:Y:S01]  /*51e0*/  FFMA R9, R50, R77.reuse, R9 ;  /* 0x0000004d32097223 */ /* 0x080fe20000000009 */
[----:B------:R-:W-:-:S07]  /*51f0*/  FFMA R10, R55, R77, R10 ;  /* 0x0000004d370a7223 */ /* 0x000fce000000000a */
[----:B------:R-:W-:Y:S05]  /*5200*/  WARPSYNC.COLLECTIVE R54, `(.L_x_161) ;  /* 0x0000000036087348 */ /* 0x000fea0003c00000 */
[----:B------:R0:W1:Y:S02]  /*5210*/  SHFL.IDX P0, R77, R51, R52, R53 ;  /* 0x00000034334d7389 */ /* 0x0000640000000035 */
[----:B01----:R-:W-:Y:S05]  /*5220*/  ENDCOLLECTIVE ;  /* 0x000000000000791b */ /* 0x003fea0003800000 */
.L_x_161:
[----:B------:R-:W-:-:S05]  /*5230*/  MOV R56, R77 ;  /* 0x0000004d00387202 */ /* 0x000fca0000000f00 */
[-C--:B------:R-:W-:Y:S01]  /*5240*/  FFMA R11, R50, R56.reuse, R11 ;  /* 0x00000038320b7223 */ /* 0x080fe2000000000b */
[----:B------:R-:W-:Y:S01]  /*5250*/  FFMA R12, R55, R56, R12 ;  /* 0x00000038370c7223 */ /* 0x000fe2000000000c */
[----:B------:R-:W-:-:S05]  /*5260*/  IMAD.WIDE R56, R60, 0x4, R38 ;  /* 0x000000043c387825 */ /* 0x000fca00078e0226 */
[----:B------:R0:W5:Y:S04]  /*5270*/  LDG.E.CONSTANT R50, desc[UR4][R56.64] ;  /* 0x0000000438327981 */ /* 0x000168000c1e9900 */
[----:B------:R0:W5:Y:S01]  /*5280*/  LDG.E.CONSTANT R55, desc[UR4][R56.64+0x80] ;  /* 0x0000800438377981 */ /* 0x000162000c1e9900 */
[----:B------:R-:W-:Y:S02]  /*5290*/  MOV R51, R34 ;  /* 0x0000002200337202 */ /* 0x000fe40000000f00 */
[----:B------:R-:W-:-:S07]  /*52a0*/  MOV R52, R49 ;  /* 0x0000003100347202 */ /* 0x000fce0000000f00 */
[----:B0----5:R-:W-:Y:S05]  /*52b0*/  WARPSYNC.COLLECTIVE R54, `(.L_x_162) ;  /* 0x0000000036087348 */ /* 0x021fea0003c00000 */
[----:B------:R1:W2:Y:S02]  /*52c0*/  SHFL.IDX P0, R77, R51, R52, R53 ;  /* 0x00000034334d7389 */ /* 0x0002a40000000035 */
[----:B012--5:R-:W-:Y:S05]  /*52d0*/  ENDCOLLECTIVE ;  /* 0x000000000000791b */ /* 0x027fea0003800000 */
.L_x_162:
[----:B------:R-:W-:Y:S01]  /*52e0*/  MOV R51, R35 ;  /* 0x0000002300337202 */ /* 0x000fe20000000f00 */
[C---:B------:R-:W-:Y:S01]  /*52f0*/  FFMA R65, R77.reuse, R50, R65 ;  /* 0x000000324d417223 */ /* 0x040fe20000000041 */
[----:B------:R-:W-:-:S07]  /*5300*/  FFMA R66, R77, R55, R66 ;  /* 0x000000374d427223 */ /* 0x000fce0000000042 */
[----:B------:R-:W-:Y:S05]  /*5310*/  WARPSYNC.COLLECTIVE R54, `(.L_x_163) ;  /* 0x0000000036087348 */ /* 0x000fea0003c00000 */
[----:B------:R0:W1:Y:S02]  /*5320*/  SHFL.IDX P0, R77, R51, R52, R53 ;  /* 0x00000034334d7389 */ /* 0x0000640000000035 */
[----:B01----:R-:W-:Y:S05]  /*5330*/  ENDCOLLECTIVE ;  /* 0x000000000000791b */ /* 0x003fea0003800000 */
.L_x_163:
[----:B------:R-:W-:Y:S01]  /*5340*/  MOV R51, R36 ;  /* 0x0000002400337202 */ /* 0x000fe20000000f00 */
[-C--:B------:R-:W-:Y:S01]  /*5350*/  FFMA R67, R50, R77.reuse, R67 ;  /* 0x0000004d32437223 */ /* 0x080fe20000000043 */
[----:B------:R-:W-:-:S07]  /*5360*/  FFMA R68, R55, R77, R68 ;  /* 0x0000004d37447223 */ /* 0x000fce0000000044 */
[----:B------:R-:W-:Y:S05]  /*5370*/  WARPSYNC.COLLECTIVE R54, `(.L_x_164) ;  /* 0x0000000036087348 */ /* 0x000fea0003c00000 */
[----:B------:R0:W1:Y:S02]  /*5380*/  SHFL.IDX P0, R77, R51, R52, R53 ;  /* 0x00000034334d7389 */ /* 0x0000640000000035 */
[----:B01----:R-:W-:Y:S05]  /*5390*/  ENDCOLLECTIVE ;  /* 0x000000000000791b */ /* 0x003fea0003800000 */
.L_x_164:
[----:B------:R-:W-:Y:S02]  /*53a0*/  MOV R51, R37 ;  /* 0x0000002500337202 */ /* 0x000fe40000000f00 */
[----:B------:R-:W-:-:S07]  /*53b0*/  MOV R58, R77 ;  /* 0x0000004d003a7202 */ /* 0x000fce0000000f00 */
[----:B------:R-:W-:Y:S05]  /*53c0*/  WARPSYNC.COLLECTIVE R54, `(.L_x_165) ;  /* 0x0000000036087348 */ /* 0x000fea0003c00000 */
[----:B------:R0:W1:Y:S02]  /*53d0*/  SHFL.IDX P0, R77, R51, R52, R53 ;  /* 0x00000034334d7389 */ /* 0x0000640000000035 */
[----:B01----:R-:W-:Y:S05]  /*53e0*/  ENDCOLLECTIVE ;  /* 0x000000000000791b */ /* 0x003fea0003800000 */
.L_x_165:
[----:B------:R-:W-:Y:S01]  /*53f0*/  MOV R51, R40 ;  /* 0x0000002800337202 */ /* 0x000fe20000000f00 */
[-C--:B------:R-:W-:Y:S01]  /*5400*/  FFMA R71, R50, R77.reuse, R71 ;  /* 0x0000004d32477223 */ /* 0x080fe20000000047 */
[----:B------:R-:W-:-:S07]  /*5410*/  FFMA R72, R55, R77, R72 ;  /* 0x0000004d37487223 */ /* 0x000fce0000000048 */
[----:B------:R-:W-:Y:S05]  /*5420*/  WARPSYNC.COLLECTIVE R54, `(.L_x_166) ;  /* 0x0000000036087348 */ /* 0x000fea0003c00000 */
[----:B------:R0:W1:Y:S02]  /*5430*/  SHFL.IDX P0, R77, R51, R52, R53 ;  /* 0x00000034334d7389 */ /* 0x0000640000000035 */
[----:B01----:R-:W-:Y:S05]  /*5440*/  ENDCOLLECTIVE ;  /* 0x000000000000791b */ /* 0x003fea0003800000 */
.L_x_166:
[----:B------:R-:W-:Y:S02]  /*5450*/  MOV R51, R41 ;  /* 0x0000002900337202 */ /* 0x000fe40000000f00 */
[----:B------:R-:W-:-:S07]  /*5460*/  MOV R56, R77 ;  /* 0x0000004d00387202 */ /* 0x000fce0000000f00 */
[----:B------:R-:W-:Y:S05]  /*5470*/  WARPSYNC.COLLECTIVE R54, `(.L_x_167) ;  /* 0x0000000036087348 */ /* 0x000fea0003c00000 */
[----:B------:R0:W1:Y:S02]  /*5480*/  SHFL.IDX P0, R77, R51, R52, R53 ;  /* 0x00000034334d7389 */ /* 0x0000640000000035 */
[----:B01----:R-:W-:Y:S05]  /*5490*/  ENDCOLLECTIVE ;  /* 0x000000000000791b */ /* 0x003fea0003800000 */
.L_x_167:
[----:B------:R-:W-:Y:S01]  /*54a0*/  MOV R51, R42 ;  /* 0x0000002a00337202 */ /* 0x000fe20000000f00 */
[-C--:B------:R-:W-:Y:S01]  /*54b0*/  FFMA R75, R50, R77.reuse, R75 ;  /* 0x0000004d324b7223 */ /* 0x080fe2000000004b */
[----:B------:R-:W-:-:S07]  /*54c0*/  FFMA R76, R55, R77, R76 ;  /* 0x0000004d374c7223 */ /* 0x000fce000000004c */
[----:B------:R-:W-:Y:S05]  /*54d0*/  WARPSYNC.COLLECTIVE R54, `(.L_x_168) ;  /* 0x0000000036087348 */ /* 0x000fea0003c00000 */
[----:B------:R0:W1:Y:S02]  /*54e0*/  SHFL.IDX P0, R77, R51, R52, R53 ;  /* 0x00000034334d7389 */ /* 0x0000640000000035 */
[----:B01----:R-:W-:Y:S05]  /*54f0*/  ENDCOLLECTIVE ;  /* 0x000000000000791b */ /* 0x003fea0003800000 */
.L_x_168:
[----:B------:R-:W-:Y:S02]  /*5500*/  MOV R51, R43 ;  /* 0x0000002b00337202 */ /* 0x000fe40000000f00 */
[----:B------:R-:W-:-:S07]  /*5510*/  MOV R57, R77 ;  /* 0x0000004d00397202 */ /* 0x000fce0000000f00 */
[----:B------:R-:W-:Y:S05]  /*5520*/  WARPSYNC.COLLECTIVE R54, `(.L_x_169) ;  /* 0x0000000036087348 */ /* 0x000fea0003c00000 */
[----:B------:R0:W1:Y:S02]  /*5530*/  SHFL.IDX P0, R77, R51, R52, R53 ;  /* 0x00000034334d7389 */ /* 0x0000640000000035 */
[----:B01----:R-:W-:Y:S05]  /*5540*/  ENDCOLLECTIVE ;  /* 0x000000000000791b */ /* 0x003fea0003800000 */
.L_x_169:
[----:B------:R-:W-:Y:S01]  /*5550*/  MOV R51, R44 ;  /* 0x0000002c00337202 */ /* 0x000fe20000000f00 */
[-C--:B------:R-:W-:Y:S01]  /*5560*/  FFMA R3, R50, R77.reuse, R3 ;  /* 0x0000004d32037223 */ /* 0x080fe20000000003 */
[----:B------:R-:W-:-:S07]  /*5570*/  FFMA R4, R55, R77, R4 ;  /* 0x0000004d37047223 */ /* 0x000fce0000000004 */
[----:B------:R-:W-:Y:S05]  /*5580*/  WARPSYNC.COLLECTIVE R54, `(.L_x_170) ;  /* 0x0000000036087348 */ /* 0x000fea0003c00000 */
[----:B------:R0:W1:Y:S02]  /*5590*/  SHFL.IDX P0, R77, R51, R52, R53 ;  /* 0x00000034334d7389 */ /* 0x0000640000000035 */
[----:B01----:R-:W-:Y:S05]  /*55a0*/  ENDCOLLECTIVE ;  /* 0x000000000000791b */ /* 0x003fea0003800000 */
.L_x_170:
[-C--:B------:R-:W-:Y:S01]  /*55b0*/  FFMA R73, R50, R56.reuse, R73 ;  /* 0x0000003832497223 */ /* 0x080fe20000000049 */
[----:B------:R-:W-:Y:S01]  /*55c0*/  FFMA R74, R55, R56, R74 ;  /* 0x00000038374a7223 */ /* 0x000fe2000000004a */
[----:B------:R-:W-:Y:S02]  /*55d0*/  MOV R51, R45 ;  /* 0x0000002d00337202 */ /* 0x000fe40000000f00 */
[----:B------:R-:W-:-:S07]  /*55e0*/  MOV R56, R77 ;  /* 0x0000004d00387202 */ /* 0x000fce0000000f00 */
[----:B------:R-:W-:Y:S05]  /*55f0*/  WARPSYNC.COLLECTIVE R54, `(.L_x_171) ;  /* 0x0000000036087348 */ /* 0x000fea0003c00000 */
[----:B------:R0:W1:Y:S02]  /*5600*/  SHFL.IDX P0, R77, R51, R52, R53 ;  /* 0x00000034334d7389 */ /* 0x0000640000000035 */
[----:B01----:R-:W-:Y:S05]  /*5610*/  ENDCOLLECTIVE ;  /* 0x000000000000791b */ /* 0x003fea0003800000 */
.L_x_171:
[----:B------:R-:W-:Y:S01]  /*5620*/  MOV R51, R46 ;  /* 0x0000002e00337202 */ /* 0x000fe20000000f00 */
[-C--:B------:R-:W-:Y:S01]  /*5630*/  FFMA R7, R50, R77.reuse, R7 ;  /* 0x0000004d32077223 */ /* 0x080fe20000000007 */
[----:B------:R-:W-:-:S07]  /*5640*/  FFMA R8, R55, R77, R8 ;  /* 0x0000004d37087223 */ /* 0x000fce0000000008 */
[----:B------:R-:W-:Y:S05]  /*5650*/  WARPSYNC.COLLECTIVE R54, `(.L_x_172) ;  /* 0x0000000036087348 */ /* 0x000fea0003c00000 */
[----:B------:R0:W1:Y:S02]  /*5660*/  SHFL.IDX P0, R77, R51, R52, R53 ;  /* 0x00000034334d7389 */ /* 0x0000640000000035 */
[----:B01----:R-:W-:Y:S05]  /*5670*/  ENDCOLLECTIVE ;  /* 0x000000000000791b */ /* 0x003fea0003800000 */
.L_x_172:
[-C--:B------:R-:W-:Y:S01]  /*5680*/  FFMA R5, R50, R56.reuse, R5 ;  /* 0x0000003832057223 */ /* 0x080fe20000000005 */
[----:B------:R-:W-:Y:S01]  /*5690*/  FFMA R6, R55, R56, R6 ;  /* 0x0000003837067223 */ /* 0x000fe20000000006 */
[----:B------:R-:W-:Y:S02]  /*56a0*/  MOV R51, R47 ;  /* 0x0000002f00337202 */ /* 0x000fe40000000f00 */
[----:B------:R-:W-:-:S07]  /*56b0*/  MOV R56, R77 ;  /* 0x0000004d00387202 */ /* 0x000fce0000000f00 */
[----:B------:R-:W-:Y:S05]  /*56c0*/  WARPSYNC.COLLECTIVE R54, `(.L_x_173) ;  /* 0x0000000036087348 */ /* 0x000fea0003c00000 */
[----:B------:R0:W1:Y:S02]  /*56d0*/  SHFL.IDX P0, R77, R51, R52, R53 ;  /* 0x00000034334d7389 */ /* 0x0000640000000035 */
[----:B01----:R-:W-:Y:S05]  /*56e0*/  ENDCOLLECTIVE ;  /* 0x000000000000791b */ /* 0x003fea0003800000 */
.L_x_173:
[CC--:B------:R-:W-:Y:S01]  /*56f0*/  FFMA R0, R50.reuse, R57.reuse, R0 ;  /* 0x0000003932007223 */ /* 0x0c0fe20000000000 */
[C---:B------:R-:W-:Y:S01]  /*5700*/  FFMA R2, R55.reuse, R57, R2 ;  /* 0x0000003937027223 */ /* 0x040fe20000000002 */
[-C--:B------:R-:W-:Y:S01]  /*5710*/  FFMA R9, R50, R56.reuse, R9 ;  /* 0x0000003832097223 */ /* 0x080fe20000000009 */
[----:B------:R-:W-:Y:S01]  /*5720*/  FFMA R10, R55, R56, R10 ;  /* 0x00000038370a7223 */ /* 0x000fe2000000000a */
[----:B------:R-:W-:-:S04]  /*5730*/  IMAD.WIDE R56, R61, 0x4, R38 ;  /* 0x000000043d387825 */ /* 0x000fc800078e0226 */
[CC--:B------:R-:W-:Y:S01]  /*5740*/  FFMA R69, R50.reuse, R58.reuse, R69 ;  /* 0x0000003a32457223 */ /* 0x0c0fe20000000045 */
[C---:B------:R-:W-:Y:S01]  /*5750*/  FFMA R70, R55.reuse, R58, R70 ;  /* 0x0000003a37467223 */ /* 0x040fe20000000046 */
[-C--:B------:R-:W-:Y:S01]  /*5760*/  FFMA R11, R50, R77.reuse, R11 ;  /* 0x0000004d320b7223 */ /* 0x080fe2000000000b */
[----:B------:R-:W-:Y:S01]  /*5770*/  FFMA R12, R55, R77, R12 ;  /* 0x0000004d370c7223 */ /* 0x000fe2000000000c */
[----:B------:R0:W5:Y:S04]  /*5780*/  LDG.E.CONSTANT R50, desc[UR4][R56.64] ;  /* 0x0000000438327981 */ /* 0x000168000c1e9900 */
[----:B------:R0:W5:Y:S01]  /*5790*/  LDG.E.CONSTANT R55, desc[UR4][R56.64+0x80] ;  /* 0x0000800438377981 */ /* 0x000162000c1e9900 */
[----:B------:R-:W-:Y:S02]  /*57a0*/  IADD3 R52, PT, PT, R49, 0x1, RZ ;  /* 0x0000000131347810 */ /* 0x000fe40007ffe0ff */
[----:B------:R-:W-:-:S07]  /*57b0*/  MOV R51, R34 ;  /* 0x0000002200337202 */ /* 0x000fce0000000f00 */
[----:B0----5:R-:W-:Y:S05]  /*57c0*/  WARPSYNC.COLLECTIVE R54, `(.L_x_174) ;  /* 0x0000000036087348 */ /* 0x021fea0003c00000 */
[----:B------:R1:W2:Y:S02]  /*57d0*/  SHFL.IDX P0, R77, R51, R52, R53 ;  /* 0x00000034334d7389 */ /* 0x0002a40000000035 */
[----:B012--5:R-:W-:Y:S05]  /*57e0*/  ENDCOLLECTIVE ;  /* 0x000000000000791b */ /* 0x027fea0003800000 */
.L_x_174:
[----:B------:R-:W-:Y:S01]  /*57f0*/  MOV R51, R35 ;  /* 0x0000002300337202 */ /* 0x000fe20000000f00 */
[C---:B------:R-:W-:Y:S01]  /*5800*/  FFMA R65, R77.reuse, R50, R65 ;  /* 0x000000324d417223 */ /* 0x040fe20000000041 */
[----:B------:R-:W-:-:S07]  /*5810*/  FFMA R66, R77, R55, R66 ;  /* 0x000000374d427223 */ /* 0x000fce0000000042 */
[----:B------:R-:W-:Y:S05]  /*5820*/  WARPSYNC.COLLECTIVE R54, `(.L_x_175) ;  /* 0x0000000036087348 */ /* 0x000fea0003c00000 */
[----:B------:R0:W1:Y:S02]  /*5830*/  SHFL.IDX P0, R77, R51, R52, R53 ;  /* 0x00000034334d7389 */ /* 0x0000640000000035 */
[----:B01----:R-:W-:Y:S05]  /*5840*/  ENDCOLLECTIVE ;  /* 0x000000000000791b */ /* 0x003fea0003800000 */
.L_x_175:
[----:B------:R-:W-:Y:S01]  /*5850*/  MOV R51, R36 ;  /* 0x0000002400337202 */ /* 0x000fe20000000f00 */
[-C--:B------:R-:W-:Y:S01]  /*5860*/  FFMA R67, R50, R77.reuse, R67 ;  /* 0x0000004d32437223 */ /* 0x080fe20000000043 */
[----:B------:R-:W-:-:S07]  /*5870*/  FFMA R68, R55, R77, R68 ;  /* 0x0000004d37447223 */ /* 0x000fce0000000044 */
[----:B------:R-:W-:Y:S05]  /*5880*/  WARPSYNC.COLLECTIVE R54, `(.L_x_176) ;  /* 0x0000000036087348 */ /* 0x000fea0003c00000 */
[----:B------:R0:W1:Y:S02]  /*5890*/  SHFL.IDX P0, R77, R51, R52, R53 ;  /* 0x00000034334d7389 */ /* 0x0000640000000035 */
[----:B01----:R-:W-:Y:S05]  /*58a0*/  ENDCOLLECTIVE ;  /* 0x000000000000791b */ /* 0x003fea0003800000 */
.L_x_176:
[----:B------:R-:W-:Y:S01]  /*58b0*/  MOV R51, R37 ;  /* 0x0000002500337202 */ /* 0x000fe20000000f00 */
[-C--:B------:R-:W-:Y:S01]  /*58c0*/  FFMA R69, R50, R77.reuse, R69 ;  /* 0x0000004d32457223 */ /* 0x080fe20000000045 */
[----:B------:R-:W-:-:S07]  /*58d0*/  FFMA R70, R55, R77, R70 ;  /* 0x0000004d37467223 */ /* 0x000fce0000000046 */
[----:B------:R-:W-:Y:S05]  /*58e0*/  WARPSYNC.COLLECTIVE R54, `(.L_x_177) ;  /* 0x0000000036087348 */ /* 0x000fea0003c00000 */
[----:B------:R0:W1:Y:S02]  /*58f0*/  SHFL.IDX P0, R77, R51, R52, R53 ;  /* 0x00000034334d7389 */ /* 0x0000640000000035 */
[----:B01----:R-:W-:Y:S05]  /*5900*/  ENDCOLLECTIVE ;  /* 0x000000000000791b */ /* 0x003fea0003800000 */
.L_x_177:
[----:B------:R-:W-:Y:S01]  /*5910*/  MOV R51, R40 ;  /* 0x0000002800337202 */ /* 0x000fe20000000f00 */
[-C--:B------:R-:W-:Y:S01]  /*5920*/  FFMA R71, R50, R77.reuse, R71 ;  /* 0x0000004d32477223 */ /* 0x080fe20000000047 */
[----:B------:R-:W-:-:S07]  /*5930*/  FFMA R72, R55, R77, R72 ;  /* 0x0000004d37487223 */ /* 0x000fce0000000048 */
[----:B------:R-:W-:Y:S05]  /*5940*/  WARPSYNC.COLLECTIVE R54, `(.L_x_178) ;  /* 0x0000000036087348 */ /* 0x000fea0003c00000 */
[----:B------:R0:W1:Y:S02]  /*5950*/  SHFL.IDX P0, R77, R51, R52, R53 ;  /* 0x00000034334d7389 */ /* 0x0000640000000035 */
[----:B01----:R-:W-:Y:S05]  /*5960*/  ENDCOLLECTIVE ;  /* 0x000000000000791b */ /* 0x003fea0003800000 */
.L_x_178:
[----:B------:R-:W-:Y:S01]  /*5970*/  MOV R51, R41 ;  /* 0x0000002900337202 */ /* 0x000fe20000000f00 */
[-C--:B------:R-:W-:Y:S01]  /*5980*/  FFMA R73, R50, R77.reuse, R73 ;  /* 0x0000004d32497223 */ /* 0x080fe20000000049 */
[----:B------:R-:W-:-:S07]  /*5990*/  FFMA R74, R55, R77, R74 ;  /* 0x0000004d374a7223 */ /* 0x000fce000000004a */
[----:B------:R-:W-:Y:S05]  /*59a0*/  WARPSYNC.COLLECTIVE R54, `(.L_x_179) ;  /* 0x0000000036087348 */ /* 0x000fea0003c00000 */
[----:B------:R0:W1:Y:S02]  /*59b0*/  SHFL.IDX P0, R77, R51, R52, R53 ;  /* 0x00000034334d7389 */ /* 0x0000640000000035 */
[----:B01----:R-:W-:Y:S05]  /*59c0*/  ENDCOLLECTIVE ;  /* 0x000000000000791b */ /* 0x003fea0003800000 */
.L_x_179:
[----:B------:R-:W-:Y:S01]  /*59d0*/  MOV R51, R42 ;  /* 0x0000002a00337202 */ /* 0x000fe20000000f00 */
[-C--:B------:R-:W-:Y:S01]  /*59e0*/  FFMA R75, R50, R77.reuse, R75 ;  /* 0x0000004d324b7223 */ /* 0x080fe2000000004b */
[----:B------:R-:W-:-:S07]  /*59f0*/  FFMA R76, R55, R77, R76 ;  /* 0x0000004d374c7223 */ /* 0x000fce000000004c */
[----:B------:R-:W-:Y:S05]  /*5a00*/  WARPSYNC.COLLECTIVE R54, `(.L_x_180) ;  /* 0x0000000036087348 */ /* 0x000fea0003c00000 */
[----:B------:R0:W1:Y:S02]  /*5a10*/  SHFL.IDX P0, R77, R51, R52, R53 ;  /* 0x00000034334d7389 */ /* 0x0000640000000035 */
[----:B01----:R-:W-:Y:S05]  /*5a20*/  ENDCOLLECTIVE ;  /* 0x000000000000791b */ /* 0x003fea0003800000 */
.L_x_180:
[----:B------:R-:W-:Y:S01]  /*5a30*/  MOV R51, R43 ;  /* 0x0000002b00337202 */ /* 0x000fe20000000f00 */
[-C--:B------:R-:W-:Y:S01]  /*5a40*/  FFMA R0, R50, R77.reuse, R0 ;  /* 0x0000004d32007223 */ /* 0x080fe20000000000 */
[----:B------:R-:W-:-:S07]  /*5a50*/  FFMA R2, R55, R77, R2 ;  /* 0x0000004d37027223 */ /* 0x000fce0000000002 */
[----:B------:R-:W-:Y:S05]  /*5a60*/  WARPSYNC.COLLECTIVE R54, `(.L_x_181) ;  /* 0x0000000036087348 */ /* 0x000fea0003c00000 */
[----:B------:R0:W1:Y:S02]  /*5a70*/  SHFL.IDX P0, R77, R51, R52, R53 ;  /* 0x00000034334d7389 */ /* 0x0000640000000035 */
[----:B01----:R-:W-:Y:S05]  /*5a80*/  ENDCOLLECTIVE ;  /* 0x000000000000791b */ /* 0x003fea0003800000 */
.L_x_181:
[----:B------:R-:W-:Y:S01]  /*5a90*/  MOV R51, R44 ;  /* 0x0000002c00337202 */ /* 0x000fe20000000f00 */
[-C--:B------:R-:W-:Y:S01]  /*5aa0*/  FFMA R3, R50, R77.reuse, R3 ;  /* 0x0000004d32037223 */ /* 0x080fe20000000003 */
[----:B------:R-:W-:-:S07]  /*5ab0*/  FFMA R4, R55, R77, R4 ;  /* 0x0000004d37047223 */ /* 0x000fce0000000004 */
[----:B------:R-:W-:Y:S05]  /*5ac0*/  WARPSYNC.COLLECTIVE R54, `(.L_x_182) ;  /* 0x0000000036087348 */ /* 0x000fea0003c00000 */
[----:B------:R0:W1:Y:S02]  /*5ad0*/  SHFL.IDX P0, R77, R51, R52, R53 ;  /* 0x00000034334d7389 */ /* 0x0000640000000035 */
[----:B01----:R-:W-:Y:S05]  /*5ae0*/  ENDCOLLECTIVE ;  /* 0x000000000000791b */ /* 0x003fea0003800000 */
.L_x_182:
[----:B------:R-:W-:Y:S01]  /*5af0*/  MOV R51, R45 ;  /* 0x0000002d00337202 */ /* 0x000fe20000000f00 */
[-C--:B------:R-:W-:Y:S01]  /*5b00*/  FFMA R5, R50, R77.reuse, R5 ;  /* 0x0000004d32057223 */ /* 0x080fe20000000005 */
[----:B------:R-:W-:-:S07]  /*5b10*/  FFMA R6, R55, R77, R6 ;  /* 0x0000004d37067223 */ /* 0x000fce0000000006 */
[----:B------:R-:W-:Y:S05]  /*5b20*/  WARPSYNC.COLLECTIVE R54, `(.L_x_183) ;  /* 0x0000000036087348 */ /* 0x000fea0003c00000 */
[----:B------:R0:W1:Y:S02]  /*5b30*/  SHFL.IDX P0, R77, R51, R52, R53 ;  /* 0x00000034334d7389 */ /* 0x0000640000000035 */
[----:B01----:R-:W-:Y:S05]  /*5b40*/  ENDCOLLECTIVE ;  /* 0x000000000000791b */ /* 0x003fea0003800000 */
.L_x_183:
[----:B------:R-:W-:Y:S01]  /*5b50*/  MOV R51, R46 ;  /* 0x0000002e00337202 */ /* 0x000fe20000000f00 */
[-C--:B------:R-:W-:Y:S01]  /*5b60*/  FFMA R7, R50, R77.reuse, R7 ;  /* 0x0000004d32077223 */ /* 0x080fe20000000007 */
[----:B------:R-:W-:-:S07]  /*5b70*/  FFMA R8, R55, R77, R8 ;  /* 0x0000004d37087223 */ /* 0x000fce0000000008 */
[----:B------:R-:W-:Y:S05]  /*5b80*/  WARPSYNC.COLLECTIVE R54, `(.L_x_184) ;  /* 0x0000000036087348 */ /* 0x000fea0003c00000 */
[----:B------:R0:W1:Y:S02]  /*5b90*/  SHFL.IDX P0, R77, R51, R52, R53 ;  /* 0x00000034334d7389 */ /* 0x0000640000000035 */
[----:B01----:R-:W-:Y:S05]  /*5ba0*/  ENDCOLLECTIVE ;  /* 0x000000000000791b */ /* 0x003fea0003800000 */
.L_x_184:
[----:B------:R-:W-:Y:S01]  /*5bb0*/  MOV R51, R47 ;  /* 0x0000002f00337202 */ /* 0x000fe20000000f00 */
[-C--:B------:R-:W-:Y:S01]  /*5bc0*/  FFMA R9, R50, R77.reuse, R9 ;  /* 0x0000004d32097223 */ /* 0x080fe20000000009 */
[----:B------:R-:W-:-:S07]  /*5bd0*/  FFMA R10, R55, R77, R10 ;  /* 0x0000004d370a7223 */ /* 0x000fce000000000a */
[----:B------:R-:W-:Y:S05]  /*5be0*/  WARPSYNC.COLLECTIVE R54, `(.L_x_185) ;  /* 0x0000000036087348 */ /* 0x000fea0003c00000 */
[----:B------:R0:W1:Y:S02]  /*5bf0*/  SHFL.IDX P0, R77, R51, R52, R53 ;  /* 0x00000034334d7389 */ /* 0x0000640000000035 */
[----:B01----:R-:W-:Y:S05]  /*5c00*/  ENDCOLLECTIVE ;  /* 0x000000000000791b */ /* 0x003fea0003800000 */
.L_x_185:
[----:B------:R-:W-:-:S05]  /*5c10*/  MOV R56, R77 ;  /* 0x0000004d00387202 */ /* 0x000fca0000000f00 */
[-C--:B------:R-:W-:Y:S01]  /*5c20*/  FFMA R11, R50, R56.reuse, R11 ;  /* 0x00000038320b7223 */ /* 0x080fe2000000000b */
[----:B------:R-:W-:Y:S01]  /*5c30*/  FFMA R12, R55, R56, R12 ;  /* 0x00000038370c7223 */ /* 0x000fe2000000000c */
[----:B------:R-:W-:-:S05]  /*5c40*/  IMAD.WIDE R56, R62, 0x4, R38 ;  /* 0x000000043e387825 */ /* 0x000fca00078e0226 */
[----:B------:R0:W5:Y:S04]  /*5c50*/  LDG.E.CONSTANT R50, desc[UR4][R56.64] ;  /* 0x0000000438327981 */ /* 0x000168000c1e9900 */
[----:B------:R0:W5:Y:S01]  /*5c60*/  LDG.E.CONSTANT R55, desc[UR4][R56.64+0x80] ;  /* 0x0000800438377981 */ /* 0x000162000c1e9900 */
[----:B------:R-:W-:Y:S02]  /*5c70*/  IADD3 R52, PT, PT, R49, 0x2, RZ ;  /* 0x0000000231347810 */ /* 0x000fe40007ffe0ff */
[----:B------:R-:W-:-:S07]  /*5c80*/  MOV R51, R34 ;  /* 0x0000002200337202 */ /* 0x000fce0000000f00 */
[----:B0----5:R-:W-:Y:S05]  /*5c90*/  WARPSYNC.COLLECTIVE R54, `(.L_x_186) ;  /* 0x0000000036087348 */ /* 0x021fea0003c00000 */
[----:B------:R1:W2:Y:S02]  /*5ca0*/  SHFL.IDX P0, R77, R51, R52, R53 ;  /* 0x00000034334d7389 */ /* 0x0002a40000000035 */
[----:B012--5:R-:W-:Y:S05]  /*5cb0*/  ENDCOLLECTIVE ;  /* 0x000000000000791b */ /* 0x027fea0003800000 */
.L_x_186:
[----:B------:R-:W-:Y:S01]  /*5cc0*/  MOV R51, R35 ;  /* 0x0000002300337202 */ /* 0x000fe20000000f00 */
[C---:B------:R-:W-:Y:S01]  /*5cd0*/  FFMA R65, R77.reuse, R50, R65 ;  /* 0x000000324d417223 */ /* 0x040fe20000000041 */
[----:B------:R-:W-:-:S07]  /*5ce0*/  FFMA R66, R77, R55, R66 ;  /* 0x000000374d427223 */ /* 0x000fce0000000042 */
[----:B------:R-:W-:Y:S05]  /*5cf0*/  WARPSYNC.COLLECTIVE R54, `(.L_x_187) ;  /* 0x0000000036087348 */ /* 0x000fea0003c00000 */
[----:B------:R0:W1:Y:S02]  /*5d00*/  SHFL.IDX P0, R77, R51, R52, R53 ;  /* 0x00000034334d7389 */ /* 0x0000640000000035 */
[----:B01----:R-:W-:Y:S05]  /*5d10*/  ENDCOLLECTIVE ;  /* 0x000000000000791b */ /* 0x003fea0003800000 */
.L_x_187:
[----:B------:R-:W-:Y:S01]  /*5d20*/  MOV R51, R36 ;  /* 0x0000002400337202 */ /* 0x000fe20000000f00 */
[-C--:B------:R-:W-:Y:S01]  /*5d30*/  FFMA R67, R50, R77.reuse, R67 ;  /* 0x0000004d32437223 */ /* 0x080fe20000000043 */
[----:B------:R-:W-:-:S07]  /*5d40*/  FFMA R68, R55, R77, R68 ;  /* 0x0000004d37447223 */ /* 0x000fce0000000044 */
[----:B------:R-:W-:Y:S05]  /*5d50*/  WARPSYNC.COLLECTIVE R54, `(.L_x_188) ;  /* 0x0000000036087348 */ /* 0x000fea0003c00000 */
[----:B------:R0:W1:Y:S02]  /*5d60*/  SHFL.IDX P0, R77, R51, R52, R53 ;  /* 0x00000034334d7389 */ /* 0x0000640000000035 */
[----:B01----:R-:W-:Y:S05]  /*5d70*/  ENDCOLLECTIVE ;  /* 0x000000000000791b */ /* 0x003fea0003800000 */
.L_x_188:
[----:B------:R-:W-:Y:S01]  /*5d80*/  MOV R51, R37 ;  /* 0x0000002500337202 */ /* 0x000fe20000000f00 */
[-C--:B------:R-:W-:Y:S01]  /*5d90*/  FFMA R69, R50, R77.reuse, R69 ;  /* 0x0000004d32457223 */ /* 0x080fe20000000045 */
[----:B------:R-:W-:-:S07]  /*5da0*/  FFMA R70, R55, R77, R70 ;  /* 0x0000004d37467223 */ /* 0x000fce0000000046 */
[----:B------:R-:W-:Y:S05]  /*5db0*/  WARPSYNC.COLLECTIVE R54, `(.L_x_189) ;  /* 0x0000000036087348 */ /* 0x000fea0003c00000 */
[----:B------:R0:W1:Y:S02]  /*5dc0*/  SHFL.IDX P0, R77, R51, R52, R53 ;  /* 0x00000034334d7389 */ /* 0x0000640000000035 */
[----:B01----:R-:W-:Y:S05]  /*5dd0*/  ENDCOLLECTIVE ;  /* 0x000000000000791b */ /* 0x003fea0003800000 */
.L_x_189:
[----:B------:R-:W-:Y:S01]  /*5de0*/  MOV R51, R40 ;  /* 0x0000002800337202 */ /* 0x000fe20000000f00 */
[-C--:B------:R-:W-:Y:S01]  /*5df0*/  FFMA R71, R50, R77.reuse, R71 ;  /* 0x0000004d32477223 */ /* 0x080fe20000000047 */
[----:B------:R-:W-:-:S07]  /*5e00*/  FFMA R72, R55, R77, R72 ;  /* 0x0000004d37487223 */ /* 0x000fce0000000048 */
[----:B------:R-:W-:Y:S05]  /*5e10*/  WARPSYNC.COLLECTIVE R54, `(.L_x_190) ;  /* 0x0000000036087348 */ /* 0x000fea0003c00000 */
[----:B------:R0:W1:Y:S02]  /*5e20*/  SHFL.IDX P0, R77, R51, R52, R53 ;  /* 0x00000034334d7389 */ /* 0x0000640000000035 */
[----:B01----:R-:W-:Y:S05]  /*5e30*/  ENDCOLLECTIVE ;  /* 0x000000000000791b */ /* 0x003fea0003800000 */
.L_x_190:
[----:B------:R-:W-:Y:S01]  /*5e40*/  MOV R51, R41 ;  /* 0x0000002900337202 */ /* 0x000fe20000000f00 */
[-C--:B------:R-:W-:Y:S01]  /*5e50*/  FFMA R73, R50, R77.reuse, R73 ;  /* 0x0000004d32497223 */ /* 0x080fe20000000049 */
[----:B------:R-:W-:-:S07]  /*5e60*/  FFMA R74, R55, R77, R74 ;  /* 0x0000004d374a7223 */ /* 0x000fce000000004a */
[----:B------:R-:W-:Y:S05]  /*5e70*/  WARPSYNC.COLLECTIVE R54, `(.L_x_191) ;  /* 0x0000000036087348 */ /* 0x000fea0003c00000 */
[----:B------:R0:W1:Y:S02]  /*5e80*/  SHFL.IDX P0, R77, R51, R52, R53 ;  /* 0x00000034334d7389 */ /* 0x0000640000000035 */
[----:B01----:R-:W-:Y:S05]  /*5e90*/  ENDCOLLECTIVE ;  /* 0x000000000000791b */ /* 0x003fea0003800000 */
.L_x_191:
[----:B------:R-:W-:Y:S01]  /*5ea0*/  MOV R51, R42 ;  /* 0x0000002a00337202 */ /* 0x000fe20000000f00 */
[-C--:B------:R-:W-:Y:S01]  /*5eb0*/  FFMA R75, R50, R77.reuse, R75 ;  /* 0x0000004d324b7223 */ /* 0x080fe2000000004b */
[----:B------:R-:W-:-:S07]  /*5ec0*/  FFMA R76, R55, R77, R76 ;  /* 0x0000004d374c7223 */ /* 0x000fce000000004c */
[----:B------:R-:W-:Y:S05]  /*5ed0*/  WARPSYNC.COLLECTIVE R54, `(.L_x_192) ;  /* 0x0000000036087348 */ /* 0x000fea0003c00000 */
[----:B------:R0:W1:Y:S02]  /*5ee0*/  SHFL.IDX P0, R77, R51, R52, R53 ;  /* 0x00000034334d7389 */ /* 0x0000640000000035 */
[----:B01----:R-:W-:Y:S05]  /*5ef0*/  ENDCOLLECTIVE ;  /* 0x000000000000791b */ /* 0x003fea0003800000 */
.L_x_192:
[----:B------:R-:W-:Y:S01]  /*5f00*/  MOV R51, R43 ;  /* 0x0000002b00337202 */ /* 0x000fe20000000f00 */
[-C--:B------:R-:W-:Y:S01]  /*5f10*/  FFMA R0, R50, R77.reuse, R0 ;  /* 0x0000004d32007223 */ /* 0x080fe20000000000 */
[----:B------:R-:W-:-:S07]  /*5f20*/  FFMA R2, R55, R77, R2 ;  /* 0x0000004d37027223 */ /* 0x000fce0000000002 */
[----:B------:R-:W-:Y:S05]  /*5f30*/  WARPSYNC.COLLECTIVE R54, `(.L_x_193) ;  /* 0x0000000036087348 */ /* 0x000fea0003c00000 */
[----:B------:R0:W1:Y:S02]  /*5f40*/  SHFL.IDX P0, R77, R51, R52, R53 ;  /* 0x00000034334d7389 */ /* 0x0000640000000035 */
[----:B01----:R-:W-:Y:S05]  /*5f50*/  ENDCOLLECTIVE ;  /* 0x000000000000791b */ /* 0x003fea0003800000 */
.L_x_193:
[----:B------:R-:W-:Y:S01]  /*5f60*/  MOV R51, R44 ;  /* 0x0000002c00337202 */ /* 0x000fe20000000f00 */
[-C--:B------:R-:W-:Y:S01]  /*5f70*/  FFMA R3, R50, R77.reuse, R3 ;  /* 0x0000004d32037223 */ /* 0x080fe20000000003 */
[----:B------:R-:W-:-:S07]  /*5f80*/  FFMA R4, R55, R77, R4 ;  /* 0x0000004d37047223 */ /* 0x000fce0000000004 */
[----:B------:R-:W-:Y:S05]  /*5f90*/  WARPSYNC.COLLECTIVE R54, `(.L_x_194) ;  /* 0x0000000036087348 */ /* 0x000fea0003c00000 */
[----:B------:R0:W1:Y:S02]  /*5fa0*/  SHFL.IDX P0, R77, R51, R52, R53 ;  /* 0x00000034334d7389 */ /* 0x0000640000000035 */
[----:B01----:R-:W-:Y:S05]  /*5fb0*/  ENDCOLLECTIVE ;  /* 0x000000000000791b */ /* 0x003fea0003800000 */
.L_x_194:
[----:B------:R-:W-:Y:S01]  /*5fc0*/  MOV R51, R45 ;  /* 0x0000002d00337202 */ /* 0x000fe20000000f00 */
[-C--:B------:R-:W-:Y:S01]  /*5fd0*/  FFMA R5, R50, R77.reuse, R5 ;  /* 0x0000004d32057223 */ /* 0x080fe20000000005 */
[----:B------:R-:W-:-:S07]  /*5fe0*/  FFMA R6, R55, R77, R6 ;  /* 0x0000004d37067223 */ /* 0x000fce0000000006 */
[----:B------:R-:W-:Y:S05]  /*5ff0*/  WARPSYNC.COLLECTIVE R54, `(.L_x_195) ;  /* 0x0000000036087348 */ /* 0x000fea0003c00000 */
[----:B------:R0:W1:Y:S02]  /*6000*/  SHFL.IDX P0, R77, R51, R52, R53 ;  /* 0x00000034334d7389 */ /* 0x0000640000000035 */
[----:B01----:R-:W-:Y:S05]  /*6010*/  ENDCOLLECTIVE ;  /* 0x000000000000791b */ /* 0x003fea0003800000 */
.L_x_195:
[----:B------:R-:W-:Y:S01]  /*6020*/  MOV R51, R46 ;  /* 0x0000002e00337202 */ /* 0x000fe20000000f00 */
[-C--:B------:R-:W-:Y:S01]  /*6030*/  FFMA R7, R50, R77.reuse, R7 ;  /* 0x0000004d32077223 */ /* 0x080fe20000000007 */
[----:B------:R-:W-:-:S07]  /*6040*/  FFMA R8, R55, R77, R8 ;  /* 0x0000004d37087223 */ /* 0x000fce0000000008 */
[----:B------:R-:W-:Y:S05]  /*6050*/  WARPSYNC.COLLECTIVE R54, `(.L_x_196) ;  /* 0x0000000036087348 */ /* 0x000fea0003c00000 */
[----:B------:R0:W1:Y:S02]  /*6060*/  SHFL.IDX P0, R77, R51, R52, R53 ;  /* 0x00000034334d7389 */ /* 0x0000640000000035 */
[----:B01----:R-:W-:Y:S05]  /*6070*/  ENDCOLLECTIVE ;  /* 0x000000000000791b */ /* 0x003fea0003800000 */
.L_x_196:
[----:B------:R-:W-:Y:S01]  /*6080*/  MOV R51, R47 ;  /* 0x0000002f00337202 */ /* 0x000fe20000000f00 */
[-C--:B------:R-:W-:Y:S01]  /*6090*/  FFMA R9, R50, R77.reuse, R9 ;  /* 0x0000004d32097223 */ /* 0x080fe20000000009 */
[----:B------:R-:W-:-:S07]  /*60a0*/  FFMA R10, R55, R77, R10 ;  /* 0x0000004d370a7223 */ /* 0x000fce000000000a */
[----:B------:R-:W-:Y:S05]  /*60b0*/  WARPSYNC.COLLECTIVE R54, `(.L_x_197) ;  /* 0x0000000036087348 */ /* 0x000fea0003c00000 */
[----:B------:R0:W1:Y:S02]  /*60c0*/  SHFL.IDX P0, R77, R51, R52, R53 ;  /* 0x00000034334d7389 */ /* 0x0000640000000035 */
[----:B01----:R-:W-:Y:S05]  /*60d0*/  ENDCOLLECTIVE ;  /* 0x000000000000791b */ /* 0x003fea0003800000 */
.L_x_197:
[----:B------:R-:W-:Y:S01]  /*60e0*/  IMAD.WIDE R58, R63, 0x4, R38 ;  /* 0x000000043f3a7825 */ /* 0x000fe200078e0226 */
[----:B------:R-:W-:-:S05]  /*60f0*/  MOV R56, R77 ;  /* 0x0000004d00387202 */ /* 0x000fca0000000f00 */
[-C--:B------:R-:W-:Y:S01]  /*6100*/  FFMA R11, R50, R56.reuse, R11 ;  /* 0x00000038320b7223 */ /* 0x080fe2000000000b */
[----:B------:R-:W-:Y:S01]  /*6110*/  FFMA R12, R55, R56, R12 ;  /* 0x00000038370c7223 */ /* 0x000fe2000000000c */
[----:B------:R0:W5:Y:S04]  /*6120*/  LDG.E.CONSTANT R50, desc[UR4][R58.64] ;  /* 0x000000043a327981 */ /* 0x000168000c1e9900 */
[----:B------:R0:W5:Y:S01]  /*6130*/  LDG.E.CONSTANT R55, desc[UR4][R58.64+0x80] ;  /* 0x000080043a377981 */ /* 0x000162000c1e9900 */
[----:B------:R-:W-:Y:S02]  /*6140*/  IADD3 R56, PT, PT, R49, 0x3, RZ ;  /* 0x0000000331387810 */ /* 0x000fe40007ffe0ff */
[----:B------:R-:W-:Y:S02]  /*6150*/  MOV R51, R34 ;  /* 0x0000002200337202 */ /* 0x000fe40000000f00 */
[----:B------:R-:W-:-:S07]  /*6160*/  MOV R52, R56 ;  /* 0x0000003800347202 */ /* 0x000fce0000000f00 */
[----:B0----5:R-:W-:Y:S05]  /*6170*/  WARPSYNC.COLLECTIVE R54, `(.L_x_198) ;  /* 0x0000000036087348 */ /* 0x021fea0003c00000 */
[----:B------:R1:W2:Y:S02]  /*6180*/  SHFL.IDX P0, R77, R51, R52, R53 ;  /* 0x00000034334d7389 */ /* 0x0002a40000000035 */
[----:B012--5:R-:W-:Y:S05]  /*6190*/  ENDCOLLECTIVE ;  /* 0x000000000000791b */ /* 0x027fea0003800000 */
.L_x_198:
[----:B------:R-:W-:Y:S01]  /*61a0*/  MOV R51, R35 ;  /* 0x0000002300337202 */ /* 0x000fe20000000f00 */
[----:B------:R-:W-:-:S04]  /*61b0*/  IMAD.WIDE R38, R64, 0x4, R38 ;  /* 0x0000000440267825 */ /* 0x000fc800078e0226 */
[C---:B------:R-:W-:Y:S01]  /*61c0*/  FFMA R65, R77.reuse, R50, R65 ;  /* 0x000000324d417223 */ /* 0x040fe20000000041 */
[----:B------:R-:W-:-:S07]  /*61d0*/  FFMA R66, R77, R55, R66 ;  /* 0x000000374d427223 */ /* 0x000fce0000000042 */
[----:B------:R-:W-:Y:S05]  /*61e0*/  WARPSYNC.COLLECTIVE R54, `(.L_x_199) ;  /* 0x0000000036087348 */ /* 0x000fea0003c00000 */
[----:B------:R0:W1:Y:S02]  /*61f0*/  SHFL.IDX P0, R77, R51, R52, R53 ;  /* 0x00000034334d7389 */ /* 0x0000640000000035 */
[----:B01----:R-:W-:Y:S05]  /*6200*/  ENDCOLLECTIVE ;  /* 0x000000000000791b */ /* 0x003fea0003800000 */
.L_x_199:
[----:B------:R-:W-:Y:S01]  /*6210*/  MOV R51, R36 ;  /* 0x0000002400337202 */ /* 0x000fe20000000f00 */
[-C--:B------:R-:W-:Y:S01]  /*6220*/  FFMA R67, R50, R77.reuse, R67 ;  /* 0x0000004d32437223 */ /* 0x080fe20000000043 */
[----:B------:R-:W-:-:S07]  /*6230*/  FFMA R68, R55, R77, R68 ;  /* 0x0000004d37447223 */ /* 0x000fce0000000044 */
[----:B------:R-:W-:Y:S05]  /*6240*/  WARPSYNC.COLLECTIVE R54, `(.L_x_200) ;  /* 0x0000000036087348 */ /* 0x000fea0003c00000 */
[----:B------:R0:W1:Y:S02]  /*6250*/  SHFL.IDX P0, R77, R51, R52, R53 ;  /* 0x00000034334d7389 */ /* 0x0000640000000035 */
[----:B01----:R-:W-:Y:S05]  /*6260*/  ENDCOLLECTIVE ;  /* 0x000000000000791b */ /* 0x003fea0003800000 */
.L_x_200:
[----:B------:R-:W-:Y:S01]  /*6270*/  MOV R51, R37 ;  /* 0x0000002500337202 */ /* 0x000fe20000000f00 */
[-C--:B------:R-:W-:Y:S01]  /*6280*/  FFMA R69, R50, R77.reuse, R69 ;  /* 0x0000004d32457223 */ /* 0x080fe20000000045 */
[----:B------:R-:W-:-:S07]  /*6290*/  FFMA R70, R55, R77, R70 ;  /* 0x0000004d37467223 */ /* 0x000fce0000000046 */
[----:B------:R-:W-:Y:S05]  /*62a0*/  WARPSYNC.COLLECTIVE R54, `(.L_x_201) ;  /* 0x0000000036087348 */ /* 0x000fea0003c00000 */
[----:B------:R0:W1:Y:S02]  /*62b0*/  SHFL.IDX P0, R77, R51, R52, R53 ;  /* 0x00000034334d7389 */ /* 0x0000640000000035 */
[----:B01----:R-:W-:Y:S05]  /*62c0*/  ENDCOLLECTIVE ;  /* 0x000000000000791b */ /* 0x003fea0003800000 */
.L_x_201:
[----:B------:R-:W-:Y:S01]  /*62d0*/  MOV R51, R40 ;  /* 0x0000002800337202 */ /* 0x000fe20000000f00 */
[-C--:B------:R-:W-:Y:S01]  /*62e0*/  FFMA R71, R50, R77.reuse, R71 ;  /* 0x0000004d32477223 */ /* 0x080fe20000000047 */
[----:B------:R-:W-:-:S07]  /*62f0*/  FFMA R72, R55, R77, R72 ;  /* 0x0000004d37487223 */ /* 0x000fce0000000048 */
[----:B------:R-:W-:Y:S05]  /*6300*/  WARPSYNC.COLLECTIVE R54, `(.L_x_202) ;  /* 0x0000000036087348 */ /* 0x000fea0003c00000 */
[----:B------:R0:W1:Y:S02]  /*6310*/  SHFL.IDX P0, R77, R51, R52, R53 ;  /* 0x00000034334d7389 */ /* 0x0000640000000035 */
[----:B01----:R-:W-:Y:S05]  /*6320*/  ENDCOLLECTIVE ;  /* 0x000000000000791b */ /* 0x003fea0003800000 */
.L_x_202:
[----:B------:R-:W-:Y:S01]  /*6330*/  MOV R51, R41 ;  /* 0x0000002900337202 */ /* 0x000fe20000000f00 */
[-C--:B------:R-:W-:Y:S01]  /*6340*/  FFMA R73, R50, R77.reuse, R73 ;  /* 0x0000004d32497223 */ /* 0x080fe20000000049 */
[----:B------:R-:W-:-:S07]  /*6350*/  FFMA R74, R55, R77, R74 ;  /* 0x0000004d374a7223 */ /* 0x000fce000000004a */
[----:B------:R-:W-:Y:S05]  /*6360*/  WARPSYNC.COLLECTIVE R54, `(.L_x_203) ;  /* 0x0000000036087348 */ /* 0x000fea0003c00000 */
[----:B------:R0:W1:Y:S02]  /*6370*/  SHFL.IDX P0, R77, R51, R52, R53 ;  /* 0x00000034334d7389 */ /* 0x0000640000000035 */
[----:B01----:R-:W-:Y:S05]  /*6380*/  ENDCOLLECTIVE ;  /* 0x000000000000791b */ /* 0x003fea0003800000 */
.L_x_203:
[----:B------:R-:W-:Y:S01]  /*6390*/  MOV R51, R42 ;  /* 0x0000002a00337202 */ /* 0x000fe20000000f00 */
[-C--:B------:R-:W-:Y:S01]  /*63a0*/  FFMA R75, R50, R77.reuse, R75 ;  /* 0x0000004d324b7223 */ /* 0x080fe2000000004b */
[----:B------:R-:W-:-:S07]  /*63b0*/  FFMA R76, R55, R77, R76 ;  /* 0x0000004d374c7223 */ /* 0x000fce000000004c */
[----:B------:R-:W-:Y:S05]  /*63c0*/  WARPSYNC.COLLECTIVE R54, `(.L_x_204) ;  /* 0x0000000036087348 */ /* 0x000fea0003c00000 */
[----:B------:R0:W1:Y:S02]  /*63d0*/  SHFL.IDX P0, R77, R51, R52, R53 ;  /* 0x00000034334d7389 */ /* 0x0000640000000035 */
[----:B01----:R-:W-:Y:S05]  /*63e0*/  ENDCOLLECTIVE ;  /* 0x000000000000791b */ /* 0x003fea0003800000 */
.L_x_204:
[----:B------:R-:W-:Y:S01]  /*63f0*/  MOV R51, R43 ;  /* 0x0000002b00337202 */ /* 0x000fe20000000f00 */
[-C--:B------:R-:W-:Y:S01]  /*6400*/  FFMA R0, R50, R77.reuse, R0 ;  /* 0x0000004d32007223 */ /* 0x080fe20000000000 */
[----:B------:R-:W-:-:S07]  /*6410*/  FFMA R2, R55, R77, R2 ;  /* 0x0000004d37027223 */ /* 0x000fce0000000002 */
[----:B------:R-:W-:Y:S05]  /*6420*/  WARPSYNC.COLLECTIVE R54, `(.L_x_205) ;  /* 0x0000000036087348 */ /* 0x000fea0003c00000 */
[----:B------:R0:W1:Y:S02]  /*6430*/  SHFL.IDX P0, R77, R51, R52, R53 ;  /* 0x00000034334d7389 */ /* 0x0000640000000035 */
[----:B01----:R-:W-:Y:S05]  /*6440*/  ENDCOLLECTIVE ;  /* 0x000000000000791b */ /* 0x003fea0003800000 */
.L_x_205:
[----:B------:R-:W-:Y:S01]  /*6450*/  MOV R51, R44 ;  /* 0x0000002c00337202 */ /* 0x000fe20000000f00 */
[-C--:B------:R-:W-:Y:S01]  /*6460*/  FFMA R3, R50, R77.reuse, R3 ;  /* 0x0000004d32037223 */ /* 0x080fe20000000003 */
[----:B------:R-:W-:-:S07]  /*6470*/  FFMA R4, R55, R77, R4 ;  /* 0x0000004d37047223 */ /* 0x000fce0000000004 */
[----:B------:R-:W-:Y:S05]  /*6480*/  WARPSYNC.COLLECTIVE R54, `(.L_x_206) ;  /* 0x0000000036087348 */ /* 0x000fea0003c00000 */
[----:B------:R0:W1:Y:S02]  /*6490*/  SHFL.IDX P0, R77, R51, R52, R53 ;  /* 0x00000034334d7389 */ /* 0x0000640000000035 */
[----:B01----:R-:W-:Y:S05]  /*64a0*/  ENDCOLLECTIVE ;  /* 0x000000000000791b */ /* 0x003fea0003800000 */
.L_x_206:
[----:B------:R-:W-:Y:S01]  /*64b0*/  MOV R51, R45 ;  /* 0x0000002d00337202 */ /* 0x000fe20000000f00 */
[-C--:B------:R-:W-:Y:S01]  /*64c0*/  FFMA R5, R50, R77.reuse, R5 ;  /* 0x0000004d32057223 */ /* 0x080fe20000000005 */
[----:B------:R-:W-:-:S07]  /*64d0*/  FFMA R6, R55, R77, R6 ;  /* 0x0000004d37067223 */ /* 0x000fce0000000006 */
[----:B------:R-:W-:Y:S05]  /*64e0*/  WARPSYNC.COLLECTIVE R54, `(.L_x_207) ;  /* 0x0000000036087348 */ /* 0x000fea0003c00000 */
[----:B------:R0:W1:Y:S02]  /*64f0*/  SHFL.IDX P0, R77, R51, R52, R53 ;  /* 0x00000034334d7389 */ /* 0x0000640000000035 */
[----:B01----:R-:W-:Y:S05]  /*6500*/  ENDCOLLECTIVE ;  /* 0x000000000000791b */ /* 0x003fea0003800000 */
.L_x_207:
[----:B------:R-:W-:Y:S01]  /*6510*/  MOV R51, R46 ;  /* 0x0000002e00337202 */ /* 0x000fe20000000f00 */
[-C--:B------:R-:W-:Y:S01]  /*6520*/  FFMA R7, R50, R77.reuse, R7 ;  /* 0x0000004d32077223 */ /* 0x080fe20000000007 */
[----:B------:R-:W-:-:S07]  /*6530*/  FFMA R8, R55, R77, R8 ;  /* 0x0000004d37087223 */ /* 0x000fce0000000008 */
[----:B------:R-:W-:Y:S05]  /*6540*/  WARPSYNC.COLLECTIVE R54, `(.L_x_208) ;  /* 0x0000000036087348 */ /* 0x000fea0003c00000 */
[----:B------:R0:W1:Y:S02]  /*6550*/  SHFL.IDX P0, R77, R51, R52, R53 ;  /* 0x00000034334d7389 */ /* 0x0000640000000035 */
[----:B01----:R-:W-:Y:S05]  /*6560*/  ENDCOLLECTIVE ;  /* 0x000000000000791b */ /* 0x003fea0003800000 */
.L_x_208:
[-C--:B------:R-:W-:Y:S01]  /*6570*/  FFMA R57, R50, R77.reuse, R9 ;  /* 0x0000004d32397223 */ /* 0x080fe20000000009 */
[----:B------:R-:W-:Y:S01]  /*6580*/  FFMA R58, R55, R77, R10 ;  /* 0x0000004d373a7223 */ /* 0x000fe2000000000a */
[----:B------:R0:W5:Y:S04]  /*6590*/  LDG.E.CONSTANT R9, desc[UR4][R38.64+0x80] ;  /* 0x0000800426097981 */ /* 0x000168000c1e9900 */
[----:B------:R0:W5:Y:S01]  /*65a0*/  LDG.E.CONSTANT R10, desc[UR4][R38.64] ;  /* 0x00000004260a7981 */ /* 0x000162000c1e9900 */
[----:B------:R-:W-:-:S07]  /*65b0*/  MOV R51, R47 ;  /* 0x0000002f00337202 */ /* 0x000fce0000000f00 */
[----:B0----5:R-:W-:Y:S05]  /*65c0*/  WARPSYNC.COLLECTIVE R54, `(.L_x_209) ;  /* 0x0000000036087348 */ /* 0x021fea0003c00000 */
[----:B------:R1:W2:Y:S02]  /*65d0*/  SHFL.IDX P0, R77, R51, R52, R53 ;  /* 0x00000034334d7389 */ /* 0x0002a40000000035 */
[----:B012--5:R-:W-:Y:S05]  /*65e0*/  ENDCOLLECTIVE ;  /* 0x000000000000791b */ /* 0x027fea0003800000 */
.L_x_209:
[----:B------:R-:W-:Y:S02]  /*65f0*/  IADD3 R52, PT, PT, R49, 0x4, RZ ;  /* 0x0000000431347810 */ /* 0x000fe40007ffe0ff */
[----:B------:R-:W-:Y:S01]  /*6600*/  MOV R51, R34 ;  /* 0x0000002200337202 */ /* 0x000fe20000000f00 */
[-C--:B------:R-:W-:Y:S01]  /*6610*/  FFMA R11, R50, R77.reuse, R11 ;  /* 0x0000004d320b7223 */ /* 0x080fe2000000000b */
[----:B------:R-:W-:-:S07]  /*6620*/  FFMA R12, R55, R77, R12 ;  /* 0x0000004d370c7223 */ /* 0x000fce000000000c */
[----:B------:R-:W-:Y:S05]  /*6630*/  WARPSYNC.COLLECTIVE R54, `(.L_x_210) ;  /* 0x0000000036087348 */ /* 0x000fea0003c00000 */
[----:B------:R0:W1:Y:S02]  /*6640*/  SHFL.IDX P0, R77, R51, R52, R53 ;  /* 0x00000034334d7389 */ /* 0x0000640000000035 */
[----:B01----:R-:W-:Y:S05]  /*6650*/  ENDCOLLECTIVE ;  /* 0x000000000000791b */ /* 0x003fea0003800000 */
.L_x_210:
[----:B------:R-:W-:Y:S01]  /*6660*/  MOV R51, R35 ;  /* 0x0000002300337202 */ /* 0x000fe20000000f00 */
[C---:B------:R-:W-:Y:S01]  /*6670*/  FFMA R66, R77.reuse, R9, R66 ;  /* 0x000000094d427223 */ /* 0x040fe20000000042 */
[----:B------:R-:W-:-:S07]  /*6680*/  FFMA R65, R77, R10, R65 ;  /* 0x0000000a4d417223 */ /* 0x000fce0000000041 */
[----:B------:R-:W-:Y:S05]  /*6690*/  WARPSYNC.COLLECTIVE R54, `(.L_x_211) ;  /* 0x0000000036087348 */ /* 0x000fea0003c00000 */
[----:B------:R0:W1:Y:S02]  /*66a0*/  SHFL.IDX P0, R77, R51, R52, R53 ;  /* 0x00000034334d7389 */ /* 0x0000640000000035 */
[----:B01----:R-:W-:Y:S05]  /*66b0*/  ENDCOLLECTIVE ;  /* 0x000000000000791b */ /* 0x003fea0003800000 */
.L_x_211:
[----:B------:R-:W-:Y:S02]  /*66c0*/  MOV R51, R36 ;  /* 0x0000002400337202 */ /* 0x000fe40000000f00 */
[----:B------:R-:W-:-:S07]  /*66d0*/  MOV R49, R77 ;  /* 0x0000004d00317202 */ /* 0x000fce0000000f00 */
[----:B------:R-:W-:Y:S05]  /*66e0*/  WARPSYNC.COLLECTIVE R54, `(.L_x_212) ;  /* 0x0000000036087348 */ /* 0x000fea0003c00000 */
[----:B------:R0:W1:Y:S02]  /*66f0*/  SHFL.IDX P0, R77, R51, R52, R53 ;  /* 0x00000034334d7389 */ /* 0x0000640000000035 */
[----:B01----:R-:W-:Y:S05]  /*6700*/  ENDCOLLECTIVE ;  /* 0x000000000000791b */ /* 0x003fea0003800000 */
.L_x_212:
[----:B------:R-:W-:Y:S02]  /*6710*/  MOV R51, R37 ;  /* 0x0000002500337202 */ /* 0x000fe40000000f00 */
[----:B------:R-:W-:-:S07]  /*6720*/  MOV R50, R77 ;  /* 0x0000004d00327202 */ /* 0x000fce0000000f00 */
[----:B------:R-:W-:Y:S05]  /*6730*/  WARPSYNC.COLLECTIVE R54, `(.L_x_213) ;  /* 0x0000000036087348 */ /* 0x000fea0003c00000 */
[----:B------:R0:W1:Y:S02]  /*6740*/  SHFL.IDX P0, R77, R51, R52, R53 ;  /* 0x00000034334d7389 */ /* 0x0000640000000035 */
[----:B01----:R-:W-:Y:S05]  /*6750*/  ENDCOLLECTIVE ;  /* 0x000000000000791b */ /* 0x003fea0003800000 */
.L_x_213:
[----:B------:R-:W-:Y:S01]  /*6760*/  MOV R51, R40 ;  /* 0x0000002800337202 */ /* 0x000fe20000000f00 */
[-C--:B------:R-:W-:Y:S01]  /*6770*/  FFMA R71, R10, R77.reuse, R71 ;  /* 0x0000004d0a477223 */ /* 0x080fe20000000047 */
[----:B------:R-:W-:-:S07]  /*6780*/  FFMA R72, R9, R77, R72 ;  /* 0x0000004d09487223 */ /* 0x000fce0000000048 */
[----:B------:R-:W-:Y:S05]  /*6790*/  WARPSYNC.COLLECTIVE R54, `(.L_x_214) ;  /* 0x0000000036087348 */ /* 0x000fea0003c00000 */
[----:B------:R0:W1:Y:S02]  /*67a0*/  SHFL.IDX P0, R77, R51, R52, R53 ;  /* 0x00000034334d7389 */ /* 0x0000640000000035 */
[----:B01----:R-:W-:Y:S05]  /*67b0*/  ENDCOLLECTIVE ;  /* 0x000000000000791b */ /* 0x003fea0003800000 */
.L_x_214:
[----:B------:R-:W-:Y:S02]  /*67c0*/  MOV R51, R41 ;  /* 0x0000002900337202 */ /* 0x000fe40000000f00 */
[----:B------:R-:W-:-:S07]  /*67d0*/  MOV R38, R77 ;  /* 0x0000004d00267202 */ /* 0x000fce0000000f00 */
[----:B------:R-:W-:Y:S05]  /*67e0*/  WARPSYNC.COLLECTIVE R54, `(.L_x_215) ;  /* 0x0000000036087348 */ /* 0x000fea0003c00000 */
[----:B------:R0:W1:Y:S02]  /*67f0*/  SHFL.IDX P0, R77, R51, R52, R53 ;  /* 0x00000034334d7389 */ /* 0x0000640000000035 */
[----:B01----:R-:W-:Y:S05]  /*6800*/  ENDCOLLECTIVE ;  /* 0x000000000000791b */ /* 0x003fea0003800000 */
.L_x_215:
[-C--:B------:R-:W-:Y:S01]  /*6810*/  FFMA R69, R10, R50.reuse, R69 ;  /* 0x000000320a457223 */ /* 0x080fe20000000045 */
[----:B------:R-:W-:Y:S01]  /*6820*/  FFMA R70, R9, R50, R70 ;  /* 0x0000003209467223 */ /* 0x000fe20000000046 */
[----:B------:R-:W-:Y:S02]  /*6830*/  MOV R51, R42 ;  /* 0x0000002a00337202 */ /* 0x000fe40000000f00 */
[----:B------:R-:W-:-:S07]  /*6840*/  MOV R50, R77 ;  /* 0x0000004d00327202 */ /* 0x000fce0000000f00 */
[----:B------:R-:W-:Y:S05]  /*6850*/  WARPSYNC.COLLECTIVE R54, `(.L_x_216) ;  /* 0x0000000036087348 */ /* 0x000fea0003c00000 */
[----:B------:R0:W1:Y:S02]  /*6860*/  SHFL.IDX P0, R77, R51, R52, R53 ;  /* 0x00000034334d7389 */ /* 0x0000640000000035 */
[----:B01----:R-:W-:Y:S05]  /*6870*/  ENDCOLLECTIVE ;  /* 0x000000000000791b */ /* 0x003fea0003800000 */
.L_x_216:
[----:B------:R-:W-:Y:S02]  /*6880*/  MOV R51, R43 ;  /* 0x0000002b00337202 */ /* 0x000fe40000000f00 */
[----:B------:R-:W-:-:S07]  /*6890*/  MOV R39, R77 ;  /* 0x0000004d00277202 */ /* 0x000fce0000000f00 */
[----:B------:R-:W-:Y:S05]  /*68a0*/  WARPSYNC.COLLECTIVE R54, `(.L_x_217) ;  /* 0x0000000036087348 */ /* 0x000fea0003c00000 */
[----:B------:R0:W1:Y:S02]  /*68b0*/  SHFL.IDX P0, R77, R51, R52, R53 ;  /* 0x00000034334d7389 */ /* 0x0000640000000035 */
[----:B01----:R-:W-:Y:S05]  /*68c0*/  ENDCOLLECTIVE ;  /* 0x000000000000791b */ /* 0x003fea0003800000 */
.L_x_217:
[----:B------:R-:W-:Y:S01]  /*68d0*/  MOV R51, R44 ;  /* 0x0000002c00337202 */ /* 0x000fe20000000f00 */
[-C--:B------:R-:W-:Y:S01]  /*68e0*/  FFMA R3, R10, R77.reuse, R3 ;  /* 0x0000004d0a037223 */ /* 0x080fe20000000003 */
[----:B------:R-:W-:-:S07]  /*68f0*/  FFMA R4, R9, R77, R4 ;  /* 0x0000004d09047223 */ /* 0x000fce0000000004 */
[----:B------:R-:W-:Y:S05]  /*6900*/  WARPSYNC.COLLECTIVE R54, `(.L_x_218) ;  /* 0x0000000036087348 */ /* 0x000fea0003c00000 */
[----:B------:R0:W1:Y:S02]  /*6910*/  SHFL.IDX P0, R77, R51, R52, R53 ;  /* 0x00000034334d7389 */ /* 0x0000640000000035 */
[----:B01----:R-:W-:Y:S05]  /*6920*/  ENDCOLLECTIVE ;  /* 0x000000000000791b */ /* 0x003fea0003800000 */
.L_x_218:
[-C--:B------:R-:W-:Y:S01]  /*6930*/  FFMA R73, R10, R38.reuse, R73 ;  /* 0x000000260a497223 */ /* 0x080fe20000000049 */
[----:B------:R-:W-:Y:S01]  /*6940*/  FFMA R74, R9, R38, R74 ;  /* 0x00000026094a7223 */ /* 0x000fe2000000004a */
[----:B------:R-:W-:Y:S02]  /*6950*/  MOV R51, R45 ;  /* 0x0000002d00337202 */ /* 0x000fe40000000f00 */
[----:B------:R-:W-:-:S07]  /*6960*/  MOV R38, R77 ;  /* 0x0000004d00267202 */ /* 0x000fce0000000f00 */
[----:B------:R-:W-:Y:S05]  /*6970*/  WARPSYNC.COLLECTIVE R54, `(.L_x_219) ;  /* 0x0000000036087348 */ /* 0x000fea0003c00000 */
[----:B------:R0:W1:Y:S02]  /*6980*/  SHFL.IDX P0, R77, R51, R52, R53 ;  /* 0x00000034334d7389 */ /* 0x0000640000000035 */
[----:B01----:R-:W-:Y:S05]  /*6990*/  ENDCOLLECTIVE ;  /* 0x000000000000791b */ /* 0x003fea0003800000 */
.L_x_219:
[-C--:B------:R-:W-:Y:S01]  /*69a0*/  FFMA R75, R10, R50.reuse, R75 ;  /* 0x000000320a4b7223 */ /* 0x080fe2000000004b */
[----:B------:R-:W-:Y:S01]  /*69b0*/  FFMA R76, R9, R50, R76 ;  /* 0x00000032094c7223 */ /* 0x000fe2000000004c */
[----:B------:R-:W-:Y:S02]  /*69c0*/  MOV R51, R46 ;  /* 0x0000002e00337202 */ /* 0x000fe40000000f00 */
[----:B------:R-:W-:-:S07]  /*69d0*/  MOV R50, R77 ;  /* 0x0000004d00327202 */ /* 0x000fce0000000f00 */
[----:B------:R-:W-:Y:S05]  /*69e0*/  WARPSYNC.COLLECTIVE R54, `(.L_x_220) ;  /* 0x0000000036087348 */ /* 0x000fea0003c00000 */
[----:B------:R0:W1:Y:S02]  /*69f0*/  SHFL.IDX P0, R77, R51, R52, R53 ;  /* 0x00000034334d7389 */ /* 0x0000640000000035 */
[----:B01----:R-:W-:Y:S05]  /*6a00*/  ENDCOLLECTIVE ;  /* 0x000000000000791b */ /* 0x003fea0003800000 */
.L_x_220:
[----:B------:R-:W-:Y:S02]  /*6a10*/  MOV R51, R47 ;  /* 0x0000002f00337202 */ /* 0x000fe40000000f00 */
[----:B------:R-:W-:-:S07]  /*6a20*/  MOV R56, R77 ;  /* 0x0000004d00387202 */ /* 0x000fce0000000f00 */
[----:B------:R-:W-:Y:S05]  /*6a30*/  WARPSYNC.COLLECTIVE R54, `(.L_x_221) ;  /* 0x0000000036087348 */ /* 0x000fea0003c00000 */
[----:B------:R0:W1:Y:S02]  /*6a40*/  SHFL.IDX P0, R77, R51, R52, R53 ;  /* 0x00000034334d7389 */ /* 0x0000640000000035 */
[----:B01----:R-:W-:Y:S05]  /*6a50*/  ENDCOLLECTIVE ;  /* 0x000000000000791b */ /* 0x003fea0003800000 */
.L_x_221:
        /* <DEDUP_REMOVED lines=9> */
[----:B------:R-:W-:Y:S01]  /*6af0*/  FFMA R58, R9, R56, R58 ;  /* 0x00000038093a7223 */ /* 0x000fe2000000003a */
[----:B------:R-:W-:-:S02]  /*6b00*/  IADD3 R38, PT, PT, -R17, R16, RZ ;  /* 0x0000001011267210 */ /* 0x000fc40007ffe1ff */
[----:B------:R-:W-:Y:S01]  /*6b10*/  MOV R52, R77 ;  /* 0x0000004d00347202 */ /* 0x000fe20000000f00 */
[----:B------:R-:W-:Y:S06]  /*6b20*/  BRA `(.L_x_222) ;  /* 0xffffffb000507947 */ /* 0x000fec000383ffff */
.L_x_110:
[----:B------:R-:W-:Y:S01]  /*6b30*/  HFMA2 R53, -RZ, RZ, 0, 1.847743988037109375e-06 ;  /* 0x0000001fff357431 */ /* 0x000fe200000001ff */
[----:B------:R-:W-:Y:S01]  /*6b40*/  BSSY B1, `(.L_x_223) ;  /* 0x000000a000017945 */ /* 0x000fe20003800000 */
[C---:B------:R-:W-:Y:S02]  /*6b50*/  IADD3 R27, PT, PT, R29.reuse, 0x1, RZ ;  /* 0x000000011d1b7810 */ /* 0x040fe40007ffe0ff */
[C---:B------:R-:W-:Y:S02]  /*6b60*/  IADD3 R25, PT, PT, R29.reuse, 0x2, RZ ;  /* 0x000000021d197810 */ /* 0x040fe40007ffe0ff */
[----:B------:R-:W-:Y:S02]  /*6b70*/  IADD3 R15, PT, PT, R29, 0x3, RZ ;  /* 0x000000031d0f7810 */ /* 0x000fe40007ffe0ff */
[----:B------:R-:W-:Y:S02]  /*6b80*/  MOV R51, R48 ;  /* 0x0000003000337202 */ /* 0x000fe40000000f00 */
[----:B------:R-:W-:-:S02]  /*6b90*/  MOV R52, R29 ;  /* 0x0000001d00347202 */ /* 0x000fc40000000f00 */
[----:B------:R-:W-:-:S07]  /*6ba0*/  MOV R54, 0xffffffff ;  /* 0xffffffff00367802 */ /* 0x000fce0000000f00 */
[----:B-----5:R-:W-:Y:S05]  /*6bb0*/  WARPSYNC.COLLECTIVE R54, `(.L_x_224) ;  /* 0x0000000036087348 */ /* 0x020fea0003c00000 */
[----:B------:R0:W1:Y:S02]  /*6bc0*/  SHFL.IDX P0, R77, R51, R52, R53 ;  /* 0x00000034334d7389 */ /* 0x0000640000000035 */
[----:B01---5:R-:W-:Y:S05]  /*6bd0*/  ENDCOLLECTIVE ;  /* 0x000000000000791b */ /* 0x023fea0003800000 */
.L_x_224:
[----:B------:R-:W-:Y:S05]  /*6be0*/  BSYNC B1 ;  /* 0x0000000000017941 */ /* 0x000fea0003800000 */
.L_x_223:
[----:B------:R-:W-:Y:S01]  /*6bf0*/  HFMA2 R53, -RZ, RZ, 0, 1.847743988037109375e-06 ;  /* 0x0000001fff357431 */ /* 0x000fe200000001ff */
[----:B------:R-:W-:Y:S01]  /*6c00*/  MOV R51, R48 ;  /* 0x0000003000337202 */ /* 0x000fe20000000f00 */
[----:B------:R-:W0:Y:S01]  /*6c10*/  LDC.64 R20, c[0x0][0x380] ;  /* 0x0000e000ff147b82 */ /* 0x000e220000000a00 */
[----:B------:R-:W-:Y:S02]  /*6c20*/  MOV R52, R27 ;  /* 0x0000001b00347202 */ /* 0x000fe40000000f00 */
[----:B------:R-:W-:Y:S02]  /*6c30*/  MOV R54, 0xffffffff ;  /* 0xffffffff00367802 */ /* 0x000fe40000000f00 */
[----:B------:R-:W-:-:S07]  /*6c40*/  MOV R23, R77 ;  /* 0x0000004d00177202 */ /* 0x000fce0000000f00 */
[----:B0-----:R-:W-:Y:S05]  /*6c50*/  WARPSYNC.COLLECTIVE R54, `(.L_x_225) ;  /* 0x0000000036087348 */ /* 0x001fea0003c00000 */
[----:B------:R1:W2:Y:S02]  /*6c60*/  SHFL.IDX P0, R77, R51, R52, R53 ;  /* 0x00000034334d7389 */ /* 0x0002a40000000035 */
[----:B012---:R-:W-:Y:S05]  /*6c70*/  ENDCOLLECTIVE ;  /* 0x000000000000791b */ /* 0x007fea0003800000 */
.L_x_225:
[----:B------:R-:W-:Y:S01]  /*6c80*/  MOV R52, R25 ;  /* 0x0000001900347202 */ /* 0x000fe20000000f00 */
[----:B------:R-:W-:Y:S01]  /*6c90*/  IMAD.WIDE R22, R23, 0x4, R20 ;  /* 0x0000000417167825 */ /* 0x000fe200078e0214 */
[----:B------:R-:W-:-:S07]  /*6ca0*/  MOV R28, R77 ;  /* 0x0000004d001c7202 */ /* 0x000fce0000000f00 */
[----:B------:R-:W-:Y:S05]  /*6cb0*/  WARPSYNC.COLLECTIVE R54, `(.L_x_226) ;  /* 0x0000000036087348 */ /* 0x000fea0003c00000 */
[----:B------:R0:W1:Y:S02]  /*6cc0*/  SHFL.IDX P0, R77, R51, R52, R53 ;  /* 0x00000034334d7389 */ /* 0x0000640000000035 */
[----:B01----:R-:W-:Y:S05]  /*6cd0*/  ENDCOLLECTIVE ;  /* 0x000000000000791b */ /* 0x003fea0003800000 */
.L_x_226:
[----:B------:R-:W-:Y:S02]  /*6ce0*/  MOV R52, R15 ;  /* 0x0000000f00347202 */ /* 0x000fe40000000f00 */
[----:B------:R-:W-:-:S07]  /*6cf0*/  MOV R26, R77 ;  /* 0x0000004d001a7202 */ /* 0x000fce0000000f00 */
[----:B------:R-:W-:Y:S05]  /*6d00*/  WARPSYNC.COLLECTIVE R54, `(.L_x_227) ;  /* 0x0000000036087348 */ /* 0x000fea0003c00000 */
[----:B------:R0:W1:Y:S02]  /*6d10*/  SHFL.IDX P0, R77, R51, R52, R53 ;  /* 0x00000034334d7389 */ /* 0x0000640000000035 */
[----:B01----:R-:W-:Y:S05]  /*6d20*/  ENDCOLLECTIVE ;  /* 0x000000000000791b */ /* 0x003fea0003800000 */
.L_x_227:
[----:B------:R-:W-:Y:S02]  /*6d30*/  MOV R51, R34 ;  /* 0x0000002200337202 */ /* 0x000fe40000000f00 */
[----:B------:R-:W-:Y:S02]  /*6d40*/  MOV R52, R29 ;  /* 0x0000001d00347202 */ /* 0x000fe40000000f00 */
[----:B------:R-:W-:-:S07]  /*6d50*/  MOV R24, R77 ;  /* 0x0000004d00187202 */ /* 0x000fce0000000f00 */
[----:B------:R-:W-:Y:S05]  /*6d60*/  WARPSYNC.COLLECTIVE R54, `(.L_x_228) ;  /* 0x0000000036087348 */ /* 0x000fea0003c00000 */
[----:B------:R0:W1:Y:S02]  /*6d70*/  SHFL.IDX P0, R77, R51, R52, R53 ;  /* 0x00000034334d7389 */ /* 0x0000640000000035 */
[----:B01----:R-:W-:Y:S05]  /*6d80*/  ENDCOLLECTIVE ;  /* 0x000000000000791b */ /* 0x003fea0003800000 */
.L_x_228:
[----:B------:R-:W-:Y:S02]  /*6d90*/  MOV R51, R35 ;  /* 0x0000002300337202 */ /* 0x000fe40000000f00 */
[----:B------:R-:W-:-:S07]  /*6da0*/  MOV R16, R77 ;  /* 0x0000004d00107202 */ /* 0x000fce0000000f00 */
[----:B------:R-:W-:Y:S05]  /*6db0*/  WARPSYNC.COLLECTIVE R54, `(.L_x_229) ;  /* 0x0000000036087348 */ /* 0x000fea0003c00000 */
[----:B------:R0:W1:Y:S02]  /*6dc0*/  SHFL.IDX P0, R77, R51, R52, R53 ;  /* 0x00000034334d7389 */ /* 0x0000640000000035 */
[----:B01----:R-:W-:Y:S05]  /*6dd0*/  ENDCOLLECTIVE ;  /* 0x000000000000791b */ /* 0x003fea0003800000 */
.L_x_229:
[----:B------:R-:W-:-:S04]  /*6de0*/  MOV R55, R77 ;  /* 0x0000004d00377202 */ /* 0x000fc80000000f00 */
[----:B------:R-:W-:-:S13]  /*6df0*/  FSETP.GT.AND P0, PT, R55, RZ, PT ;  /* 0x000000ff3700720b */ /* 0x000fda0003f04000 */
[----:B------:R-:W2:Y:S01]  /*6e00*/  @P0 LDG.E.CONSTANT R32, desc[UR4][R22.64] ;  /* 0x0000000416200981 */ /* 0x000ea2000c1e9900 */
[----:B------:R-:W-:-:S03]  /*6e10*/  CS2R R30, SRZ ;  /* 0x00000000001e7805 */ /* 0x000fc6000001ff00 */
[----:B------:R-:W3:Y:S01]  /*6e20*/  @P0 LDG.E.CONSTANT R56, desc[UR4][R22.64+0x80] ;  /* 0x0000800416380981 */ /* 0x000ee2000c1e9900 */
[----:B------:R-:W-:Y:S01]  /*6e30*/  MOV R51, R36 ;  /* 0x0000002400337202 */ /* 0x000fe20000000f00 */
[-C--:B--2---:R-:W-:Y:S01]  /*6e40*/  @P0 FMUL R32, R32, R55.reuse ;  /* 0x0000003720200220 */ /* 0x084fe20000400000 */
[----:B---3--:R-:W-:-:S04]  /*6e50*/  @P0 FMUL R55, R56, R55 ;  /* 0x0000003738370220 */ /* 0x008fc80000400000 */
[----:B------:R-:W-:Y:S02]  /*6e60*/  @P0 MOV R30, R32 ;  /* 0x00000020001e0202 */ /* 0x000fe40000000f00 */
[----:B------:R-:W-:-:S07]  /*6e70*/  @P0 MOV R31, R55 ;  /* 0x00000037001f0202 */ /* 0x000fce0000000f00 */
[----:B------:R-:W-:Y:S05]  /*6e80*/  WARPSYNC.COLLECTIVE R54, `(.L_x_230) ;  /* 0x0000000036087348 */ /* 0x000fea0003c00000 */
[----:B------:R0:W1:Y:S02]  /*6e90*/  SHFL.IDX P0, R77, R51, R52, R53 ;  /* 0x00000034334d7389 */ /* 0x0000640000000035 */
[----:B01----:R-:W-:Y:S05]  /*6ea0*/  ENDCOLLECTIVE ;  /* 0x000000000000791b */ /* 0x003fea0003800000 */
.L_x_230:
[----:B------:R-:W-:Y:S01]  /*6eb0*/  FADD R67, R67, R30 ;  /* 0x0000001e43437221 */ /* 0x000fe20000000000 */
[----:B------:R-:W-:Y:S01]  /*6ec0*/  FADD R68, R68, R31 ;  /* 0x0000001f44447221 */ /* 0x000fe20000000000 */
[----:B------:R-:W-:-:S04]  /*6ed0*/  MOV R30, R77 ;  /* 0x0000004d001e7202 */ /* 0x000fc80000000f00 */
[----:B------:R-:W-:-:S13]  /*6ee0*/  FSETP.GT.AND P0, PT, R30, RZ, PT ;  /* 0x000000ff1e00720b */ /* 0x000fda0003f04000 */
[----:B------:R-:W2:Y:S04]  /*6ef0*/  @P0 LDG.E.CONSTANT R33, desc[UR4][R22.64] ;  /* 0x0000000416210981 */ /* 0x000ea8000c1e9900 */
[----:B------:R-:W3:Y:S01]  /*6f00*/  @P0 LDG.E.CONSTANT R31, desc[UR4][R22.64+0x80] ;  /* 0x00008004161f0981 */ /* 0x000ee2000c1e9900 */
[----:B------:R-:W-:Y:S02]  /*6f10*/  HFMA2 R32, -RZ, RZ, 0, 0 ;  /* 0x00000000ff207431 */ /* 0x000fe400000001ff */
[-C--:B--2---:R-:W-:Y:S01]  /*6f20*/  @P0 FMUL R33, R33, R30.reuse ;  /* 0x0000001e21210220 */ /* 0x084fe20000400000 */
[----:B---3--:R-:W-:Y:S01]  /*6f30*/  @P0 FMUL R30, R31, R30 ;  /* 0x0000001e1f1e0220 */ /* 0x008fe20000400000 */
[----:B------:R-:W-:-:S03]  /*6f40*/  HFMA2 R31, -RZ, RZ, 0, 0 ;  /* 0x00000000ff1f7431 */ /* 0x000fc600000001ff */
[----:B------:R-:W-:Y:S02]  /*6f50*/  @P0 MOV R32, R33 ;  /* 0x0000002100200202 */ /* 0x000fe40000000f00 */
[----:B------:R-:W-:Y:S02]  /*6f60*/  @P0 MOV R31, R30 ;  /* 0x0000001e001f0202 */ /* 0x000fe40000000f00 */
[----:B------:R-:W-:Y:S01]  /*6f70*/  FSETP.GT.AND P0, PT, R16, RZ, PT ;  /* 0x000000ff1000720b */ /* 0x000fe20003f04000 */
[----:B------:R-:W-:-:S12]  /*6f80*/  FADD R69, R69, R32 ;  /* 0x0000002045457221 */ /* 0x000fd80000000000 */
[----:B------:R-:W2:Y:S04]  /*6f90*/  @P0 LDG.E.CONSTANT R30, desc[UR4][R22.64] ;  /* 0x00000004161e0981 */ /* 0x000ea8000c1e9900 */
[----:B------:R-:W3:Y:S01]  /*6fa0*/  @P0 LDG.E.CONSTANT R32, desc[UR4][R22.64+0x80] ;  /* 0x0000800416200981 */ /* 0x000ee2000c1e9900 */
[----:B------:R-:W-:Y:S01]  /*6fb0*/  MOV R51, R37 ;  /* 0x0000002500337202 */ /* 0x000fe20000000f00 */
[C-C-:B--2---:R-:W-:Y:S01]  /*6fc0*/  @P0 FFMA R30, R16.reuse, R30, R65.reuse ;  /* 0x0000001e101e0223 */ /* 0x144fe20000000041 */
[----:B------:R-:W-:Y:S01]  /*6fd0*/  @!P0 FADD R65, RZ, R65 ;  /* 0x00000041ff418221 */ /* 0x000fe20000000000 */
[----:B---3--:R-:W-:Y:S01]  /*6fe0*/  @P0 FMUL R32, R16, R32 ;  /* 0x0000002010200220 */ /* 0x008fe20000400000 */
[----:B------:R-:W-:-:S03]  /*6ff0*/  @!P0 MOV R32, RZ ;  /* 0x000000ff00208202 */ /* 0x000fc60000000f00 */
[----:B------:R-:W-:-:S07]  /*7000*/  @!P0 MOV R30, R65 ;  /* 0x00000041001e8202 */ /* 0x000fce0000000f00 */
[----:B------:R-:W-:Y:S05]  /*7010*/  WARPSYNC.COLLECTIVE R54, `(.L_x_231) ;  /* 0x0000000036087348 */ /* 0x000fea0003c00000 */
[----:B------:R0:W1:Y:S02]  /*7020*/  SHFL.IDX P0, R77, R51, R52, R53 ;  /* 0x00000034334d7389 */ /* 0x0000640000000035 */
[----:B01----:R-:W-:Y:S05]  /*7030*/  ENDCOLLECTIVE ;  /* 0x000000000000791b */ /* 0x003fea0003800000 */
.L_x_231:
[----:B------:R-:W-:-:S13]  /*7040*/  FSETP.GT.AND P0, PT, R77, RZ, PT ;  /* 0x000000ff4d00720b */ /* 0x000fda0003f04000 */
[----:B------:R-:W2:Y:S04]  /*7050*/  @P0 LDG.E.CONSTANT R60, desc[UR4][R22.64] ;  /* 0x00000004163c0981 */ /* 0x000ea8000c1e9900 */
[----:B------:R-:W3:Y:S01]  /*7060*/  @P0 LDG.E.CONSTANT R50, desc[UR4][R22.64+0x80] ;  /* 0x0000800416320981 */ /* 0x000ee2000c1e9900 */
[----:B------:R-:W-:Y:S01]  /*7070*/  FADD R70, R70, R31 ;  /* 0x0000001f46467221 */ /* 0x000fe20000000000 */
[----:B------:R-:W-:Y:S02]  /*7080*/  HFMA2 R16, -RZ, RZ, 0, 0 ;  /* 0x00000000ff107431 */ /* 0x000fe400000001ff */
[----:B------:R-:W-:Y:S01]  /*7090*/  HFMA2 R31, -RZ, RZ, 0, 0 ;  /* 0x00000000ff1f7431 */ /* 0x000fe200000001ff */
        /* <DEDUP_REMOVED lines=8> */
.L_x_232:
[----:B------:R-:W-:-:S04]  /*7120*/  MOV R58, R77 ;  /* 0x0000004d003a7202 */ /* 0x000fc80000000f00 */
[----:B------:R-:W-:-:S13]  /*7130*/  FSETP.GT.AND P0, PT, R58, RZ, PT ;  /* 0x000000ff3a00720b */ /* 0x000fda0003f04000 */
[----:B------:R-:W2:Y:S04]  /*7140*/  @P0 LDG.E.CONSTANT R49, desc[UR4][R22.64] ;  /* 0x0000000416310981 */ /* 0x000ea8000c1e9900 */
[----:B------:R-:W3:Y:S01]  /*7150*/  @P0 LDG.E.CONSTANT R57, desc[UR4][R22.64+0x80] ;  /* 0x0000800416390981 */ /* 0x000ee2000c1e9900 */
[----:B------:R-:W-:Y:S01]  /*7160*/  FADD R71, R71, R16 ;  /* 0x0000001047477221 */ /* 0x000fe20000000000 */
        /* <DEDUP_REMOVED lines=11> */
.L_x_233:
        /* <DEDUP_REMOVED lines=10> */
[----:B---3--:R-:W-:Y:S01]  /*72c0*/  @P0 FMUL R56, R56, R52 ;  /* 0x0000003438380220 */ /* 0x008fe20000400000 */
[----:B------:R-:W-:-:S03]  /*72d0*/  MOV R52, R29 ;  /* 0x0000001d00347202 */ /* 0x000fc60000000f00 */
[----:B------:R-:W-:Y:S02]  /*72e0*/  @P0 MOV R16, R39 ;  /* 0x0000002700100202 */ /* 0x000fe40000000f00 */
[----:B------:R-:W-:-:S07]  /*72f0*/  @P0 MOV R31, R56 ;  /* 0x00000038001f0202 */ /* 0x000fce0000000f00 */
[----:B------:R-:W-:Y:S05]  /*7300*/  WARPSYNC.COLLECTIVE R54, `(.L_x_234) ;  /* 0x0000000036087348 */ /* 0x000fea0003c00000 */
[----:B------:R0:W1:Y:S02]  /*7310*/  SHFL.IDX P0, R77, R51, R52, R53 ;  /* 0x00000034334d7389 */ /* 0x0000640000000035 */
[----:B01----:R-:W-:Y:S05]  /*7320*/  ENDCOLLECTIVE ;  /* 0x000000000000791b */ /* 0x003fea0003800000 */
.L_x_234:
[----:B------:R-:W-:Y:S01]  /*7330*/  FADD R75, R75, R16 ;  /* 0x000000104b4b7221 */ /* 0x000fe20000000000 */
[----:B------:R-:W-:-:S04]  /*7340*/  MOV R51, R77 ;  /* 0x0000004d00337202 */ /* 0x000fc80000000f00 */
[----:B------:R-:W-:-:S13]  /*7350*/  FSETP.GT.AND P0, PT, R51, RZ, PT ;  /* 0x000000ff3300720b */ /* 0x000fda0003f04000 */
[----:B------:R-:W2:Y:S04]  /*7360*/  @P0 LDG.E.CONSTANT R16, desc[UR4][R22.64] ;  /* 0x0000000416100981 */ /* 0x000ea8000c1e9900 */
[----:B------:R-:W3:Y:S01]  /*7370*/  @P0 LDG.E.CONSTANT R53, desc[UR4][R22.64+0x80] ;  /* 0x0000800416350981 */ /* 0x000ee2000c1e9900 */
[----:B------:R-:W-:Y:S01]  /*7380*/  FADD R76, R76, R31 ;  /* 0x0000001f4c4c7221 */ /* 0x000fe20000000000 */
[----:B------:R-:W-:Y:S02]  /*7390*/  HFMA2 R31, -RZ, RZ, 0, 0 ;  /* 0x00000000ff1f7431 */ /* 0x000fe400000001ff */
[----:B------:R-:W-:Y:S01]  /*73a0*/  FADD R66, R66, R32 ;  /* 0x0000002042427221 */ /* 0x000fe20000000000 */
[----:B--2---:R-:W-:-:S05]  /*73b0*/  @P0 FMUL R16, R16, R51 ;  /* 0x0000003310100220 */ /* 0x004fca0000400000 */
[----:B------:R-:W-:Y:S01]  /*73c0*/  @P0 MOV R31, R16 ;  /* 0x00000010001f0202 */ /* 0x000fe20000000f00 */
[----:B---3--:R-:W-:Y:S01]  /*73d0*/  @P0 FMUL R56, R53, R51 ;  /* 0x0000003335380220 */ /* 0x008fe20000400000 */
[----:B------:R-:W-:-:S03]  /*73e0*/  HFMA2 R53, -RZ, RZ, 0, 1.847743988037109375e-06 ;  /* 0x0000001fff357431 */ /* 0x000fc600000001ff */
[----:B------:R-:W-:Y:S01]  /*73f0*/  FADD R0, R0, R31 ;  /* 0x0000001f00007221 */ /* 0x000fe20000000000 */
[----:B------:R-:W-:Y:S01]  /*7400*/  HFMA2 R31, -RZ, RZ, 0, 0 ;  /* 0x00000000ff1f7431 */ /* 0x000fe200000001ff */
[----:B------:R-:W-:Y:S02]  /*7410*/  MOV R51, R43 ;  /* 0x0000002b00337202 */ /* 0x000fe40000000f00 */
[----:B------:R-:W-:-:S07]  /*7420*/  @P0 MOV R31, R56 ;  /* 0x00000038001f0202 */ /* 0x000fce0000000f00 */
[----:B------:R-:W-:Y:S05]  /*7430*/  WARPSYNC.COLLECTIVE R54, `(.L_x_235) ;  /* 0x0000000036087348 */ /* 0x000fea0003c00000 */
[----:B------:R0:W1:Y:S02]  /*7440*/  SHFL.IDX P0, R77, R51, R52, R53 ;  /* 0x00000034334d7389 */ /* 0x0000640000000035 */
[----:B01----:R-:W-:Y:S05]  /*7450*/  ENDCOLLECTIVE ;  /* 0x000000000000791b */ /* 0x003fea0003800000 */
.L_x_235:
[----:B------:R-:W-:-:S04]  /*7460*/  MOV R32, R77 ;  /* 0x0000004d00207202 */ /* 0x000fc80000000f00 */
        /* <DEDUP_REMOVED lines=8> */
[----:B------:R-:W-:Y:S01]  /*74f0*/  MOV R54, 0xffffffff ;  /* 0xffffffff00367802 */ /* 0x000fe20000000f00 */
[----:B---3--:R-:W-:-:S03]  /*7500*/  @P0 FMUL R32, R55, R32 ;  /* 0x0000002037200220 */ /* 0x008fc60000400000 */
[----:B------:R-:W-:Y:S02]  /*7510*/  @P0 MOV R16, R56 ;  /* 0x0000003800100202 */ /* 0x000fe40000000f00 */
[----:B------:R-:W-:-:S07]  /*7520*/  @P0 MOV R31, R32 ;  /* 0x00000020001f0202 */ /* 0x000fce0000000f00 */
[----:B------:R-:W-:Y:S05]  /*7530*/  WARPSYNC.COLLECTIVE R54, `(.L_x_236) ;  /* 0x0000000036087348 */ /* 0x000fea0003c00000 */
[----:B------:R0:W1:Y:S02]  /*7540*/  SHFL.IDX P0, R77, R51, R52, R53 ;  /* 0x00000034334d7389 */ /* 0x0000640000000035 */
[----:B01----:R-:W-:Y:S05]  /*7550*/  ENDCOLLECTIVE ;  /* 0x000000000000791b */ /* 0x003fea0003800000 */
.L_x_236:
[----:B------:R-:W-:Y:S01]  /*7560*/  FADD R4, R4, R31 ;  /* 0x0000001f04047221 */ /* 0x000fe20000000000 */
        /* <DEDUP_REMOVED lines=15> */
.L_x_237:
        /* <DEDUP_REMOVED lines=10> */
[----:B---3--:R-:W-:Y:S01]  /*7700*/  @P0 FMUL R33, R53, R33 ;  /* 0x0000002135210220 */ /* 0x008fe20000400000 */
[----:B------:R-:W-:-:S03]  /*7710*/  HFMA2 R53, -RZ, RZ, 0, 1.847743988037109375e-06 ;  /* 0x0000001fff357431 */ /* 0x000fc600000001ff */
[----:B------:R-:W-:Y:S02]  /*7720*/  @P0 MOV R16, R39 ;  /* 0x0000002700100202 */ /* 0x000fe40000000f00 */
[----:B------:R-:W-:-:S07]  /*7730*/  @P0 MOV R31, R33 ;  /* 0x00000021001f0202 */ /* 0x000fce0000000f00 */
[----:B------:R-:W-:Y:S05]  /*7740*/  WARPSYNC.COLLECTIVE R54, `(.L_x_238) ;  /* 0x0000000036087348 */ /* 0x000fea0003c00000 */
[----:B------:R0:W1:Y:S02]  /*7750*/  SHFL.IDX P0, R77, R51, R52, R53 ;  /* 0x00000034334d7389 */ /* 0x0000640000000035 */
[----:B01----:R-:W-:Y:S05]  /*7760*/  ENDCOLLECTIVE ;  /* 0x000000000000791b */ /* 0x003fea0003800000 */
.L_x_238:
[----:B------:R-:W-:-:S04]  /*7770*/  MOV R52, R77 ;  /* 0x0000004d00347202 */ /* 0x000fc80000000f00 */
[----:B------:R-:W-:-:S13]  /*7780*/  FSETP.GT.AND P0, PT, R52, RZ, PT ;  /* 0x000000ff3400720b */ /* 0x000fda0003f04000 */
[----:B------:R-:W2:Y:S04]  /*7790*/  @P0 LDG.E.CONSTANT R54, desc[UR4][R22.64] ;  /* 0x0000000416360981 */ /* 0x000ea8000c1e9900 */
[----:B------:R-:W3:Y:S01]  /*77a0*/  @P0 LDG.E.CONSTANT R55, desc[UR4][R22.64+0x80] ;  /* 0x0000800416370981 */ /* 0x000ee2000c1e9900 */
[----:B------:R-:W-:Y:S01]  /*77b0*/  FADD R7, R7, R16 ;  /* 0x0000001007077221 */ /* 0x000fe20000000000 */
[----:B------:R-:W-:Y:S01]  /*77c0*/  FADD R8, R8, R31 ;  /* 0x0000001f08087221 */ /* 0x000fe20000000000 */
[----:B------:R-:W-:Y:S01]  /*77d0*/  HFMA2 R16, -RZ, RZ, 0, 0 ;  /* 0x00000000ff107431 */ /* 0x000fe200000001ff */
[----:B------:R-:W-:Y:S01]  /*77e0*/  MOV R51, R47 ;  /* 0x0000002f00337202 */ /* 0x000fe20000000f00 */
[----:B------:R-:W-:-:S04]  /*77f0*/  IMAD.WIDE R58, R28, 0x4, R20 ;  /* 0x000000041c3a7825 */ /* 0x000fc800078e0214 */
[----:B--2---:R-:W-:Y:S01]  /*7800*/  @P0 FMUL R31, R54, R52 ;  /* 0x00000034361f0220 */ /* 0x004fe20000400000 */
[----:B------:R-:W-:-:S04]  /*7810*/  MOV R54, 0xffffffff ;  /* 0xffffffff00367802 */ /* 0x000fc80000000f00 */
[----:B------:R-:W-:Y:S01]  /*7820*/  @P0 MOV R16, R31 ;  /* 0x0000001f00100202 */ /* 0x000fe20000000f00 */
[----:B------:R-:W-:Y:S02]  /*7830*/  HFMA2 R31, -RZ, RZ, 0, 0 ;  /* 0x00000000ff1f7431 */ /* 0x000fe400000001ff */
[----:B---3--:R-:W-:Y:S01]  /*7840*/  @P0 FMUL R55, R55, R52 ;  /* 0x0000003437370220 */ /* 0x008fe20000400000 */
[----:B------:R-:W-:-:S04]  /*7850*/  MOV R52, R29 ;  /* 0x0000001d00347202 */ /* 0x000fc80000000f00 */
[----:B------:R-:W-:-:S07]  /*7860*/  @P0 MOV R31, R55 ;  /* 0x00000037001f0202 */ /* 0x000fce0000000f00 */
[----:B------:R-:W-:Y:S05]  /*7870*/  WARPSYNC.COLLECTIVE R54, `(.L_x_239) ;  /* 0x0000000036087348 */ /* 0x000fea0003c00000 */
[----:B------:R0:W1:Y:S02]  /*7880*/  SHFL.IDX P0, R77, R51, R52, R53 ;  /* 0x00000034334d7389 */ /* 0x0000640000000035 */
[----:B01----:R-:W-:Y:S05]  /*7890*/  ENDCOLLECTIVE ;  /* 0x000000000000791b */ /* 0x003fea0003800000 */
.L_x_239:
[----:B------:R-:W-:-:S04]  /*78a0*/  MOV R51, R77 ;  /* 0x0000004d00337202 */ /* 0x000fc80000000f00 */
[----:B------:R-:W-:-:S13]  /*78b0*/  FSETP.GT.AND P0, PT, R51, RZ, PT ;  /* 0x000000ff3300720b */ /* 0x000fda0003f04000 */
[----:B------:R-:W2:Y:S04]  /*78c0*/  @P0 LDG.E.CONSTANT R56, desc[UR4][R22.64] ;  /* 0x0000000416380981 */ /* 0x000ea8000c1e9900 */
[----:B------:R-:W3:Y:S04]  /*78d0*/  @P0 LDG.E.CONSTANT R57, desc[UR4][R22.64+0x80] ;  /* 0x0000800416390981 */ /* 0x000ee8000c1e9900 */
[----:B------:R0:W5:Y:S04]  /*78e0*/  LDG.E.CONSTANT R22, desc[UR4][R58.64] ;  /* 0x000000043a167981 */ /* 0x000168000c1e9900 */
[----:B------:R0:W5:Y:S01]  /*78f0*/  LDG.E.CONSTANT R23, desc[UR4][R58.64+0x80] ;  /* 0x000080043a177981 */ /* 0x000162000c1e9900 */
[----:B------:R-:W-:Y:S01]  /*7900*/  FADD R9, R9, R16 ;  /* 0x0000001009097221 */ /* 0x000fe20000000000 */
[----:B------:R-:W-:-:S02]  /*7910*/  HFMA2 R16, -RZ, RZ, 0, 0 ;  /* 0x00000000ff107431 */ /* 0x000fc400000001ff */
[----:B------:R-:W-:Y:S01]  /*7920*/  HFMA2 R29, -RZ, RZ, 0, 0 ;  /* 0x00000000ff1d7431 */ /* 0x000fe200000001ff */
[----:B------:R-:W-:Y:S01]  /*7930*/  MOV R52, R27 ;  /* 0x0000001b00347202 */ /* 0x000fe20000000f00 */
[----:B------:R-:W-:Y:S01]  /*7940*/  FADD R10, R10, R31 ;  /* 0x0000001f0a0a7221 */ /* 0x000fe20000000000 */
[-C--:B--2---:R-:W-:Y:S01]  /*7950*/  @P0 FMUL R56, R56, R51.reuse ;  /* 0x0000003338380220 */ /* 0x084fe20000400000 */
[----:B---3--:R-:W-:Y:S01]  /*7960*/  @P0 FMUL R57, R57, R51 ;  /* 0x0000003339390220 */ /* 0x008fe20000400000 */
[----:B------:R-:W-:-:S03]  /*7970*/  MOV R51, R34 ;  /* 0x0000002200337202 */ /* 0x000fc60000000f00 */
[----:B------:R-:W-:Y:S02]  /*7980*/  @P0 MOV R16, R56 ;  /* 0x0000003800100202 */ /* 0x000fe40000000f00 */
[----:B0-----:R-:W-:-:S07]  /*7990*/  @P0 MOV R29, R57 ;  /* 0x00000039001d0202 */ /* 0x001fce0000000f00 */
[----:B-----5:R-:W-:Y:S05]  /*79a0*/  WARPSYNC.COLLECTIVE R54, `(.L_x_240) ;  /* 0x0000000036087348 */ /* 0x020fea0003c00000 */
[----:B------:R0:W1:Y:S02]  /*79b0*/  SHFL.IDX P0, R77, R51, R52, R53 ;  /* 0x00000034334d7389 */ /* 0x0000640000000035 */
[----:B01---5:R-:W-:Y:S05]  /*79c0*/  ENDCOLLECTIVE ;  /* 0x000000000000791b */ /* 0x023fea0003800000 */
.L_x_240:
[----:B------:R-:W-:Y:S02]  /*79d0*/  MOV R51, R35 ;  /* 0x0000002300337202 */ /* 0x000fe40000000f00 */
[----:B------:R-:W-:-:S05]  /*79e0*/  MOV R52, R77 ;  /* 0x0000004d00347202 */ /* 0x000fca0000000f00 */
[C---:B------:R-:W-:Y:S01]  /*79f0*/  FFMA R30, R52.reuse, R22, R30 ;  /* 0x00000016341e7223 */ /* 0x040fe2000000001e */
[----:B------:R-:W-:Y:S01]  /*7a00*/  FFMA R66, R52, R23, R66 ;  /* 0x0000001734427223 */ /* 0x000fe20000000042 */
[----:B------:R-:W-:-:S07]  /*7a10*/  MOV R52, R27 ;  /* 0x0000001b00347202 */ /* 0x000fce0000000f00 */
[----:B------:R-:W-:Y:S05]  /*7a20*/  WARPSYNC.COLLECTIVE R54, `(.L_x_241) ;  /* 0x0000000036087348 */ /* 0x000fea0003c00000 */
[----:B------:R0:W1:Y:S02]  /*7a30*/  SHFL.IDX P0, R77, R51, R52, R53 ;  /* 0x00000034334d7389 */ /* 0x0000640000000035 */
[----:B01----:R-:W-:Y:S05]  /*7a40*/  ENDCOLLECTIVE ;  /* 0x000000000000791b */ /* 0x003fea0003800000 */
.L_x_241:
[----:B------:R-:W-:Y:S02]  /*7a50*/  MOV R51, R36 ;  /* 0x0000002400337202 */ /* 0x000fe40000000f00 */
[----:B------:R-:W-:-:S05]  /*7a60*/  MOV R53, R77 ;  /* 0x0000004d00357202 */ /* 0x000fca0000000f00 */
[-C--:B------:R-:W-:Y:S01]  /*7a70*/  FFMA R67, R22, R53.reuse, R67 ;  /* 0x0000003516437223 */ /* 0x080fe20000000043 */
[----:B------:R-:W-:Y:S01]  /*7a80*/  FFMA R68, R23, R53, R68 ;  /* 0x0000003517447223 */ /* 0x000fe20000000044 */
[----:B------:R-:W-:-:S07]  /*7a90*/  HFMA2 R53, -RZ, RZ, 0, 1.847743988037109375e-06 ;  /* 0x0000001fff357431 */ /* 0x000fce00000001ff */
[----:B------:R-:W-:Y:S05]  /*7aa0*/  WARPSYNC.COLLECTIVE R54, `(.L_x_242) ;  /* 0x0000000036087348 */ /* 0x000fea0003c00000 */
[----:B------:R0:W1:Y:S02]  /*7ab0*/  SHFL.IDX P0, R77, R51, R52, R53 ;  /* 0x00000034334d7389 */ /* 0x0000640000000035 */
[----:B01----:R-:W-:Y:S05]  /*7ac0*/  ENDCOLLECTIVE ;  /* 0x000000000000791b */ /* 0x003fea0003800000 */
.L_x_242:
[----:B------:R-:W-:Y:S02]  /*7ad0*/  MOV R51, R37 ;  /* 0x0000002500337202 */ /* 0x000fe40000000f00 */
[----:B------:R-:W-:-:S07]  /*7ae0*/  MOV R39, R77 ;  /* 0x0000004d00277202 */ /* 0x000fce0000000f00 */
[----:B------:R-:W-:Y:S05]  /*7af0*/  WARPSYNC.COLLECTIVE R54, `(.L_x_243) ;  /* 0x0000000036087348 */ /* 0x000fea0003c00000 */
[----:B------:R0:W1:Y:S02]  /*7b00*/  SHFL.IDX P0, R77, R51, R52, R53 ;  /* 0x00000034334d7389 */ /* 0x0000640000000035 */
[----:B01----:R-:W-:Y:S05]  /*7b10*/  ENDCOLLECTIVE ;  /* 0x000000000000791b */ /* 0x003fea0003800000 */
.L_x_243:
[----:B------:R-:W-:Y:S02]  /*7b20*/  MOV R51, R40 ;  /* 0x0000002800337202 */ /* 0x000fe40000000f00 */
[----:B------:R-:W-:-:S07]  /*7b30*/  MOV R33, R77 ;  /* 0x0000004d00217202 */ /* 0x000fce0000000f00 */
[----:B------:R-:W-:Y:S05]  /*7b40*/  WARPSYNC.COLLECTIVE R54, `(.L_x_244) ;  /* 0x0000000036087348 */ /* 0x000fea0003c00000 */
[----:B------:R0:W1:Y:S02]  /*7b50*/  SHFL.IDX P0, R77, R51, R52, R53 ;  /* 0x00000034334d7389 */ /* 0x0000640000000035 */
[----:B01----:R-:W-:Y:S05]  /*7b60*/  ENDCOLLECTIVE ;  /* 0x000000000000791b */ /* 0x003fea0003800000 */
.L_x_244:
[----:B------:R-:W-:Y:S02]  /*7b70*/  MOV R51, R41 ;  /* 0x0000002900337202 */ /* 0x000fe40000000f00 */
[----:B------:R-:W-:-:S07]  /*7b80*/  MOV R32, R77 ;  /* 0x0000004d00207202 */ /* 0x000fce0000000f00 */
[----:B------:R-:W-:Y:S05]  /*7b90*/  WARPSYNC.COLLECTIVE R54, `(.L_x_245) ;  /* 0x0000000036087348 */ /* 0x000fea0003c00000 */
[----:B------:R0:W1:Y:S02]  /*7ba0*/  SHFL.IDX P0, R77, R51, R52, R53 ;  /* 0x00000034334d7389 */ /* 0x0000640000000035 */
[----:B01----:R-:W-:Y:S05]  /*7bb0*/  ENDCOLLECTIVE ;  /* 0x000000000000791b */ /* 0x003fea0003800000 */
.L_x_245:
[----:B------:R-:W-:Y:S02]  /*7bc0*/  MOV R51, R42 ;  /* 0x0000002a00337202 */ /* 0x000fe40000000f00 */
[----:B------:R-:W-:-:S07]  /*7bd0*/  MOV R31, R77 ;  /* 0x0000004d001f7202 */ /* 0x000fce0000000f00 */
[----:B------:R-:W-:Y:S05]  /*7be0*/  WARPSYNC.COLLECTIVE R54, `(.L_x_246) ;  /* 0x0000000036087348 */ /* 0x000fea0003c00000 */
[----:B------:R0:W1:Y:S02]  /*7bf0*/  SHFL.IDX P0, R77, R51, R52, R53 ;  /* 0x00000034334d7389 */ /* 0x0000640000000035 */
[----:B01----:R-:W-:Y:S05]  /*7c00*/  ENDCOLLECTIVE ;  /* 0x000000000000791b */ /* 0x003fea0003800000 */
.L_x_246:
[----:B------:R-:W-:Y:S01]  /*7c10*/  FADD R12, R12, R29 ;  /* 0x0000001d0c0c7221 */ /* 0x000fe20000000000 */
[----:B------:R-:W-:Y:S02]  /*7c20*/  MOV R51, R43 ;  /* 0x0000002b00337202 */ /* 0x000fe40000000f00 */
[----:B------:R-:W-:-:S07]  /*7c30*/  MOV R29, R77 ;  /* 0x0000004d001d7202 */ /* 0x000fce0000000f00 */
[----:B------:R-:W-:Y:S05]  /*7c40*/  WARPSYNC.COLLECTIVE R54, `(.L_x_247) ;  /* 0x0000000036087348 */ /* 0x000fea0003c00000 */
[----:B------:R0:W1:Y:S02]  /*7c50*/  SHFL.IDX P0, R77, R51, R52, R53 ;  /* 0x00000034334d7389 */ /* 0x0000640000000035 */
[----:B01----:R-:W-:Y:S05]  /*7c60*/  ENDCOLLECTIVE ;  /* 0x000000000000791b */ /* 0x003fea0003800000 */
.L_x_247:
[----:B------:R-:W-:Y:S02]  /*7c70*/  MOV R51, R44 ;  /* 0x0000002c00337202 */ /* 0x000fe40000000f00 */
[----:B------:R-:W-:-:S07]  /*7c80*/  MOV R49, R77 ;  /* 0x0000004d00317202 */ /* 0x000fce0000000f00 */
[----:B------:R-:W-:Y:S05]  /*7c90*/  WARPSYNC.COLLECTIVE R54, `(.L_x_248) ;  /* 0x0000000036087348 */ /* 0x000fea0003c00000 */
[----:B------:R0:W1:Y:S02]  /*7ca0*/  SHFL.IDX P0, R77, R51, R52, R53 ;  /* 0x00000034334d7389 */ /* 0x0000640000000035 */
[----:B01----:R-:W-:Y:S05]  /*7cb0*/  ENDCOLLECTIVE ;  /* 0x000000000000791b */ /* 0x003fea0003800000 */
.L_x_248:
[----:B------:R-:W-:Y:S02]  /*7cc0*/  MOV R51, R45 ;  /* 0x0000002d00337202 */ /* 0x000fe40000000f00 */
[----:B------:R-:W-:-:S07]  /*7cd0*/  MOV R50, R77 ;  /* 0x0000004d00327202 */ /* 0x000fce0000000f00 */
[----:B------:R-:W-:Y:S05]  /*7ce0*/  WARPSYNC.COLLECTIVE R54, `(.L_x_249) ;  /* 0x0000000036087348 */ /* 0x000fea0003c00000 */
[----:B------:R0:W1:Y:S02]  /*7cf0*/  SHFL.IDX P0, R77, R51, R52, R53 ;  /* 0x00000034334d7389 */ /* 0x0000640000000035 */
[----:B01----:R-:W-:Y:S05]  /*7d00*/  ENDCOLLECTIVE ;  /* 0x000000000000791b */ /* 0x003fea0003800000 */
.L_x_249:
[----:B------:R-:W-:-:S05]  /*7d10*/  MOV R51, R77 ;  /* 0x0000004d00337202 */ /* 0x000fca0000000f00 */
[-C--:B------:R-:W-:Y:S01]  /*7d20*/  FFMA R7, R22, R51.reuse, R7 ;  /* 0x0000003316077223 */ /* 0x080fe20000000007 */
[----:B------:R-:W-:Y:S01]  /*7d30*/  FFMA R57, R23, R51, R8 ;  /* 0x0000003317397223 */ /* 0x000fe20000000008 */
[----:B------:R-:W-:-:S07]  /*7d40*/  MOV R51, R46 ;  /* 0x0000002e00337202 */ /* 0x000fce0000000f00 */
[----:B------:R-:W-:Y:S05]  /*7d50*/  WARPSYNC.COLLECTIVE R54, `(.L_x_250) ;  /* 0x0000000036087348 */ /* 0x000fea0003c00000 */
[----:B------:R0:W1:Y:S02]  /*7d60*/  SHFL.IDX P0, R77, R51, R52, R53 ;  /* 0x00000034334d7389 */ /* 0x0000640000000035 */
[----:B01----:R-:W-:Y:S05]  /*7d70*/  ENDCOLLECTIVE ;  /* 0x000000000000791b */ /* 0x003fea0003800000 */
.L_x_250:
[----:B------:R-:W-:Y:S01]  /*7d80*/  FADD R11, R11, R16 ;  /* 0x000000100b0b7221 */ /* 0x000fe20000000000 */
[----:B------:R-:W-:Y:S02]  /*7d90*/  MOV R51, R47 ;  /* 0x0000002f00337202 */ /* 0x000fe40000000f00 */
[----:B------:R-:W-:-:S07]  /*7da0*/  MOV R16, R77 ;  /* 0x0000004d00107202 */ /* 0x000fce0000000f00 */
[----:B------:R-:W-:Y:S05]  /*7db0*/  WARPSYNC.COLLECTIVE R54, `(.L_x_251) ;  /* 0x0000000036087348 */ /* 0x000fea0003c00000 */
[----:B------:R0:W1:Y:S02]  /*7dc0*/  SHFL.IDX P0, R77, R51, R52, R53 ;  /* 0x00000034334d7389 */ /* 0x0000640000000035 */
[----:B01----:R-:W-:Y:S05]  /*7dd0*/  ENDCOLLECTIVE ;  /* 0x000000000000791b */ /* 0x003fea0003800000 */
.L_x_251:
[----:B------:R-:W-:Y:S02]  /*7de0*/  MOV R51, R34 ;  /* 0x0000002200337202 */ /* 0x000fe40000000f00 */
[----:B------:R-:W-:Y:S01]  /*7df0*/  MOV R52, R25 ;  /* 0x0000001900347202 */ /* 0x000fe20000000f00 */
[-C--:B------:R-:W-:Y:S01]  /*7e00*/  FFMA R11, R22, R77.reuse, R11 ;  /* 0x0000004d160b7223 */ /* 0x080fe2000000000b */
[----:B------:R-:W-:-:S07]  /*7e10*/  FFMA R63, R23, R77, R12 ;  /* 0x0000004d173f7223 */ /* 0x000fce000000000c */
[----:B------:R-:W-:Y:S05]  /*7e20*/  WARPSYNC.COLLECTIVE R54, `(.L_x_252) ;  /* 0x0000000036087348 */ /* 0x000fea0003c00000 */
[----:B------:R0:W1:Y:S02]  /*7e30*/  SHFL.IDX P0, R77, R51, R52, R53 ;  /* 0x00000034334d7389 */ /* 0x0000640000000035 */
[----:B01----:R-:W-:Y:S05]  /*7e40*/  ENDCOLLECTIVE ;  /* 0x000000000000791b */ /* 0x003fea0003800000 */
.L_x_252:
[----:B------:R-:W-:Y:S02]  /*7e50*/  MOV R51, R35 ;  /* 0x0000002300337202 */ /* 0x000fe40000000f00 */
[----:B------:R-:W-:-:S07]  /*7e60*/  MOV R61, R77 ;  /* 0x0000004d003d7202 */ /* 0x000fce0000000f00 */
[----:B------:R-:W-:Y:S05]  /*7e70*/  WARPSYNC.COLLECTIVE R54, `(.L_x_253) ;  /* 0x0000000036087348 */ /* 0x000fea0003c00000 */
[----:B------:R0:W1:Y:S02]  /*7e80*/  SHFL.IDX P0, R77, R51, R52, R53 ;  /* 0x00000034334d7389 */ /* 0x0000640000000035 */
[----:B01----:R-:W-:Y:S05]  /*7e90*/  ENDCOLLECTIVE ;  /* 0x000000000000791b */ /* 0x003fea0003800000 */
.L_x_253:
[----:B------:R-:W-:-:S05]  /*7ea0*/  IMAD.WIDE R58, R26, 0x4, R20 ;  /* 0x000000041a3a7825 */ /* 0x000fca00078e0214 */
[----:B------:R-:W5:Y:S04]  /*7eb0*/  LDG.E.CONSTANT R26, desc[UR4][R58.64] ;  /* 0x000000043a1a7981 */ /* 0x000f68000c1e9900 */
[----:B------:R0:W5:Y:S01]  /*7ec0*/  LDG.E.CONSTANT R28, desc[UR4][R58.64+0x80] ;  /* 0x000080043a1c7981 */ /* 0x000162000c1e9900 */
[----:B------:R-:W-:Y:S01]  /*7ed0*/  MOV R51, R36 ;  /* 0x0000002400337202 */ /* 0x000fe20000000f00 */
[----:B0-----:R-:W-:-:S05]  /*7ee0*/  IMAD.WIDE R58, R24, 0x4, R20 ;  /* 0x00000004183a7825 */ /* 0x001fca00078e0214 */
[----:B------:R-:W5:Y:S04]  /*7ef0*/  LDG.E.CONSTANT R20, desc[UR4][R58.64] ;  /* 0x000000043a147981 */ /* 0x000f68000c1e9900 */
[----:B------:R0:W5:Y:S02]  /*7f00*/  LDG.E.CONSTANT R21, desc[UR4][R58.64+0x80] ;  /* 0x000080043a157981 */ /* 0x000164000c1e9900 */
[----:B0-----:R-:W-:-:S07]  /*7f10*/  MOV R58, R77 ;  /* 0x0000004d003a7202 */ /* 0x001fce0000000f00 */
[----:B-----5:R-:W-:Y:S05]  /*7f20*/  WARPSYNC.COLLECTIVE R54, `(.L_x_254) ;  /* 0x0000000036087348 */ /* 0x020fea0003c00000 */
[----:B------:R0:W1:Y:S02]  /*7f30*/  SHFL.IDX P0, R77, R51, R52, R53 ;  /* 0x00000034334d7389 */ /* 0x0000640000000035 */
[----:B01---5:R-:W-:Y:S05]  /*7f40*/  ENDCOLLECTIVE ;  /* 0x000000000000791b */ /* 0x023fea0003800000 */
.L_x_254:
[-C--:B------:R-:W-:Y:S01]  /*7f50*/  FFMA R0, R22, R29.reuse, R0 ;  /* 0x0000001d16007223 */ /* 0x080fe20000000000 */
[----:B------:R-:W-:Y:S01]  /*7f60*/  FFMA R29, R23, R29, R2 ;  /* 0x0000001d171d7223 */ /* 0x000fe20000000002 */
[----:B------:R-:W-:Y:S02]  /*7f70*/  MOV R51, R37 ;  /* 0x0000002500337202 */ /* 0x000fe40000000f00 */
[----:B------:R-:W-:-:S07]  /*7f80*/  MOV R2, R77 ;  /* 0x0000004d00027202 */ /* 0x000fce0000000f00 */
[----:B------:R-:W-:Y:S05]  /*7f90*/  WARPSYNC.COLLECTIVE R54, `(.L_x_255) ;  /* 0x0000000036087348 */ /* 0x000fea0003c00000 */
[----:B------:R0:W1:Y:S02]  /*7fa0*/  SHFL.IDX P0, R77, R51, R52, R53 ;  /* 0x00000034334d7389 */ /* 0x0000640000000035 */
[----:B01----:R-:W-:Y:S05]  /*7fb0*/  ENDCOLLECTIVE ;  /* 0x000000000000791b */ /* 0x003fea0003800000 */
.L_x_255:
[-C--:B------:R-:W-:Y:S01]  /*7fc0*/  FFMA R3, R22, R49.reuse, R3 ;  /* 0x0000003116037223 */ /* 0x080fe20000000003 */
[----:B------:R-:W-:Y:S01]  /*7fd0*/  FFMA R49, R23, R49, R4 ;  /* 0x0000003117317223 */ /* 0x000fe20000000004 */
[----:B------:R-:W-:Y:S02]  /*7fe0*/  MOV R51, R40 ;  /* 0x0000002800337202 */ /* 0x000fe40000000f00 */
[----:B------:R-:W-:-:S07]  /*7ff0*/  MOV R4, R77 ;  /* 0x0000004d00047202 */ /* 0x000fce0000000f00 */
[----:B------:R-:W-:Y:S05]  /*8000*/  WARPSYNC.COLLECTIVE R54, `(.L_x_256) ;  /* 0x0000000036087348 */ /* 0x000fea0003c00000 */
[----:B------:R0:W1:Y:S02]  /*8010*/  SHFL.IDX P0, R77, R51, R52, R53 ;  /* 0x00000034334d7389 */ /* 0x0000640000000035 */
[----:B01----:R-:W-:Y:S05]  /*8020*/  ENDCOLLECTIVE ;  /* 0x000000000000791b */ /* 0x003fea0003800000 */
.L_x_256:
[----:B------:R-:W-:Y:S02]  /*8030*/  MOV R51, R41 ;  /* 0x0000002900337202 */ /* 0x000fe40000000f00 */
[----:B------:R-:W-:-:S07]  /*8040*/  MOV R65, R77 ;  /* 0x0000004d00417202 */ /* 0x000fce0000000f00 */
[----:B------:R-:W-:Y:S05]  /*8050*/  WARPSYNC.COLLECTIVE R54, `(.L_x_257) ;  /* 0x0000000036087348 */ /* 0x000fea0003c00000 */
[----:B------:R0:W1:Y:S02]  /*8060*/  SHFL.IDX P0, R77, R51, R52, R53 ;  /* 0x00000034334d7389 */ /* 0x0000640000000035 */
[----:B01----:R-:W-:Y:S05]  /*8070*/  ENDCOLLECTIVE ;  /* 0x000000000000791b */ /* 0x003fea0003800000 */
.L_x_257:
[----:B------:R-:W-:Y:S01]  /*8080*/  FFMA R55, R23, R50, R6 ;  /* 0x0000003217377223 */ /* 0x000fe20000000006 */
[----:B------:R-:W-:Y:S02]  /*8090*/  MOV R51, R42 ;  /* 0x0000002a00337202 */ /* 0x000fe40000000f00 */
[----:B------:R-:W-:-:S07]  /*80a0*/  MOV R6, R77 ;  /* 0x0000004d00067202 */ /* 0x000fce0000000f00 */
[----:B------:R-:W-:Y:S05]  /*80b0*/  WARPSYNC.COLLECTIVE R54, `(.L_x_258) ;  /* 0x0000000036087348 */ /* 0x000fea0003c00000 */
[----:B------:R0:W1:Y:S02]  /*80c0*/  SHFL.IDX P0, R77, R51, R52, R53 ;  /* 0x00000034334d7389 */ /* 0x0000640000000035 */
[----:B01----:R-:W-:Y:S05]  /*80d0*/  ENDCOLLECTIVE ;  /* 0x000000000000791b */ /* 0x003fea0003800000 */
.L_x_258:
[----:B------:R-:W-:Y:S02]  /*80e0*/  MOV R51, R43 ;  /* 0x0000002b00337202 */ /* 0x000fe40000000f00 */
[----:B------:R-:W-:-:S07]  /*80f0*/  MOV R59, R77 ;  /* 0x0000004d003b7202 */ /* 0x000fce0000000f00 */
[----:B------:R-:W-:Y:S05]  /*8100*/  WARPSYNC.COLLECTIVE R54, `(.L_x_259) ;  /* 0x0000000036087348 */ /* 0x000fea0003c00000 */
[----:B------:R0:W1:Y:S02]  /*8110*/  SHFL.IDX P0, R77, R51, R52, R53 ;  /* 0x00000034334d7389 */ /* 0x0000640000000035 */
[----:B01----:R-:W-:Y:S05]  /*8120*/  ENDCOLLECTIVE ;  /* 0x000000000000791b */ /* 0x003fea0003800000 */
.L_x_259:
[----:B------:R-:W-:Y:S02]  /*8130*/  MOV R51, R44 ;  /* 0x0000002c00337202 */ /* 0x000fe40000000f00 */
[----:B------:R-:W-:-:S07]  /*8140*/  MOV R56, R77 ;  /* 0x0000004d00387202 */ /* 0x000fce0000000f00 */
[----:B------:R-:W-:Y:S05]  /*8150*/  WARPSYNC.COLLECTIVE R54, `(.L_x_260) ;  /* 0x0000000036087348 */ /* 0x000fea0003c00000 */
[----:B------:R0:W1:Y:S02]  /*8160*/  SHFL.IDX P0, R77, R51, R52, R53 ;  /* 0x00000034334d7389 */ /* 0x0000640000000035 */
[----:B01----:R-:W-:Y:S05]  /*8170*/  ENDCOLLECTIVE ;  /* 0x000000000000791b */ /* 0x003fea0003800000 */
.L_x_260:
[----:B------:R-:W-:Y:S02]  /*8180*/  MOV R51, R45 ;  /* 0x0000002d00337202 */ /* 0x000fe40000000f00 */
[----:B------:R-:W-:-:S07]  /*8190*/  MOV R8, R77 ;  /* 0x0000004d00087202 */ /* 0x000fce0000000f00 */
[----:B------:R-:W-:Y:S05]  /*81a0*/  WARPSYNC.COLLECTIVE R54, `(.L_x_261) ;  /* 0x0000000036087348 */ /* 0x000fea0003c00000 */
[----:B------:R0:W1:Y:S02]  /*81b0*/  SHFL.IDX P0, R77, R51, R52, R53 ;  /* 0x00000034334d7389 */ /* 0x0000640000000035 */
[----:B01----:R-:W-:Y:S05]  /*81c0*/  ENDCOLLECTIVE ;  /* 0x000000000000791b */ /* 0x003fea0003800000 */
.L_x_261:
[C---:B------:R-:W-:Y:S01]  /*81d0*/  FFMA R69, R22.reuse, R39, R69 ;  /* 0x0000002716457223 */ /* 0x040fe20000000045 */
[C---:B------:R-:W-:Y:S01]  /*81e0*/  FFMA R71, R22.reuse, R33, R71 ;  /* 0x0000002116477223 */ /* 0x040fe20000000047 */
[C---:B------:R-:W-:Y:S01]  /*81f0*/  FFMA R73, R22.reuse, R32, R73 ;  /* 0x0000002016497223 */ /* 0x040fe20000000049 */
[C---:B------:R-:W-:Y:S01]  /*8200*/  FFMA R75, R22.reuse, R31, R75 ;  /* 0x0000001f164b7223 */ /* 0x040fe2000000004b */
[C---:B------:R-:W-:Y:S01]  /*8210*/  FFMA R5, R22.reuse, R50, R5 ;  /* 0x0000003216057223 */ /* 0x040fe20000000005 */
[----:B------:R-:W-:Y:S01]  /*8220*/  FFMA R9, R22, R16, R9 ;  /* 0x0000001016097223 */ /* 0x000fe20000000009 */
[----:B------:R-:W-:Y:S02]  /*8230*/  MOV R51, R46 ;  /* 0x0000002e00337202 */ /* 0x000fe40000000f00 */
[----:B------:R-:W-:-:S07]  /*8240*/  MOV R22, R77 ;  /* 0x0000004d00167202 */ /* 0x000fce0000000f00 */
[----:B------:R-:W-:Y:S05]  /*8250*/  WARPSYNC.COLLECTIVE R54, `(.L_x_262) ;  /* 0x0000000036087348 */ /* 0x000fea0003c00000 */
[----:B------:R0:W1:Y:S02]  /*8260*/  SHFL.IDX P0, R77, R51, R52, R53 ;  /* 0x00000034334d7389 */ /* 0x0000640000000035 */
[----:B01----:R-:W-:Y:S05]  /*8270*/  ENDCOLLECTIVE ;  /* 0x000000000000791b */ /* 0x003fea0003800000 */
.L_x_262:
[----:B------:R-:W-:Y:S02]  /*8280*/  MOV R51, R47 ;  /* 0x0000002f00337202 */ /* 0x000fe40000000f00 */
[----:B------:R-:W-:-:S07]  /*8290*/  MOV R24, R77 ;  /* 0x0000004d00187202 */ /* 0x000fce0000000f00 */
[----:B------:R-:W-:Y:S05]  /*82a0*/  WARPSYNC.COLLECTIVE R54, `(.L_x_263) ;  /* 0x0000000036087348 */ /* 0x000fea0003c00000 */
[----:B------:R0:W1:Y:S02]  /*82b0*/  SHFL.IDX P0, R77, R51, R52, R53 ;  /* 0x00000034334d7389 */ /* 0x0000640000000035 */
[----:B01----:R-:W-:Y:S05]  /*82c0*/  ENDCOLLECTIVE ;  /* 0x000000000000791b */ /* 0x003fea0003800000 */
.L_x_263:
[----:B------:R-:W-:Y:S02]  /*82d0*/  MOV R51, R34 ;  /* 0x0000002200337202 */ /* 0x000fe40000000f00 */
[----:B------:R-:W-:Y:S02]  /*82e0*/  MOV R52, R15 ;  /* 0x0000000f00347202 */ /* 0x000fe40000000f00 */
[----:B------:R-:W-:-:S07]  /*82f0*/  MOV R50, R77 ;  /* 0x0000004d00327202 */ /* 0x000fce0000000f00 */
[----:B------:R-:W-:Y:S05]  /*8300*/  WARPSYNC.COLLECTIVE R54, `(.L_x_264) ;  /* 0x0000000036087348 */ /* 0x000fea0003c00000 */
[----:B------:R0:W1:Y:S02]  /*8310*/  SHFL.IDX P0, R77, R51, R52, R53 ;  /* 0x00000034334d7389 */ /* 0x0000640000000035 */
[----:B01----:R-:W-:Y:S05]  /*8320*/  ENDCOLLECTIVE ;  /* 0x000000000000791b */ /* 0x003fea0003800000 */
.L_x_264:
[----:B------:R-:W-:Y:S01]  /*8330*/  FFMA R39, R23, R39, R70 ;  /* 0x0000002717277223 */ /* 0x000fe20000000046 */
[----:B------:R-:W-:Y:S02]  /*8340*/  MOV R51, R35 ;  /* 0x0000002300337202 */ /* 0x000fe40000000f00 */
[----:B------:R-:W-:-:S07]  /*8350*/  MOV R70, R77 ;  /* 0x0000004d00467202 */ /* 0x000fce0000000f00 */
[----:B------:R-:W-:Y:S05]  /*8360*/  WARPSYNC.COLLECTIVE R54, `(.L_x_265) ;  /* 0x0000000036087348 */ /* 0x000fea0003c00000 */
[----:B------:R0:W1:Y:S02]  /*8370*/  SHFL.IDX P0, R77, R51, R52, R53 ;  /* 0x00000034334d7389 */ /* 0x0000640000000035 */
[----:B01----:R-:W-:Y:S05]  /*8380*/  ENDCOLLECTIVE ;  /* 0x000000000000791b */ /* 0x003fea0003800000 */
.L_x_265:
[----:B------:R-:W-:Y:S01]  /*8390*/  FFMA R27, R23, R16, R10 ;  /* 0x00000010171b7223 */ /* 0x000fe2000000000a */
[----:B------:R-:W-:Y:S02]  /*83a0*/  MOV R51, R36 ;  /* 0x0000002400337202 */ /* 0x000fe40000000f00 */
[----:B------:R-:W-:-:S07]  /*83b0*/  MOV R10, R77 ;  /* 0x0000004d000a7202 */ /* 0x000fce0000000f00 */
[----:B------:R-:W-:Y:S05]  /*83c0*/  WARPSYNC.COLLECTIVE R54, `(.L_x_266) ;  /* 0x0000000036087348 */ /* 0x000fea0003c00000 */
[----:B------:R0:W1:Y:S02]  /*83d0*/  SHFL.IDX P0, R77, R51, R52, R53 ;  /* 0x00000034334d7389 */ /* 0x0000640000000035 */
[----:B01----:R-:W-:Y:S05]  /*83e0*/  ENDCOLLECTIVE ;  /* 0x000000000000791b */ /* 0x003fea0003800000 */
.L_x_266:
[----:B------:R-:W-:Y:S02]  /*83f0*/  MOV R51, R37 ;  /* 0x0000002500337202 */ /* 0x000fe40000000f00 */
[----:B------:R-:W-:-:S07]  /*8400*/  MOV R12, R77 ;  /* 0x0000004d000c7202 */ /* 0x000fce0000000f00 */
[----:B------:R-:W-:Y:S05]  /*8410*/  WARPSYNC.COLLECTIVE R54, `(.L_x_267) ;  /* 0x0000000036087348 */ /* 0x000fea0003c00000 */
[----:B------:R0:W1:Y:S02]  /*8420*/  SHFL.IDX P0, R77, R51, R52, R53 ;  /* 0x00000034334d7389 */ /* 0x0000640000000035 */
[----:B01----:R-:W-:Y:S05]  /*8430*/  ENDCOLLECTIVE ;  /* 0x000000000000791b */ /* 0x003fea0003800000 */
.L_x_267:
[----:B------:R-:W-:Y:S02]  /*8440*/  MOV R51, R40 ;  /* 0x0000002800337202 */ /* 0x000fe40000000f00 */
[----:B------:R-:W-:-:S07]  /*8450*/  MOV R16, R77 ;  /* 0x0000004d00107202 */ /* 0x000fce0000000f00 */
[----:B------:R-:W-:Y:S05]  /*8460*/  WARPSYNC.COLLECTIVE R54, `(.L_x_268) ;  /* 0x0000000036087348 */ /* 0x000fea0003c00000 */
[----:B------:R0:W1:Y:S02]  /*8470*/  SHFL.IDX P0, R77, R51, R52, R53 ;  /* 0x00000034334d7389 */ /* 0x0000640000000035 */
[----:B01----:R-:W-:Y:S05]  /*8480*/  ENDCOLLECTIVE ;  /* 0x000000000000791b */ /* 0x003fea0003800000 */
.L_x_268:
[C---:B------:R-:W-:Y:S01]  /*8490*/  FFMA R33, R23.reuse, R33, R72 ;  /* 0x0000002117217223 */ /* 0x040fe20000000048 */
[C---:B------:R-:W-:Y:S01]  /*84a0*/  FFMA R32, R23.reuse, R32, R74 ;  /* 0x0000002017207223 */ /* 0x040fe2000000004a */
[----:B------:R-:W-:Y:S01]  /*84b0*/  FFMA R31, R23, R31, R76 ;  /* 0x0000001f171f7223 */ /* 0x000fe2000000004c */
[----:B------:R-:W-:Y:S01]  /*84c0*/  FFMA R23, R61, R26, R30 ;  /* 0x0000001a3d177223 */ /* 0x000fe2000000001e */
[C---:B------:R-:W-:Y:S01]  /*84d0*/  FFMA R67, R26.reuse, R58, R67 ;  /* 0x0000003a1a437223 */ /* 0x040fe20000000043 */
[C---:B------:R-:W-:Y:S01]  /*84e0*/  FFMA R69, R26.reuse, R2, R69 ;  /* 0x000000021a457223 */ /* 0x040fe20000000045 */
[C---:B------:R-:W-:Y:S01]  /*84f0*/  FFMA R71, R26.reuse, R4, R71 ;  /* 0x000000041a477223 */ /* 0x040fe20000000047 */
[C---:B------:R-:W-:Y:S01]  /*8500*/  FFMA R73, R26.reuse, R65, R73 ;  /* 0x000000411a497223 */ /* 0x040fe20000000049 */
[C---:B------:R-:W-:Y:S01]  /*8510*/  FFMA R75, R26.reuse, R6, R75 ;  /* 0x000000061a4b7223 */ /* 0x040fe2000000004b */
[C---:B------:R-:W-:Y:S01]  /*8520*/  FFMA R0, R26.reuse, R59, R0 ;  /* 0x0000003b1a007223 */ /* 0x040fe20000000000 */
[C---:B------:R-:W-:Y:S01]  /*8530*/  FFMA R3, R26.reuse, R56, R3 ;  /* 0x000000381a037223 */ /* 0x040fe20000000003 */
[----:B------:R-:W-:Y:S01]  /*8540*/  MOV R51, R41 ;  /* 0x0000002900337202 */ /* 0x000fe20000000f00 */
[C---:B------:R-:W-:Y:S01]  /*8550*/  FFMA R5, R26.reuse, R8, R5 ;  /* 0x000000081a057223 */ /* 0x040fe20000000005 */
[C---:B------:R-:W-:Y:S01]  /*8560*/  FFMA R7, R26.reuse, R22, R7 ;  /* 0x000000161a077223 */ /* 0x040fe20000000007 */
[C---:B------:R-:W-:Y:S01]  /*8570*/  FFMA R9, R26.reuse, R24, R9 ;  /* 0x000000181a097223 */ /* 0x040fe20000000009 */
[----:B------:R-:W-:Y:S01]  /*8580*/  FFMA R11, R26, R50, R11 ;  /* 0x000000321a0b7223 */ /* 0x000fe2000000000b */
[----:B------:R-:W-:-:S07]  /*8590*/  MOV R26, R77 ;  /* 0x0000004d001a7202 */ /* 0x000fce0000000f00 */
[----:B------:R-:W-:Y:S05]  /*85a0*/  WARPSYNC.COLLECTIVE R54, `(.L_x_269) ;  /* 0x0000000036087348 */ /* 0x000fea0003c00000 */
[----:B------:R0:W1:Y:S02]  /*85b0*/  SHFL.IDX P0, R77, R51, R52, R53 ;  /* 0x00000034334d7389 */ /* 0x0000640000000035 */
[----:B01----:R-:W-:Y:S05]  /*85c0*/  ENDCOLLECTIVE ;  /* 0x000000000000791b */ /* 0x003fea0003800000 */
.L_x_269:
[----:B------:R-:W-:Y:S02]  /*85d0*/  MOV R51, R42 ;  /* 0x0000002a00337202 */ /* 0x000fe40000000f00 */
[----:B------:R-:W-:-:S07]  /*85e0*/  MOV R60, R77 ;  /* 0x0000004d003c7202 */ /* 0x000fce0000000f00 */
[----:B------:R-:W-:Y:S05]  /*85f0*/  WARPSYNC.COLLECTIVE R54, `(.L_x_270) ;  /* 0x0000000036087348 */ /* 0x000fea0003c00000 */
[----:B------:R0:W1:Y:S02]  /*8600*/  SHFL.IDX P0, R77, R51, R52, R53 ;  /* 0x00000034334d7389 */ /* 0x0000640000000035 */
[----:B01----:R-:W-:Y:S05]  /*8610*/  ENDCOLLECTIVE ;  /* 0x000000000000791b */ /* 0x003fea0003800000 */
.L_x_270:
[----:B------:R-:W-:Y:S02]  /*8620*/  MOV R51, R43 ;  /* 0x0000002b00337202 */ /* 0x000fe40000000f00 */
[----:B------:R-:W-:-:S07]  /*8630*/  MOV R25, R77 ;  /* 0x0000004d00197202 */ /* 0x000fce0000000f00 */
[----:B------:R-:W-:Y:S05]  /*8640*/  WARPSYNC.COLLECTIVE R54, `(.L_x_271) ;  /* 0x0000000036087348 */ /* 0x000fea0003c00000 */
[----:B------:R0:W1:Y:S02]  /*8650*/  SHFL.IDX P0, R77, R51, R52, R53 ;  /* 0x00000034334d7389 */ /* 0x0000640000000035 */
[----:B01----:R-:W-:Y:S05]  /*8660*/  ENDCOLLECTIVE ;  /* 0x000000000000791b */ /* 0x003fea0003800000 */
.L_x_271:
[----:B------:R-:W-:Y:S02]  /*8670*/  MOV R51, R44 ;  /* 0x0000002c00337202 */ /* 0x000fe40000000f00 */
[----:B------:R-:W-:-:S07]  /*8680*/  MOV R62, R77 ;  /* 0x0000004d003e7202 */ /* 0x000fce0000000f00 */
[----:B------:R-:W-:Y:S05]  /*8690*/  WARPSYNC.COLLECTIVE R54, `(.L_x_272) ;  /* 0x0000000036087348 */ /* 0x000fea0003c00000 */
[----:B------:R0:W1:Y:S02]  /*86a0*/  SHFL.IDX P0, R77, R51, R52, R53 ;  /* 0x00000034334d7389 */ /* 0x0000640000000035 */
[----:B01----:R-:W-:Y:S05]  /*86b0*/  ENDCOLLECTIVE ;  /* 0x000000000000791b */ /* 0x003fea0003800000 */
.L_x_272:
[----:B------:R-:W-:Y:S02]  /*86c0*/  MOV R51, R45 ;  /* 0x0000002d00337202 */ /* 0x000fe40000000f00 */
[----:B------:R-:W-:-:S07]  /*86d0*/  MOV R64, R77 ;  /* 0x0000004d00407202 */ /* 0x000fce0000000f00 */
[----:B------:R-:W-:Y:S05]  /*86e0*/  WARPSYNC.COLLECTIVE R54, `(.L_x_273) ;  /* 0x0000000036087348 */ /* 0x000fea0003c00000 */
[----:B------:R0:W1:Y:S02]  /*86f0*/  SHFL.IDX P0, R77, R51, R52, R53 ;  /* 0x00000034334d7389 */ /* 0x0000640000000035 */
[----:B01----:R-:W-:Y:S05]  /*8700*/  ENDCOLLECTIVE ;  /* 0x000000000000791b */ /* 0x003fea0003800000 */
.L_x_273:
[----:B------:R-:W-:Y:S01]  /*8710*/  FFMA R55, R28, R8, R55 ;  /* 0x000000081c377223 */ /* 0x000fe20000000037 */
[----:B------:R-:W-:Y:S02]  /*8720*/  MOV R51, R46 ;  /* 0x0000002e00337202 */ /* 0x000fe40000000f00 */
[----:B------:R-:W-:-:S07]  /*8730*/  MOV R8, R77 ;  /* 0x0000004d00087202 */ /* 0x000fce0000000f00 */
[----:B------:R-:W-:Y:S05]  /*8740*/  WARPSYNC.COLLECTIVE R54, `(.L_x_274) ;  /* 0x0000000036087348 */ /* 0x000fea0003c00000 */
[----:B------:R0:W1:Y:S02]  /*8750*/  SHFL.IDX P0, R77, R51, R52, R53 ;  /* 0x00000034334d7389 */ /* 0x0000640000000035 */
[----:B01----:R-:W-:Y:S05]  /*8760*/  ENDCOLLECTIVE ;  /* 0x000000000000791b */ /* 0x003fea0003800000 */
.L_x_274:
[C---:B------:R-:W-:Y:S01]  /*8770*/  FFMA R58, R28.reuse, R58, R68 ;  /* 0x0000003a1c3a7223 */ /* 0x040fe20000000044 */
[----:B------:R-:W-:Y:S01]  /*8780*/  FFMA R24, R28, R24, R27 ;  /* 0x000000181c187223 */ /* 0x000fe2000000001b */
[CC--:B------:R-:W-:Y:S02]  /*8790*/  FFMA R67, R20.reuse, R10.reuse, R67 ;  /* 0x0000000a14437223 */ /* 0x0c0fe40000000043 */
[C---:B------:R-:W-:Y:S01]  /*87a0*/  FFMA R68, R21.reuse, R10, R58 ;  /* 0x0000000a15447223 */ /* 0x040fe2000000003a */
[----:B------:R-:W-:Y:S01]  /*87b0*/  MOV R51, R47 ;  /* 0x0000002f00337202 */ /* 0x000fe20000000f00 */
[-C--:B------:R-:W-:Y:S01]  /*87c0*/  FFMA R9, R20, R77.reuse, R9 ;  /* 0x0000004d14097223 */ /* 0x080fe20000000009 */
[----:B------:R-:W-:-:S07]  /*87d0*/  FFMA R10, R21, R77, R24 ;  /* 0x0000004d150a7223 */ /* 0x000fce0000000018 */
[----:B------:R-:W-:Y:S05]  /*87e0*/  WARPSYNC.COLLECTIVE R54, `(.L_x_275) ;  /* 0x0000000036087348 */ /* 0x000fea0003c00000 */
[----:B------:R0:W1:Y:S02]  /*87f0*/  SHFL.IDX P0, R77, R51, R52, R53 ;  /* 0x00000034334d7389 */ /* 0x0000640000000035 */
[----:B01----:R-:W-:Y:S05]  /*8800*/  ENDCOLLECTIVE ;  /* 0x000000000000791b */ /* 0x003fea0003800000 */
.L_x_275:
        /* <DEDUP_REMOVED lines=12> */
[----:B------:R-:W-:Y:S01]  /*88d0*/  FFMA R66, R70, R21, R66 ;  /* 0x0000001546427223 */ /* 0x000fe20000000042 */
[C---:B------:R-:W-:Y:S01]  /*88e0*/  FFMA R72, R21.reuse, R16, R4 ;  /* 0x0000001015487223 */ /* 0x040fe20000000004 */
[C---:B------:R-:W-:Y:S01]  /*88f0*/  FFMA R76, R21.reuse, R60, R6 ;  /* 0x0000003c154c7223 */ /* 0x040fe20000000006 */
[----:B------:R-:W-:Y:S01]  /*8900*/  FFMA R7, R20, R8, R7 ;  /* 0x0000000814077223 */ /* 0x000fe20000000007 */
[----:B------:R-:W-:Y:S01]  /*8910*/  MOV R70, R2 ;  /* 0x0000000200467202 */ /* 0x000fe20000000f00 */
[----:B------:R-:W-:Y:S01]  /*8920*/  FFMA R50, R28, R50, R63 ;  /* 0x000000321c327223 */ /* 0x000fe2000000003f */
[C---:B------:R-:W-:Y:S01]  /*8930*/  FFMA R69, R20.reuse, R12, R69 ;  /* 0x0000000c14457223 */ /* 0x040fe20000000045 */
[C---:B------:R-:W-:Y:S01]  /*8940*/  FFMA R71, R20.reuse, R16, R71 ;  /* 0x0000001014477223 */ /* 0x040fe20000000047 */
[CC--:B------:R-:W-:Y:S01]  /*8950*/  FFMA R73, R20.reuse, R26.reuse, R73 ;  /* 0x0000001a14497223 */ /* 0x0c0fe20000000049 */
[C---:B------:R-:W-:Y:S01]  /*8960*/  FFMA R74, R21.reuse, R26, R32 ;  /* 0x0000001a154a7223 */ /* 0x040fe20000000020 */
[C---:B------:R-:W-:Y:S01]  /*8970*/  FFMA R75, R20.reuse, R60, R75 ;  /* 0x0000003c144b7223 */ /* 0x040fe2000000004b */
[CC--:B------:R-:W-:Y:S01]  /*8980*/  FFMA R3, R20.reuse, R62.reuse, R3 ;  /* 0x0000003e14037223 */ /* 0x0c0fe20000000003 */
[C---:B------:R-:W-:Y:S01]  /*8990*/  FFMA R4, R21.reuse, R62, R56 ;  /* 0x0000003e15047223 */ /* 0x040fe20000000038 */
[-C--:B------:R-:W-:Y:S01]  /*89a0*/  FFMA R5, R20, R64.reuse, R5 ;  /* 0x0000004014057223 */ /* 0x080fe20000000005 */
[C---:B------:R-:W-:Y:S01]  /*89b0*/  FFMA R6, R21.reuse, R64, R55 ;  /* 0x0000004015067223 */ /* 0x040fe20000000037 */
[----:B------:R-:W-:Y:S01]  /*89c0*/  FFMA R8, R21, R8, R22 ;  /* 0x0000000815087223 */ /* 0x000fe20000000016 */
[----:B------:R-:W-:Y:S01]  /*89d0*/  MOV R2, R25 ;  /* 0x0000001900027202 */ /* 0x000fe20000000f00 */
[----:B------:R-:W-:Y:S06]  /*89e0*/  BRA `(.L_x_276) ;  /* 0xffffffa8004c7947 */ /* 0x000fec000383ffff */
.L_x_113:
        /* <DEDUP_REMOVED lines=8> */
.L_x_278:
[----:B------:R-:W-:Y:S05]  /*8a70*/  BSYNC B1 ;  /* 0x0000000000017941 */ /* 0x000fea0003800000 */
.L_x_277:
[----:B------:R-:W0:Y:S02]  /*8a80*/  LDC.64 R16, c[0x0][0x380] ;  /* 0x0000e000ff107b82 */ /* 0x000e240000000a00 */
[----:B0-----:R-:W-:-:S05]  /*8a90*/  IMAD.WIDE R20, R77, 0x4, R16 ;  /* 0x000000044d147825 */ /* 0x001fca00078e0210 */
[----:B------:R0:W5:Y:S04]  /*8aa0*/  LDG.E.CONSTANT R22, desc[UR4][R20.64] ;  /* 0x0000000414167981 */ /* 0x000168000c1e9900 */
[----:B------:R0:W5:Y:S01]  /*8ab0*/  LDG.E.CONSTANT R23, desc[UR4][R20.64+0x80] ;  /* 0x0000800414177981 */ /* 0x000162000c1e9900 */
[----:B------:R-:W-:Y:S01]  /*8ac0*/  IADD3 R13, PT, PT, R25, 0x1, RZ ;  /* 0x00000001190d7810 */ /* 0x000fe20007ffe0ff */
[----:B------:R-:W-:Y:S01]  /*8ad0*/  HFMA2 R53, -RZ, RZ, 0, 1.847743988037109375e-06 ;  /* 0x0000001fff357431 */ /* 0x000fe200000001ff */
[----:B------:R-:W-:Y:S02]  /*8ae0*/  MOV R51, R48 ;  /* 0x0000003000337202 */ /* 0x000fe40000000f00 */
[----:B------:R-:W-:Y:S02]  /*8af0*/  MOV R52, R13 ;  /* 0x0000000d00347202 */ /* 0x000fe40000000f00 */
[----:B------:R-:W-:-:S07]  /*8b00*/  MOV R54, 0xffffffff ;  /* 0xffffffff00367802 */ /* 0x000fce0000000f00 */
[----:B0----5:R-:W-:Y:S05]  /*8b10*/  WARPSYNC.COLLECTIVE R54, `(.L_x_279) ;  /* 0x0000000036087348 */ /* 0x021fea0003c00000 */
[----:B------:R1:W2:Y:S02]  /*8b20*/  SHFL.IDX P0, R77, R51, R52, R53 ;  /* 0x00000034334d7389 */ /* 0x0002a40000000035 */
[----:B012--5:R-:W-:Y:S05]  /*8b30*/  ENDCOLLECTIVE ;  /* 0x000000000000791b */ /* 0x027fea0003800000 */
.L_x_279:
[----:B------:R-:W-:Y:S02]  /*8b40*/  MOV R51, R34 ;  /* 0x0000002200337202 */ /* 0x000fe40000000f00 */
[----:B------:R-:W-:Y:S01]  /*8b50*/  MOV R52, R25 ;  /* 0x0000001900347202 */ /* 0x000fe20000000f00 */
[----:B------:R-:W-:-:S07]  /*8b60*/  IMAD.WIDE R16, R77, 0x4, R16 ;  /* 0x000000044d107825 */ /* 0x000fce00078e0210 */
[----:B------:R-:W-:Y:S05]  /*8b70*/  WARPSYNC.COLLECTIVE R54, `(.L_x_280) ;  /* 0x0000000036087348 */ /* 0x000fea0003c00000 */
[----:B------:R0:W1:Y:S02]  /*8b80*/  SHFL.IDX P0, R77, R51, R52, R53 ;  /* 0x00000034334d7389 */ /* 0x0000640000000035 */
[----:B01----:R-:W-:Y:S05]  /*8b90*/  ENDCOLLECTIVE ;  /* 0x000000000000791b */ /* 0x003fea0003800000 */
.L_x_280:
[----:B------:R0:W5:Y:S04]  /*8ba0*/  LDG.E.CONSTANT R24, desc[UR4][R16.64] ;  /* 0x0000000410187981 */ /* 0x000168000c1e9900 */
[----:B------:R0:W5:Y:S01]  /*8bb0*/  LDG.E.CONSTANT R29, desc[UR4][R16.64+0x80] ;  /* 0x00008004101d7981 */ /* 0x000162000c1e9900 */
[----:B------:R-:W-:Y:S02]  /*8bc0*/  MOV R51, R35 ;  /* 0x0000002300337202 */ /* 0x000fe40000000f00 */
[----:B------:R-:W-:-:S07]  /*8bd0*/  MOV R50, R77 ;  /* 0x0000004d00327202 */ /* 0x000fce0000000f00 */
[----:B0----5:R-:W-:Y:S05]  /*8be0*/  WARPSYNC.COLLECTIVE R54, `(.L_x_281) ;  /* 0x0000000036087348 */ /* 0x021fea0003c00000 */
[----:B------:R1:W2:Y:S02]  /*8bf0*/  SHFL.IDX P0, R77, R51, R52, R53 ;  /* 0x00000034334d7389 */ /* 0x0002a40000000035 */
[----:B012--5:R-:W-:Y:S05]  /*8c00*/  ENDCOLLECTIVE ;  /* 0x000000000000791b */ /* 0x027fea0003800000 */
.L_x_281:
[----:B------:R-:W-:Y:S02]  /*8c10*/  MOV R51, R36 ;  /* 0x0000002400337202 */ /* 0x000fe40000000f00 */
[----:B------:R-:W-:-:S07]  /*8c20*/  MOV R31, R77 ;  /* 0x0000004d001f7202 */ /* 0x000fce0000000f00 */
[----:B------:R-:W-:Y:S05]  /*8c30*/  WARPSYNC.COLLECTIVE R54, `(.L_x_282) ;  /* 0x0000000036087348 */ /* 0x000fea0003c00000 */
[----:B------:R0:W1:Y:S02]  /*8c40*/  SHFL.IDX P0, R77, R51, R52, R53 ;  /* 0x00000034334d7389 */ /* 0x0000640000000035 */
[----:B01----:R-:W-:Y:S05]  /*8c50*/  ENDCOLLECTIVE ;  /* 0x000000000000791b */ /* 0x003fea0003800000 */
.L_x_282:
[----:B------:R-:W-:Y:S02]  /*8c60*/  MOV R51, R37 ;  /* 0x0000002500337202 */ /* 0x000fe40000000f00 */
[----:B------:R-:W-:-:S07]  /*8c70*/  MOV R56, R77 ;  /* 0x0000004d00387202 */ /* 0x000fce0000000f00 */
[----:B------:R-:W-:Y:S05]  /*8c80*/  WARPSYNC.COLLECTIVE R54, `(.L_x_283) ;  /* 0x0000000036087348 */ /* 0x000fea0003c00000 */
[----:B------:R0:W1:Y:S02]  /*8c90*/  SHFL.IDX P0, R77, R51, R52, R53 ;  /* 0x00000034334d7389 */ /* 0x0000640000000035 */
[----:B01----:R-:W-:Y:S05]  /*8ca0*/  ENDCOLLECTIVE ;  /* 0x000000000000791b */ /* 0x003fea0003800000 */
.L_x_283:
[----:B------:R-:W-:Y:S02]  /*8cb0*/  MOV R51, R40 ;  /* 0x0000002800337202 */ /* 0x000fe40000000f00 */
[----:B------:R-:W-:-:S07]  /*8cc0*/  MOV R27, R77 ;  /* 0x0000004d001b7202 */ /* 0x000fce0000000f00 */
[----:B------:R-:W-:Y:S05]  /*8cd0*/  WARPSYNC.COLLECTIVE R54, `(.L_x_284) ;  /* 0x0000000036087348 */ /* 0x000fea0003c00000 */
[----:B------:R0:W1:Y:S02]  /*8ce0*/  SHFL.IDX P0, R77, R51, R52, R53 ;  /* 0x00000034334d7389 */ /* 0x0000640000000035 */
[----:B01----:R-:W-:Y:S05]  /*8cf0*/  ENDCOLLECTIVE ;  /* 0x000000000000791b */ /* 0x003fea0003800000 */
.L_x_284:
[----:B------:R-:W-:Y:S02]  /*8d00*/  MOV R51, R41 ;  /* 0x0000002900337202 */ /* 0x000fe40000000f00 */
[----:B------:R-:W-:-:S07]  /*8d10*/  MOV R30, R77 ;  /* 0x0000004d001e7202 */ /* 0x000fce0000000f00 */
[----:B------:R-:W-:Y:S05]  /*8d20*/  WARPSYNC.COLLECTIVE R54, `(.L_x_285) ;  /* 0x0000000036087348 */ /* 0x000fea0003c00000 */
[----:B------:R0:W1:Y:S02]  /*8d30*/  SHFL.IDX P0, R77, R51, R52, R53 ;  /* 0x00000034334d7389 */ /* 0x0000640000000035 */
[----:B01----:R-:W-:Y:S05]  /*8d40*/  ENDCOLLECTIVE ;  /* 0x000000000000791b */ /* 0x003fea0003800000 */
.L_x_285:
[----:B------:R-:W-:Y:S02]  /*8d50*/  MOV R51, R42 ;  /* 0x0000002a00337202 */ /* 0x000fe40000000f00 */
[----:B------:R-:W-:-:S07]  /*8d60*/  MOV R28, R77 ;  /* 0x0000004d001c7202 */ /* 0x000fce0000000f00 */
[----:B------:R-:W-:Y:S05]  /*8d70*/  WARPSYNC.COLLECTIVE R54, `(.L_x_286) ;  /* 0x0000000036087348 */ /* 0x000fea0003c00000 */
[----:B------:R0:W1:Y:S02]  /*8d80*/  SHFL.IDX P0, R77, R51, R52, R53 ;  /* 0x00000034334d7389 */ /* 0x0000640000000035 */
[----:B01----:R-:W-:Y:S05]  /*8d90*/  ENDCOLLECTIVE ;  /* 0x000000000000791b */ /* 0x003fea0003800000 */
.L_x_286:
[----:B------:R-:W-:Y:S01]  /*8da0*/  MOV R51, R43 ;  /* 0x0000002b00337202 */ /* 0x000fe20000000f00 */
[----:B------:R-:W-:Y:S01]  /*8db0*/  FFMA R33, R22, R77, R0 ;  /* 0x0000004d16217223 */ /* 0x000fe20000000000 */
[----:B------:R-:W-:Y:S01]  /*8dc0*/  FFMA R65, R50, R22, R65 ;  /* 0x0000001632417223 */ /* 0x000fe20000000041 */
[C---:B------:R-:W-:Y:S01]  /*8dd0*/  FFMA R67, R22.reuse, R31, R67 ;  /* 0x0000001f16437223 */ /* 0x040fe20000000043 */
[C---:B------:R-:W-:Y:S01]  /*8de0*/  FFMA R69, R22.reuse, R56, R69 ;  /* 0x0000003816457223 */ /* 0x040fe20000000045 */
[----:B------:R-:W-:Y:S01]  /*8df0*/  FFMA R2, R23, R77, R2 ;  /* 0x0000004d17027223 */ /* 0x000fe20000000002 */
[----:B------:R-:W-:-:S07]  /*8e00*/  FFMA R71, R22, R27, R71 ;  /* 0x0000001b16477223 */ /* 0x000fce0000000047 */
[----:B------:R-:W-:Y:S05]  /*8e10*/  WARPSYNC.COLLECTIVE R54, `(.L_x_287) ;  /* 0x0000000036087348 */ /* 0x000fea0003c00000 */
[----:B------:R0:W1:Y:S02]  /*8e20*/  SHFL.IDX P0, R77, R51, R52, R53 ;  /* 0x00000034334d7389 */ /* 0x0000640000000035 */
[----:B01----:R-:W-:Y:S05]  /*8e30*/  ENDCOLLECTIVE ;  /* 0x000000000000791b */ /* 0x003fea0003800000 */
.L_x_287:
[C---:B------:R-:W-:Y:S01]  /*8e40*/  FFMA R73, R22.reuse, R30, R73 ;  /* 0x0000001e16497223 */ /* 0x040fe20000000049 */
[----:B------:R-:W-:Y:S01]  /*8e50*/  FFMA R75, R22, R28, R75 ;  /* 0x0000001c164b7223 */ /* 0x000fe2000000004b */
[----:B------:R-:W-:Y:S01]  /*8e60*/  FFMA R66, R50, R23, R66 ;  /* 0x0000001732427223 */ /* 0x000fe20000000042 */
        /* <DEDUP_REMOVED lines=10> */
.L_x_288:
[-C--:B------:R-:W-:Y:S01]  /*8f10*/  FFMA R3, R22, R21.reuse, R3 ;  /* 0x0000001516037223 */ /* 0x080fe20000000003 */
[----:B------:R-:W-:Y:S01]  /*8f20*/  FFMA R21, R23, R21, R4 ;  /* 0x0000001517157223 */ /* 0x000fe20000000004 */
[----:B------:R-:W-:Y:S02]  /*8f30*/  MOV R51, R45 ;  /* 0x0000002d00337202 */ /* 0x000fe40000000f00 */
[----:B------:R-:W-:-:S07]  /*8f40*/  MOV R26, R77 ;  /* 0x0000004d001a7202 */ /* 0x000fce0000000f00 */
[----:B------:R-:W-:Y:S05]  /*8f50*/  WARPSYNC.COLLECTIVE R54, `(.L_x_289) ;  /* 0x0000000036087348 */ /* 0x000fea0003c00000 */
[----:B------:R0:W1:Y:S02]  /*8f60*/  SHFL.IDX P0, R77, R51, R52, R53 ;  /* 0x00000034334d7389 */ /* 0x0000640000000035 */
[----:B01----:R-:W-:Y:S05]  /*8f70*/  ENDCOLLECTIVE ;  /* 0x000000000000791b */ /* 0x003fea0003800000 */
.L_x_289:
[-C--:B------:R-:W-:Y:S01]  /*8f80*/  FFMA R5, R22, R26.reuse, R5 ;  /* 0x0000001a16057223 */ /* 0x080fe20000000005 */
[----:B------:R-:W-:Y:S01]  /*8f90*/  FFMA R6, R23, R26, R6 ;  /* 0x0000001a17067223 */ /* 0x000fe20000000006 */
[----:B------:R-:W-:Y:S02]  /*8fa0*/  MOV R51, R46 ;  /* 0x0000002e00337202 */ /* 0x000fe40000000f00 */
[----:B------:R-:W-:-:S07]  /*8fb0*/  MOV R20, R77 ;  /* 0x0000004d00147202 */ /* 0x000fce0000000f00 */
[----:B------:R-:W-:Y:S05]  /*8fc0*/  WARPSYNC.COLLECTIVE R54, `(.L_x_290) ;  /* 0x0000000036087348 */ /* 0x000fea0003c00000 */
[----:B------:R0:W1:Y:S02]  /*8fd0*/  SHFL.IDX P0, R77, R51, R52, R53 ;  /* 0x00000034334d7389 */ /* 0x0000640000000035 */
[----:B01----:R-:W-:Y:S05]  /*8fe0*/  ENDCOLLECTIVE ;  /* 0x000000000000791b */ /* 0x003fea0003800000 */
.L_x_290:
[-C--:B------:R-:W-:Y:S01]  /*8ff0*/  FFMA R7, R22, R20.reuse, R7 ;  /* 0x0000001416077223 */ /* 0x080fe20000000007 */
[----:B------:R-:W-:Y:S01]  /*9000*/  FFMA R8, R23, R20, R8 ;  /* 0x0000001417087223 */ /* 0x000fe20000000008 */
[----:B------:R-:W-:Y:S02]  /*9010*/  MOV R51, R47 ;  /* 0x0000002f00337202 */ /* 0x000fe40000000f00 */
[----:B------:R-:W-:-:S07]  /*9020*/  MOV R16, R77 ;  /* 0x0000004d00107202 */ /* 0x000fce0000000f00 */
[----:B------:R-:W-:Y:S05]  /*9030*/  WARPSYNC.COLLECTIVE R54, `(.L_x_291) ;  /* 0x0000000036087348 */ /* 0x000fea0003c00000 */
[----:B------:R0:W1:Y:S02]  /*9040*/  SHFL.IDX P0, R77, R51, R52, R53 ;  /* 0x00000034334d7389 */ /* 0x0000640000000035 */
[----:B01----:R-:W-:Y:S05]  /*9050*/  ENDCOLLECTIVE ;  /* 0x000000000000791b */ /* 0x003fea0003800000 */
.L_x_291:
[-C--:B------:R-:W-:Y:S01]  /*9060*/  FFMA R9, R22, R16.reuse, R9 ;  /* 0x0000001016097223 */ /* 0x080fe20000000009 */
[----:B------:R-:W-:Y:S01]  /*9070*/  FFMA R10, R23, R16, R10 ;  /* 0x00000010170a7223 */ /* 0x000fe2000000000a */
[----:B------:R-:W-:Y:S02]  /*9080*/  MOV R51, R34 ;  /* 0x0000002200337202 */ /* 0x000fe40000000f00 */
[----:B------:R-:W-:Y:S02]  /*9090*/  MOV R52, R13 ;  /* 0x0000000d00347202 */ /* 0x000fe40000000f00 */
[----:B------:R-:W-:-:S07]  /*90a0*/  MOV R17, R77 ;  /* 0x0000004d00117202 */ /* 0x000fce0000000f00 */
[----:B------:R-:W-:Y:S05]  /*90b0*/  WARPSYNC.COLLECTIVE R54, `(.L_x_292) ;  /* 0x0000000036087348 */ /* 0x000fea0003c00000 */
[----:B------:R0:W1:Y:S02]  /*90c0*/  SHFL.IDX P0, R77, R51, R52, R53 ;  /* 0x00000034334d7389 */ /* 0x0000640000000035 */
[----:B01----:R-:W-:Y:S05]  /*90d0*/  ENDCOLLECTIVE ;  /* 0x000000000000791b */ /* 0x003fea0003800000 */
.L_x_292:
[-C--:B------:R-:W-:Y:S01]  /*90e0*/  FFMA R11, R22, R17.reuse, R11 ;  /* 0x00000011160b7223 */ /* 0x080fe2000000000b */
[----:B------:R-:W-:Y:S01]  /*90f0*/  FFMA R12, R23, R17, R12 ;  /* 0x00000011170c7223 */ /* 0x000fe2000000000c */
[----:B------:R-:W-:Y:S02]  /*9100*/  MOV R51, R35 ;  /* 0x0000002300337202 */ /* 0x000fe40000000f00 */
[----:B------:R-:W-:-:S07]  /*9110*/  MOV R32, R77 ;  /* 0x0000004d00207202 */ /* 0x000fce0000000f00 */
[----:B------:R-:W-:Y:S05]  /*9120*/  WARPSYNC.COLLECTIVE R54, `(.L_x_293) ;  /* 0x0000000036087348 */ /* 0x000fea0003c00000 */
[----:B------:R0:W1:Y:S02]  /*9130*/  SHFL.IDX P0, R77, R51, R52, R53 ;  /* 0x00000034334d7389 */ /* 0x0000640000000035 */
[----:B01----:R-:W-:Y:S05]  /*9140*/  ENDCOLLECTIVE ;  /* 0x000000000000791b */ /* 0x003fea0003800000 */
.L_x_293:
[C---:B------:R-:W-:Y:S01]  /*9150*/  FFMA R65, R32.reuse, R24, R65 ;  /* 0x0000001820417223 */ /* 0x040fe20000000041 */
[----:B------:R-:W-:Y:S01]  /*9160*/  FFMA R66, R32, R29, R66 ;  /* 0x0000001d20427223 */ /* 0x000fe20000000042 */
[----:B------:R-:W-:Y:S02]  /*9170*/  MOV R51, R36 ;  /* 0x0000002400337202 */ /* 0x000fe40000000f00 */
[----:B------:R-:W-:-:S07]  /*9180*/  MOV R0, R77 ;  /* 0x0000004d00007202 */ /* 0x000fce0000000f00 */
[----:B------:R-:W-:Y:S05]  /*9190*/  WARPSYNC.COLLECTIVE R54, `(.L_x_294) ;  /* 0x0000000036087348 */ /* 0x000fea0003c00000 */
[----:B------:R0:W1:Y:S02]  /*91a0*/  SHFL.IDX P0, R77, R51, R52, R53 ;  /* 0x00000034334d7389 */ /* 0x0000640000000035 */
[----:B01----:R-:W-:Y:S05]  /*91b0*/  ENDCOLLECTIVE ;  /* 0x000000000000791b */ /* 0x003fea0003800000 */
.L_x_294:
[-C--:B------:R-:W-:Y:S01]  /*91c0*/  FFMA R67, R24, R0.reuse, R67 ;  /* 0x0000000018437223 */ /* 0x080fe20000000043 */
[----:B------:R-:W-:Y:S01]  /*91d0*/  FFMA R68, R29, R0, R68 ;  /* 0x000000001d447223 */ /* 0x000fe20000000044 */
[----:B------:R-:W-:Y:S02]  /*91e0*/  MOV R51, R37 ;  /* 0x0000002500337202 */ /* 0x000fe40000000f00 */
[----:B------:R-:W-:-:S07]  /*91f0*/  MOV R22, R77 ;  /* 0x0000004d00167202 */ /* 0x000fce0000000f00 */
[----:B------:R-:W-:Y:S05]  /*9200*/  WARPSYNC.COLLECTIVE R54, `(.L_x_295) ;  /* 0x0000000036087348 */ /* 0x000fea0003c00000 */
[----:B------:R0:W1:Y:S02]  /*9210*/  SHFL.IDX P0, R77, R51, R52, R53 ;  /* 0x00000034334d7389 */ /* 0x0000640000000035 */
[----:B01----:R-:W-:Y:S05]  /*9220*/  ENDCOLLECTIVE ;  /* 0x000000000000791b */ /* 0x003fea0003800000 */
.L_x_295:
[-C--:B------:R-:W-:Y:S01]  /*9230*/  FFMA R69, R24, R22.reuse, R69 ;  /* 0x0000001618457223 */ /* 0x080fe20000000045 */
[----:B------:R-:W-:Y:S01]  /*9240*/  FFMA R70, R29, R22, R70 ;  /* 0x000000161d467223 */ /* 0x000fe20000000046 */
[----:B------:R-:W-:Y:S02]  /*9250*/  MOV R51, R40 ;  /* 0x0000002800337202 */ /* 0x000fe40000000f00 */
[----:B------:R-:W-:-:S07]  /*9260*/  MOV R50, R77 ;  /* 0x0000004d00327202 */ /* 0x000fce0000000f00 */
[----:B------:R-:W-:Y:S05]  /*9270*/  WARPSYNC.COLLECTIVE R54, `(.L_x_296) ;  /* 0x0000000036087348 */ /* 0x000fea0003c00000 */
[----:B------:R0:W1:Y:S02]  /*9280*/  SHFL.IDX P0, R77, R51, R52, R53 ;  /* 0x00000034334d7389 */ /* 0x0000640000000035 */
[----:B01----:R-:W-:Y:S05]  /*9290*/  ENDCOLLECTIVE ;  /* 0x000000000000791b */ /* 0x003fea0003800000 */
.L_x_296:
[-C--:B------:R-:W-:Y:S01]  /*92a0*/  FFMA R71, R24, R50.reuse, R71 ;  /* 0x0000003218477223 */ /* 0x080fe20000000047 */
[----:B------:R-:W-:Y:S01]  /*92b0*/  FFMA R72, R29, R50, R72 ;  /* 0x000000321d487223 */ /* 0x000fe20000000048 */
[----:B------:R-:W-:Y:S02]  /*92c0*/  MOV R51, R41 ;  /* 0x0000002900337202 */ /* 0x000fe40000000f00 */
[----:B------:R-:W-:-:S07]  /*92d0*/  MOV R56, R77 ;  /* 0x0000004d00387202 */ /* 0x000fce0000000f00 */
[----:B------:R-:W-:Y:S05]  /*92e0*/  WARPSYNC.COLLECTIVE R54, `(.L_x_297) ;  /* 0x0000000036087348 */ /* 0x000fea0003c00000 */
[----:B------:R0:W1:Y:S02]  /*92f0*/  SHFL.IDX P0, R77, R51, R52, R53 ;  /* 0x00000034334d7389 */ /* 0x0000640000000035 */
[----:B01----:R-:W-:Y:S05]  /*9300*/  ENDCOLLECTIVE ;  /* 0x000000000000791b */ /* 0x003fea0003800000 */
.L_x_297:
[-C--:B------:R-:W-:Y:S01]  /*9310*/  FFMA R73, R24, R56.reuse, R73 ;  /* 0x0000003818497223 */ /* 0x080fe20000000049 */
[----:B------:R-:W-:Y:S01]  /*9320*/  FFMA R74, R29, R56, R30 ;  /* 0x000000381d4a7223 */ /* 0x000fe2000000001e */
[----:B------:R-:W-:Y:S02]  /*9330*/  MOV R51, R42 ;  /* 0x0000002a00337202 */ /* 0x000fe40000000f00 */
[----:B------:R-:W-:-:S07]  /*9340*/  MOV R58, R77 ;  /* 0x0000004d003a7202 */ /* 0x000fce0000000f00 */
[----:B------:R-:W-:Y:S05]  /*9350*/  WARPSYNC.COLLECTIVE R54, `(.L_x_298) ;  /* 0x0000000036087348 */ /* 0x000fea0003c00000 */
[----:B------:R0:W1:Y:S02]  /*9360*/  SHFL.IDX P0, R77, R51, R52, R53 ;  /* 0x00000034334d7389 */ /* 0x0000640000000035 */
[----:B01----:R-:W-:Y:S05]  /*9370*/  ENDCOLLECTIVE ;  /* 0x000000000000791b */ /* 0x003fea0003800000 */
.L_x_298:
[-C--:B------:R-:W-:Y:S01]  /*9380*/  FFMA R75, R24, R58.reuse, R75 ;  /* 0x0000003a184b7223 */ /* 0x080fe2000000004b */
[----:B------:R-:W-:Y:S01]  /*9390*/  FFMA R76, R29, R58, R28 ;  /* 0x0000003a1d4c7223 */ /* 0x000fe2000000001c */
[----:B------:R-:W-:Y:S02]  /*93a0*/  MOV R51, R43 ;  /* 0x0000002b00337202 */ /* 0x000fe40000000f00 */
[----:B------:R-:W-:-:S07]  /*93b0*/  MOV R60, R77 ;  /* 0x0000004d003c7202 */ /* 0x000fce0000000f00 */
[----:B------:R-:W-:Y:S05]  /*93c0*/  WARPSYNC.COLLECTIVE R54, `(.L_x_299) ;  /* 0x0000000036087348 */ /* 0x000fea0003c00000 */
[----:B------:R0:W1:Y:S02]  /*93d0*/  SHFL.IDX P0, R77, R51, R52, R53 ;  /* 0x00000034334d7389 */ /* 0x0000640000000035 */
[----:B01----:R-:W-:Y:S05]  /*93e0*/  ENDCOLLECTIVE ;  /* 0x000000000000791b */ /* 0x003fea0003800000 */
.L_x_299:
[-C--:B------:R-:W-:Y:S01]  /*93f0*/  FFMA R0, R24, R60.reuse, R33 ;  /* 0x0000003c18007223 */ /* 0x080fe20000000021 */
[----:B------:R-:W-:Y:S01]  /*9400*/  FFMA R2, R29, R60, R2 ;  /* 0x0000003c1d027223 */ /* 0x000fe20000000002 */
[----:B------:R-:W-:Y:S02]  /*9410*/  MOV R51, R44 ;  /* 0x0000002c00337202 */ /* 0x000fe40000000f00 */
[----:B------:R-:W-:-:S07]  /*9420*/  MOV R62, R77 ;  /* 0x0000004d003e7202 */ /* 0x000fce0000000f00 */
[----:B------:R-:W-:Y:S05]  /*9430*/  WARPSYNC.COLLECTIVE R54, `(.L_x_300) ;  /* 0x0000000036087348 */ /* 0x000fea0003c00000 */
[----:B------:R0:W1:Y:S02]  /*9440*/  SHFL.IDX P0, R77, R51, R52, R53 ;  /* 0x00000034334d7389 */ /* 0x0000640000000035 */
[----:B01----:R-:W-:Y:S05]  /*9450*/  ENDCOLLECTIVE ;  /* 0x000000000000791b */ /* 0x003fea0003800000 */
.L_x_300:
[-C--:B------:R-:W-:Y:S01]  /*9460*/  FFMA R21, R29, R62.reuse, R21 ;  /* 0x0000003e1d157223 */ /* 0x080fe20000000015 */
[----:B------:R-:W-:Y:S01]  /*9470*/  FFMA R3, R24, R62, R3 ;  /* 0x0000003e18037223 */ /* 0x000fe20000000003 */
[----:B------:R-:W-:Y:S02]  /*9480*/  MOV R51, R45 ;  /* 0x0000002d00337202 */ /* 0x000fe40000000f00 */
[----:B------:R-:W-:-:S07]  /*9490*/  MOV R64, R77 ;  /* 0x0000004d00407202 */ /* 0x000fce0000000f00 */
[----:B------:R-:W-:Y:S05]  /*94a0*/  WARPSYNC.COLLECTIVE R54, `(.L_x_301) ;  /* 0x0000000036087348 */ /* 0x000fea0003c00000 */
[----:B------:R0:W1:Y:S02]  /*94b0*/  SHFL.IDX P0, R77, R51, R52, R53 ;  /* 0x00000034334d7389 */ /* 0x0000640000000035 */
[----:B01----:R-:W-:Y:S05]  /*94c0*/  ENDCOLLECTIVE ;  /* 0x000000000000791b */ /* 0x003fea0003800000 */
.L_x_301:
[-C--:B------:R-:W-:Y:S01]  /*94d0*/  FFMA R5, R24, R64.reuse, R5 ;  /* 0x0000004018057223 */ /* 0x080fe20000000005 */
[----:B------:R-:W-:Y:S01]  /*94e0*/  FFMA R6, R29, R64, R6 ;  /* 0x000000401d067223 */ /* 0x000fe20000000006 */
[----:B------:R-:W-:Y:S02]  /*94f0*/  MOV R51, R46 ;  /* 0x0000002e00337202 */ /* 0x000fe40000000f00 */
[----:B------:R-:W-:-:S07]  /*9500*/  MOV R4, R77 ;  /* 0x0000004d00047202 */ /* 0x000fce0000000f00 */
[----:B------:R-:W-:Y:S05]  /*9510*/  WARPSYNC.COLLECTIVE R54, `(.L_x_302) ;  /* 0x0000000036087348 */ /* 0x000fea0003c00000 */
[----:B------:R0:W1:Y:S02]  /*9520*/  SHFL.IDX P0, R77, R51, R52, R53 ;  /* 0x00000034334d7389 */ /* 0x0000640000000035 */
[----:B01----:R-:W-:Y:S05]  /*9530*/  ENDCOLLECTIVE ;  /* 0x000000000000791b */ /* 0x003fea0003800000 */
.L_x_302:
[CC--:B------:R-:W-:Y:S01]  /*9540*/  FFMA R7, R24.reuse, R4.reuse, R7 ;  /* 0x0000000418077223 */ /* 0x0c0fe20000000007 */
[C---:B------:R-:W-:Y:S01]  /*9550*/  FFMA R8, R29.reuse, R4, R8 ;  /* 0x000000041d087223 */ /* 0x040fe20000000008 */
[----:B------:R-:W-:Y:S02]  /*9560*/  MOV R4, R21 ;  /* 0x0000001500047202 */ /* 0x000fe40000000f00 */
[----:B------:R-:W-:Y:S01]  /*9570*/  MOV R51, R47 ;  /* 0x0000002f00337202 */ /* 0x000fe20000000f00 */
[-C--:B------:R-:W-:Y:S01]  /*9580*/  FFMA R9, R24, R77.reuse, R9 ;  /* 0x0000004d18097223 */ /* 0x080fe20000000009 */
[----:B------:R-:W-:-:S07]  /*9590*/  FFMA R10, R29, R77, R10 ;  /* 0x0000004d1d0a7223 */ /* 0x000fce000000000a */
[----:B------:R-:W-:Y:S05]  /*95a0*/  WARPSYNC.COLLECTIVE R54, `(.L_x_303) ;  /* 0x0000000036087348 */ /* 0x000fea0003c00000 */
[----:B------:R0:W1:Y:S02]  /*95b0*/  SHFL.IDX P0, R77, R51, R52, R53 ;  /* 0x00000034334d7389 */ /* 0x0000640000000035 */
[----:B01----:R-:W-:Y:S05]  /*95c0*/  ENDCOLLECTIVE ;  /* 0x000000000000791b */ /* 0x003fea0003800000 */
.L_x_303:
[----:B------:R-:W-:Y:S05]  /*95d0*/  BRA `(.L_x_304) ;  /* 0xffffffa000c07947 */ /* 0x000fea000383ffff */
.L_x_116:
[----:B------:R-:W-:Y:S01]  /*95e0*/  HFMA2 R53, -RZ, RZ, 0, 1.847743988037109375e-06 ;  /* 0x0000001fff357431 */ /* 0x000fe200000001ff */
[----:B------:R-:W-:Y:S01]  /*95f0*/  BSSY B1, `(.L_x_305) ;  /* 0x0000006000017945 */ /* 0x000fe20003800000 */
[----:B------:R-:W-:Y:S02]  /*9600*/  MOV R51, R48 ;  /* 0x0000003000337202 */ /* 0x000fe40000000f00 */
[----:B------:R-:W-:-:S07]  /*9610*/  MOV R54, 0xffffffff ;  /* 0xffffffff00367802 */ /* 0x000fce0000000f00 */
[----:B-----5:R-:W-:Y:S05]  /*9620*/  WARPSYNC.COLLECTIVE R54, `(.L_x_306) ;  /* 0x0000000036087348 */ /* 0x020fea0003c00000 */
[----:B------:R0:W1:Y:S02]  /*9630*/  SHFL.IDX P0, R77, R51, R52, R53 ;  /* 0x00000034334d7389 */ /* 0x0000640000000035 */
[----:B01---5:R-:W-:Y:S05]  /*9640*/  ENDCOLLECTIVE ;  /* 0x000000000000791b */ /* 0x023fea0003800000 */
.L_x_306:
[----:B------:R-:W-:Y:S05]  /*9650*/  BSYNC B1 ;  /* 0x0000000000017941 */ /* 0x000fea0003800000 */
.L_x_305:
[----:B------:R-:W0:Y:S01]  /*9660*/  LDC.64 R16, c[0x0][0x380] ;  /* 0x0000e000ff107b82 */ /* 0x000e220000000a00 */
[----:B------:R-:W-:Y:S01]  /*9670*/  HFMA2 R53, -RZ, RZ, 0, 1.847743988037109375e-06 ;  /* 0x0000001fff357431 */ /* 0x000fe200000001ff */
[----:B------:R-:W-:Y:S02]  /*9680*/  MOV R51, R34 ;  /* 0x0000002200337202 */ /* 0x000fe40000000f00 */
[----:B------:R-:W-:Y:S01]  /*9690*/  MOV R54, 0xffffffff ;  /* 0xffffffff00367802 */ /* 0x000fe20000000f00 */
[----:B0-----:R-:W-:-:S05]  /*96a0*/  IMAD.WIDE R16, R77, 0x4, R16 ;  /* 0x000000044d107825 */ /* 0x001fca00078e0210 */
[----:B------:R0:W5:Y:S04]  /*96b0*/  LDG.E.CONSTANT R20, desc[UR4][R16.64] ;  /* 0x0000000410147981 */ /* 0x000168000c1e9900 */
[----:B------:R0:W5:Y:S02]  /*96c0*/  LDG.E.CONSTANT R13, desc[UR4][R16.64+0x80] ;  /* 0x00008004100d7981 */ /* 0x000164000c1e9900 */
[----:B0----5:R-:W-:Y:S05]  /*96d0*/  WARPSYNC.COLLECTIVE R54, `(.L_x_307) ;  /* 0x0000000036087348 */ /* 0x021fea0003c00000 */
[----:B------:R1:W2:Y:S02]  /*96e0*/  SHFL.IDX P0, R77, R51, R52, R53 ;  /* 0x00000034334d7389 */ /* 0x0002a40000000035 */
[----:B012--5:R-:W-:Y:S05]  /*96f0*/  ENDCOLLECTIVE ;  /* 0x000000000000791b */ /* 0x027fea0003800000 */
.L_x_307:
[----:B------:R-:W-:Y:S02]  /*9700*/  MOV R51, R35 ;  /* 0x0000002300337202 */ /* 0x000fe40000000f00 */
[----:B------:R-:W-:-:S07]  /*9710*/  MOV R34, R77 ;  /* 0x0000004d00227202 */ /* 0x000fce0000000f00 */
[----:B------:R-:W-:Y:S05]  /*9720*/  WARPSYNC.COLLECTIVE R54, `(.L_x_308) ;  /* 0x0000000036087348 */ /* 0x000fea0003c00000 */
[----:B------:R0:W1:Y:S02]  /*9730*/  SHFL.IDX P0, R77, R51, R52, R53 ;  /* 0x00000034334d7389 */ /* 0x0000640000000035 */
[----:B01----:R-:W-:Y:S05]  /*9740*/  ENDCOLLECTIVE ;  /* 0x000000000000791b */ /* 0x003fea0003800000 */
.L_x_308:
[----:B------:R-:W-:Y:S02]  /*9750*/  MOV R51, R36 ;  /* 0x0000002400337202 */ /* 0x000fe40000000f00 */
[----:B------:R-:W-:-:S07]  /*9760*/  MOV R35, R77 ;  /* 0x0000004d00237202 */ /* 0x000fce0000000f00 */
[----:B------:R-:W-:Y:S05]  /*9770*/  WARPSYNC.COLLECTIVE R54, `(.L_x_309) ;  /* 0x0000000036087348 */ /* 0x000fea0003c00000 */
[----:B------:R0:W1:Y:S02]  /*9780*/  SHFL.IDX P0, R77, R51, R52, R53 ;  /* 0x00000034334d7389 */ /* 0x0000640000000035 */
[----:B01----:R-:W-:Y:S05]  /*9790*/  ENDCOLLECTIVE ;  /* 0x000000000000791b */ /* 0x003fea0003800000 */
.L_x_309:
[----:B------:R-:W-:Y:S02]  /*97a0*/  MOV R51, R37 ;  /* 0x0000002500337202 */ /* 0x000fe40000000f00 */
[----:B------:R-:W-:-:S07]  /*97b0*/  MOV R36, R77 ;  /* 0x0000004d00247202 */ /* 0x000fce0000000f00 */
[----:B------:R-:W-:Y:S05]  /*97c0*/  WARPSYNC.COLLECTIVE R54, `(.L_x_310) ;  /* 0x0000000036087348 */ /* 0x000fea0003c00000 */
[----:B------:R0:W1:Y:S02]  /*97d0*/  SHFL.IDX P0, R77, R51, R52, R53 ;  /* 0x00000034334d7389 */ /* 0x0000640000000035 */
[----:B01----:R-:W-:Y:S05]  /*97e0*/  ENDCOLLECTIVE ;  /* 0x000000000000791b */ /* 0x003fea0003800000 */
.L_x_310:
[----:B------:R-:W-:Y:S02]  /*97f0*/  MOV R51, R40 ;  /* 0x0000002800337202 */ /* 0x000fe40000000f00 */
[----:B------:R-:W-:-:S07]  /*9800*/  MOV R22, R77 ;  /* 0x0000004d00167202 */ /* 0x000fce0000000f00 */
[----:B------:R-:W-:Y:S05]  /*9810*/  WARPSYNC.COLLECTIVE R54, `(.L_x_311) ;  /* 0x0000000036087348 */ /* 0x000fea0003c00000 */
[----:B------:R0:W1:Y:S02]  /*9820*/  SHFL.IDX P0, R77, R51, R52, R53 ;  /* 0x00000034334d7389 */ /* 0x0000640000000035 */
[----:B01----:R-:W-:Y:S05]  /*9830*/  ENDCOLLECTIVE ;  /* 0x000000000000791b */ /* 0x003fea0003800000 */
.L_x_311:
[----:B------:R-:W-:Y:S02]  /*9840*/  MOV R51, R41 ;  /* 0x0000002900337202 */ /* 0x000fe40000000f00 */
[----:B------:R-:W-:-:S07]  /*9850*/  MOV R40, R77 ;  /* 0x0000004d00287202 */ /* 0x000fce0000000f00 */
[----:B------:R-:W-:Y:S05]  /*9860*/  WARPSYNC.COLLECTIVE R54, `(.L_x_312) ;  /* 0x0000000036087348 */ /* 0x000fea0003c00000 */
[----:B------:R0:W1:Y:S02]  /*9870*/  SHFL.IDX P0, R77, R51, R52, R53 ;  /* 0x00000034334d7389 */ /* 0x0000640000000035 */
[----:B01----:R-:W-:Y:S05]  /*9880*/  ENDCOLLECTIVE ;  /* 0x000000000000791b */ /* 0x003fea0003800000 */
.L_x_312:
[----:B------:R-:W-:Y:S02]  /*9890*/  MOV R51, R42 ;  /* 0x0000002a00337202 */ /* 0x000fe40000000f00 */
[----:B------:R-:W-:-:S07]  /*98a0*/  MOV R24, R77 ;  /* 0x0000004d00187202 */ /* 0x000fce0000000f00 */
[----:B------:R-:W-:Y:S05]  /*98b0*/  WARPSYNC.COLLECTIVE R54, `(.L_x_313) ;  /* 0x0000000036087348 */ /* 0x000fea0003c00000 */
[----:B------:R0:W1:Y:S02]  /*98c0*/  SHFL.IDX P0, R77, R51, R52, R53 ;  /* 0x00000034334d7389 */ /* 0x0000640000000035 */
[----:B01----:R-:W-:Y:S05]  /*98d0*/  ENDCOLLECTIVE ;  /* 0x000000000000791b */ /* 0x003fea0003800000 */
.L_x_313:
[----:B------:R-:W-:Y:S02]  /*98e0*/  MOV R51, R43 ;  /* 0x0000002b00337202 */ /* 0x000fe40000000f00 */
[----:B------:R-:W-:-:S07]  /*98f0*/  MOV R15, R77 ;  /* 0x0000004d000f7202 */ /* 0x000fce0000000f00 */
[----:B------:R-:W-:Y:S05]  /*9900*/  WARPSYNC.COLLECTIVE R54, `(.L_x_314) ;  /* 0x0000000036087348 */ /* 0x000fea0003c00000 */
[----:B------:R0:W1:Y:S02]  /*9910*/  SHFL.IDX P0, R77, R51, R52, R53 ;  /* 0x00000034334d7389 */ /* 0x0000640000000035 */
[----:B01----:R-:W-:Y:S05]  /*9920*/  ENDCOLLECTIVE ;  /* 0x000000000000791b */ /* 0x003fea0003800000 */
.L_x_314:
[----:B------:R-:W-:Y:S02]  /*9930*/  MOV R51, R44 ;  /* 0x0000002c00337202 */ /* 0x000fe40000000f00 */
[----:B------:R-:W-:-:S07]  /*9940*/  MOV R26, R77 ;  /* 0x0000004d001a7202 */ /* 0x000fce0000000f00 */
[----:B------:R-:W-:Y:S05]  /*9950*/  WARPSYNC.COLLECTIVE R54, `(.L_x_315) ;  /* 0x0000000036087348 */ /* 0x000fea0003c00000 */
[----:B------:R0:W1:Y:S02]  /*9960*/  SHFL.IDX P0, R77, R51, R52, R53 ;  /* 0x00000034334d7389 */ /* 0x0000640000000035 */
[----:B01----:R-:W-:Y:S05]  /*9970*/  ENDCOLLECTIVE ;  /* 0x000000000000791b */ /* 0x003fea0003800000 */
.L_x_315:
[----:B------:R-:W-:Y:S02]  /*9980*/  MOV R51, R45 ;  /* 0x0000002d00337202 */ /* 0x000fe40000000f00 */
[----:B------:R-:W-:-:S07]  /*9990*/  MOV R44, R77 ;  /* 0x0000004d002c7202 */ /* 0x000fce0000000f00 */
[----:B------:R-:W-:Y:S05]  /*99a0*/  WARPSYNC.COLLECTIVE R54, `(.L_x_316) ;  /* 0x0000000036087348 */ /* 0x000fea0003c00000 */
[----:B------:R0:W1:Y:S02]  /*99b0*/  SHFL.IDX P0, R77, R51, R52, R53 ;  /* 0x00000034334d7389 */ /* 0x0000640000000035 */
[----:B01----:R-:W-:Y:S05]  /*99c0*/  ENDCOLLECTIVE ;  /* 0x000000000000791b */ /* 0x003fea0003800000 */
.L_x_316:
[----:B------:R-:W-:Y:S02]  /*99d0*/  MOV R51, R46 ;  /* 0x0000002e00337202 */ /* 0x000fe40000000f00 */
[----:B------:R-:W-:-:S07]  /*99e0*/  MOV R28, R77 ;  /* 0x0000004d001c7202 */ /* 0x000fce0000000f00 */
[----:B------:R-:W-:Y:S05]  /*99f0*/  WARPSYNC.COLLECTIVE R54, `(.L_x_317) ;  /* 0x0000000036087348 */ /* 0x000fea0003c00000 */
[----:B------:R0:W1:Y:S02]  /*9a00*/  SHFL.IDX P0, R77, R51, R52, R53 ;  /* 0x00000034334d7389 */ /* 0x0000640000000035 */
[----:B01----:R-:W-:Y:S05]  /*9a10*/  ENDCOLLECTIVE ;  /* 0x000000000000791b */ /* 0x003fea0003800000 */
.L_x_317:
[----:B------:R-:W-:Y:S02]  /*9a20*/  MOV R51, R47 ;  /* 0x0000002f00337202 */ /* 0x000fe40000000f00 */
[----:B------:R-:W-:-:S07]  /*9a30*/  MOV R46, R77 ;  /* 0x0000004d002e7202 */ /* 0x000fce0000000f00 */
[----:B------:R-:W-:Y:S05]  /*9a40*/  WARPSYNC.COLLECTIVE R54, `(.L_x_318) ;  /* 0x0000000036087348 */ /* 0x000fea0003c00000 */
[----:B------:R0:W1:Y:S02]  /*9a50*/  SHFL.IDX P0, R77, R51, R52, R53 ;  /* 0x00000034334d7389 */ /* 0x0000640000000035 */
[----:B01----:R-:W-:Y:S05]  /*9a60*/  ENDCOLLECTIVE ;  /* 0x000000000000791b */ /* 0x003fea0003800000 */
.L_x_318:
[----:B------:R-:W-:Y:S01]  /*9a70*/  FFMA R65, R34, R20, R65 ;  /* 0x0000001422417223 */ /* 0x000fe20000000041 */
[C---:B------:R-:W-:Y:S01]  /*9a80*/  FFMA R67, R20.reuse, R35, R67 ;  /* 0x0000002314437223 */ /* 0x040fe20000000043 */
[C---:B------:R-:W-:Y:S01]  /*9a90*/  FFMA R69, R20.reuse, R36, R69 ;  /* 0x0000002414457223 */ /* 0x040fe20000000045 */
[----:B------:R-:W-:Y:S01]  /*9aa0*/  FFMA R71, R20, R22, R71 ;  /* 0x0000001614477223 */ /* 0x000fe20000000047 */
[----:B------:R-:W-:Y:S01]  /*9ab0*/  FFMA R66, R34, R13, R66 ;  /* 0x0000000d22427223 */ /* 0x000fe20000000042 */
        /* <DEDUP_REMOVED lines=17> */
[----:B------:R-:W-:Y:S06]  /*9bd0*/  BRA `(.L_x_319) ;  /* 0xffffffa000007947 */ /* 0x000fec000383ffff */
.L_x_320:
        /* <DEDUP_REMOVED lines=10> */
.L_x_1914:


//--------------------- .text._Z12_spmm_conv_4PKfPfiiPKiS3_S3_S0_ --------------------------
	.section	.text._Z12_spmm_conv_4PKfPfiiPKiS3_S3_S0_,"ax",@progbits
	.align	128
        .global         _Z12_spmm_conv_4PKfPfiiPKiS3_S3_S0_
        .type           _Z12_spmm_conv_4PKfPfiiPKiS3_S3_S0_,@function
        .size           _Z12_spmm_conv_4PKfPfiiPKiS3_S3_S0_,(.L_x_1915 - _Z12_spmm_conv_4PKfPfiiPKiS3_S3_S0_)
        .other          _Z12_spmm_conv_4PKfPfiiPKiS3_S3_S0_,@"STO_CUDA_ENTRY STV_DEFAULT"
_Z12_spmm_conv_4PKfPfiiPKiS3_S3_S0_:
.text._Z12_spmm_conv_4PKfPfiiPKiS3_S3_S0_:
[----:B------:R-:W-:Y:S01]  /*0000*/  LDC R1, c[0x0][0x37c] ;  /* 0x0000df00ff017b82 */ /* 0x000fe20000000800 */
[----:B------:R-:W0:Y:S07]  /*0010*/  S2R R0, SR_TID.Y ;  /* 0x0000000000007919 */ /* 0x000e2e0000002200 */
[----:B------:R-:W1:Y:S01]  /*0020*/  LDC R4, c[0x0][0x390] ;  /* 0x0000e400ff047b82 */ /* 0x000e620000000800 */
[----:B------:R-:W2:Y:S01]  /*0030*/  LDCU.64 UR6, c[0x0][0x398] ;  /* 0x00007300ff0677ac */ /* 0x000ea20008000a00 */
[----:B------:R-:W0:Y:S01]  /*0040*/  S2R R3, SR_CTAID.X ;  /* 0x0000000000037919 */ /* 0x000e220000002500 */
[----:B------:R-:W3:Y:S01]  /*0050*/  LDCU.64 UR4, c[0x0][0x358] ;  /* 0x00006b00ff0477ac */ /* 0x000ee20008000a00 */
[----:B0-----:R-:W-:-:S04]  /*0060*/  LEA R0, R3, R0, 0x2 ;  /* 0x0000000003007211 */ /* 0x001fc800078e10ff */
[----:B------:R-:W-:-:S05]  /*0070*/  SHF.L.U32 R0, R0, 0x5, RZ ;  /* 0x0000000500007819 */ /* 0x000fca00000006ff */
[----:B------:R-:W-:-:S05]  /*0080*/  IMAD.HI R2, R0, 0x2aaaaaab, RZ ;  /* 0x2aaaaaab00027827 */ /* 0x000fca00078e02ff */
[----:B------:R-:W-:-:S04]  /*0090*/  SHF.R.U32.HI R7, RZ, 0x1f, R2 ;  /* 0x0000001fff077819 */ /* 0x000fc80000011602 */
[----:B------:R-:W-:-:S05]  /*00a0*/  LEA.HI.SX32 R11, R2, R7, 0x1c ;  /* 0x00000007020b7211 */ /* 0x000fca00078fe2ff */
[----:B------:R-:W-:-:S05]  /*00b0*/  IMAD R0, R11, -0x60, R0 ;  /* 0xffffffa00b007824 */ /* 0x000fca00078e0200 */
[----:B------:R-:W-:Y:S02]  /*00c0*/  SHF.R.S32.HI R3, RZ, 0x1f, R0 ;  /* 0x0000001fff037819 */ /* 0x000fe40000011400 */
[----:B-1----:R-:W-:-:S04]  /*00d0*/  IADD3 R0, P0, PT, R0, R4, RZ ;  /* 0x0000000400007210 */ /* 0x002fc80007f1e0ff */
[----:B------:R-:W-:Y:S02]  /*00e0*/  LEA.HI.X.SX32 R3, R4, R3, 0x1, P0 ;  /* 0x0000000304037211 */ /* 0x000fe400000f0eff */
[C---:B------:R-:W-:Y:S02]  /*00f0*/  SHF.L.U32 R6, R0.reuse, 0x2, RZ ;  /* 0x0000000200067819 */ /* 0x040fe400000006ff */
[----:B------:R-:W-:Y:S02]  /*0100*/  SHF.L.U64.HI R5, R0, 0x2, R3 ;  /* 0x0000000200057819 */ /* 0x000fe40000010203 */
[----:B--2---:R-:W-:-:S04]  /*0110*/  IADD3 R8, P0, PT, R6, UR6, RZ ;  /* 0x0000000606087c10 */ /* 0x004fc8000ff1e0ff */
[----:B------:R-:W-:-:S05]  /*0120*/  IADD3.X R9, PT, PT, R5, UR7, RZ, P0, !PT ;  /* 0x0000000705097c10 */ /* 0x000fca00087fe4ff */
[----:B---3--:R-:W2:Y:S04]  /*0130*/  LDG.E.CONSTANT R4, desc[UR4][R8.64] ;  /* 0x0000000408047981 */ /* 0x008ea8000c1e9900 */
[----:B------:R-:W2:Y:S01]  /*0140*/  LDG.E.CONSTANT R3, desc[UR4][R8.64+0x4] ;  /* 0x0000040408037981 */ /* 0x000ea2000c1e9900 */
[----:B------:R-:W-:Y:S01]  /*0150*/  LEA.HI R0, R11, R11, RZ, 0x1 ;  /* 0x0000000b0b007211 */ /* 0x000fe200078f08ff */
[----:B------:R-:W-:Y:S01]  /*0160*/  BSSY B0, `(.L_x_321) ;  /* 0x00003e0000007945 */ /* 0x000fe20003800000 */
[----:B------:R-:W-:Y:S01]  /*0170*/  LEA.HI R2, R2, R7, RZ, 0x1b ;  /* 0x0000000702027211 */ /* 0x000fe200078fd8ff */
[----:B------:R-:W0:Y:S01]  /*0180*/  S2R R13, SR_TID.X ;  /* 0x00000000000d7919 */ /* 0x000e220000002100 */
[----:B------:R-:W-:Y:S01]  /*0190*/  LOP3.LUT R0, R0, 0x3fffe, RZ, 0xc0, !PT ;  /* 0x0003fffe00007812 */ /* 0x000fe200078ec0ff */
[----:B------:R-:W-:Y:S01]  /*01a0*/  HFMA2 R141, -RZ, RZ, 0, 0 ;  /* 0x00000000ff8d7431 */ /* 0x000fe200000001ff */
[----:B------:R-:W-:Y:S01]  /*01b0*/  CS2R R76, SRZ ;  /* 0x00000000004c7805 */ /* 0x000fe2000001ff00 */
[----:B------:R-:W0:Y:S01]  /*01c0*/  S2R R10, SR_CTAID.Y ;  /* 0x00000000000a7919 */ /* 0x000e220000002600 */
[----:B------:R-:W-:Y:S01]  /*01d0*/  HFMA2 R78, -RZ, RZ, 0, 0 ;  /* 0x00000000ff4e7431 */ /* 0x000fe200000001ff */
[----:B------:R-:W-:Y:S01]  /*01e0*/  CS2R R80, SRZ ;  /* 0x0000000000507805 */ /* 0x000fe2000001ff00 */
[----:B------:R-:W-:Y:S01]  /*01f0*/  HFMA2 R48, -RZ, RZ, 0, 0 ;  /* 0x00000000ff307431 */ /* 0x000fe200000001ff */
[----:B------:R-:W-:-:S02]  /*0200*/  MOV R87, RZ ;  /* 0x000000ff00577202 */ /* 0x000fc40000000f00 */
        /* <DEDUP_REMOVED lines=27> */
[----:B0-----:R-:W-:Y:S02]  /*03c0*/  LEA R13, R10, R13, 0x4 ;  /* 0x0000000d0a0d7211 */ /* 0x001fe400078e20ff */
[----:B------:R-:W-:Y:S02]  /*03d0*/  CS2R R50, SRZ ;  /* 0x0000000000327805 */ /* 0x000fe4000001ff00 */
[----:B------:R-:W-:-:S02]  /*03e0*/  LEA R13, R2, R13, 0xf ;  /* 0x0000000d020d7211 */ /* 0x000fc400078e78ff */
[----:B------:R-:W-:-:S04]  /*03f0*/  IADD3 R2, PT, PT, R11, -R0, RZ ;  /* 0x800000000b027210 */ /* 0x000fc80007ffe0ff */
[----:B------:R-:W-:Y:S02]  /*0400*/  LEA R2, R2, R13, 0xe ;  /* 0x0000000d02027211 */ /* 0x000fe400078e70ff */
[----:B--2---:R-:W-:-:S04]  /*0410*/  IADD3 R0, PT, PT, -R4, R3, RZ ;  /* 0x0000000304007210 */ /* 0x004fc80007ffe1ff */
[----:B------:R-:W-:Y:S02]  /*0420*/  ISETP.GE.AND P0, PT, R0, 0x8, PT ;  /* 0x000000080000780c */ /* 0x000fe40003f06270 */
[----:B------:R-:W-:-:S11]  /*0430*/  MOV R0, RZ ;  /* 0x000000ff00007202 */ /* 0x000fd60000000f00 */
[----:B------:R-:W-:Y:S05]  /*0440*/  @!P0 BRA `(.L_x_322) ;  /* 0x0000003800c48947 */ /* 0x000fea0003800000 */
[----:B------:R-:W-:Y:S02]  /*0450*/  MOV R141, RZ ;  /* 0x000000ff008d7202 */ /* 0x000fe40000000f00 */
[----:B------:R-:W-:Y:S02]  /*0460*/  MOV R0, RZ ;  /* 0x000000ff00007202 */ /* 0x000fe40000000f00 */
[----:B------:R-:W-:-:S07]  /*0470*/  MOV R82, R4 ;  /* 0x0000000400527202 */ /* 0x000fce0000000f00 */
.L_x_326:
[----:B------:R-:W-:Y:S01]  /*0480*/  IADD3 R7, PT, PT, -R4, R82, RZ ;  /* 0x0000005204077210 */ /* 0x000fe20007ffe1ff */
[----:B------:R-:W-:Y:S03]  /*0490*/  BSSY.RECONVERGENT B1, `(.L_x_323) ;  /* 0x000007b000017945 */ /* 0x000fe60003800200 */
[----:B------:R-:W-:-:S13]  /*04a0*/  LOP3.LUT P0, RZ, R7, 0x1f, RZ, 0xc0, !PT ;  /* 0x0000001f07ff7812 */ /* 0x000fda000780c0ff */
[----:B------:R-:W-:Y:S05]  /*04b0*/  @P0 BRA `(.L_x_324) ;  /* 0x0000000400e00947 */ /* 0x000fea0003800000 */
[----:B------:R-:W0:Y:S01]  /*04c0*/  S2R R8, SR_TID.X ;  /* 0x0000000000087919 */ /* 0x000e220000002100 */
[-C--:B------:R-:W-:Y:S02]  /*04d0*/  IADD3 R7, PT, PT, R3, -R82.reuse, RZ ;  /* 0x8000005203077210 */ /* 0x080fe40007ffe0ff */
[----:B------:R-:W-:Y:S02]  /*04e0*/  MOV R141, R82 ;  /* 0x00000052008d7202 */ /* 0x000fe40000000f00 */
[----:B0-----:R-:W-:-:S13]  /*04f0*/  ISETP.GE.U32.AND P0, PT, R8, R7, PT ;  /* 0x000000070800720c */ /* 0x001fda0003f06070 */
[----:B------:R-:W-:Y:S05]  /*0500*/  @P0 BRA `(.L_x_324) ;  /* 0x0000000400cc0947 */ /* 0x000fea0003800000 */
[----:B------:R-:W-:Y:S01]  /*0510*/  IADD3 R15, PT, PT, R8, R82, RZ ;  /* 0x00000052080f7210 */ /* 0x000fe20007ffe0ff */
[----:B------:R-:W0:Y:S01]  /*0520*/  LDC.64 R12, c[0x0][0x3a8] ;  /* 0x0000ea00ff0c7b82 */ /* 0x000e220000000a00 */
[----:B------:R-:W-:-:S04]  /*0530*/  IADD3 R42, PT, PT, -R4, R3, RZ ;  /* 0x00000003042a7210 */ /* 0x000fc80007ffe1ff */
[----:B------:R-:W-:-:S03]  /*0540*/  IADD3 R17, PT, PT, R42, R15, RZ ;  /* 0x0000000f2a117210 */ /* 0x000fc60007ffe0ff */
[----:B------:R-:W1:Y:S01]  /*0550*/  LDC.64 R8, c[0x0][0x3b0] ;  /* 0x0000ec00ff087b82 */ /* 0x000e620000000a00 */
[----:B------:R-:W-:-:S04]  /*0560*/  IADD3 R19, PT, PT, R42, R17, RZ ;  /* 0x000000112a137210 */ /* 0x000fc80007ffe0ff */
[----:B------:R-:W-:-:S04]  /*0570*/  IADD3 R25, PT, PT, R42, R19, RZ ;  /* 0x000000132a197210 */ /* 0x000fc80007ffe0ff */
[----:B------:R-:W-:-:S04]  /*0580*/  IADD3 R29, PT, PT, R42, R25, RZ ;  /* 0x000000192a1d7210 */ /* 0x000fc80007ffe0ff */
[----:B------:R-:W-:Y:S01]  /*0590*/  IADD3 R21, PT, PT, R42, R29, RZ ;  /* 0x0000001d2a157210 */ /* 0x000fe20007ffe0ff */
[----:B0-----:R-:W-:-:S03]  /*05a0*/  IMAD.WIDE.U32 R12, R15, 0x4, R12 ;  /* 0x000000040f0c7825 */ /* 0x001fc600078e000c */
[----:B------:R-:W-:-:S04]  /*05b0*/  IADD3 R11, PT, PT, R42, R21, RZ ;  /* 0x000000152a0b7210 */ /* 0x000fc80007ffe0ff */
[C---:B------:R-:W-:Y:S01]  /*05c0*/  IADD3 R39, PT, PT, R42.reuse, R11, RZ ;  /* 0x0000000b2a277210 */ /* 0x040fe20007ffe0ff */
[----:B------:R-:W2:Y:S01]  /*05d0*/  LDG.E.CONSTANT R7, desc[UR4][R12.64] ;  /* 0x000000040c077981 */ /* 0x000ea2000c1e9900 */
[--C-:B-1----:R-:W-:Y:S02]  /*05e0*/  IMAD.WIDE.U32 R24, R25, 0x4, R8.reuse ;  /* 0x0000000419187825 */ /* 0x102fe400078e0008 */
[C---:B------:R-:W-:Y:S02]  /*05f0*/  IADD3 R35, PT, PT, R42.reuse, R39, RZ ;  /* 0x000000272a237210 */ /* 0x040fe40007ffe0ff */
[--C-:B------:R-:W-:Y:S02]  /*0600*/  IMAD.WIDE.U32 R18, R19, 0x4, R8.reuse ;  /* 0x0000000413127825 */ /* 0x100fe400078e0008 */
[C---:B------:R-:W-:Y:S01]  /*0610*/  IADD3 R23, PT, PT, R42.reuse, R35, RZ ;  /* 0x000000232a177210 */ /* 0x040fe20007ffe0ff */
[----:B------:R0:W5:Y:S03]  /*0620*/  LDG.E.CONSTANT R12, desc[UR4][R24.64] ;  /* 0x00000004180c7981 */ /* 0x000166000c1e9900 */
[C---:B------:R-:W-:Y:S01]  /*0630*/  IADD3 R31, PT, PT, R42.reuse, R23, RZ ;  /* 0x000000172a1f7210 */ /* 0x040fe20007ffe0ff */
[--C-:B------:R-:W-:Y:S01]  /*0640*/  IMAD.WIDE.U32 R14, R15, 0x4, R8.reuse ;  /* 0x000000040f0e7825 */ /* 0x100fe200078e0008 */
[----:B------:R-:W5:Y:S02]  /*0650*/  LDG.E.CONSTANT R27, desc[UR4][R18.64] ;  /* 0x00000004121b7981 */ /* 0x000f64000c1e9900 */
[C---:B------:R-:W-:Y:S01]  /*0660*/  IADD3 R37, PT, PT, R42.reuse, R31, RZ ;  /* 0x0000001f2a257210 */ /* 0x040fe20007ffe0ff */
[--C-:B------:R-:W-:Y:S01]  /*0670*/  IMAD.WIDE.U32 R10, R11, 0x4, R8.reuse ;  /* 0x000000040b0a7825 */ /* 0x100fe200078e0008 */
[----:B------:R-:W5:Y:S02]  /*0680*/  LDG.E.CONSTANT R43, desc[UR4][R14.64] ;  /* 0x000000040e2b7981 */ /* 0x000f64000c1e9900 */
[----:B------:R-:W-:Y:S01]  /*0690*/  IADD3 R41, PT, PT, R42, R37, RZ ;  /* 0x000000252a297210 */ /* 0x000fe20007ffe0ff */
[----:B------:R-:W-:-:S03]  /*06a0*/  IMAD.WIDE.U32 R16, R17, 0x4, R8 ;  /* 0x0000000411107825 */ /* 0x000fc600078e0008 */
[C---:B------:R-:W-:Y:S01]  /*06b0*/  IADD3 R45, PT, PT, R42.reuse, R41, RZ ;  /* 0x000000292a2d7210 */ /* 0x040fe20007ffe0ff */
[--C-:B------:R-:W-:Y:S01]  /*06c0*/  IMAD.WIDE.U32 R30, R31, 0x4, R8.reuse ;  /* 0x000000041f1e7825 */ /* 0x100fe200078e0008 */
[----:B------:R-:W5:Y:S02]  /*06d0*/  LDG.E.CONSTANT R33, desc[UR4][R16.64] ;  /* 0x0000000410217981 */ /* 0x000f64000c1e9900 */
[C---:B------:R-:W-:Y:S01]  /*06e0*/  IADD3 R47, PT, PT, R42.reuse, R45, RZ ;  /* 0x0000002d2a2f7210 */ /* 0x040fe20007ffe0ff */
[--C-:B0-----:R-:W-:Y:S01]  /*06f0*/  IMAD.WIDE.U32 R24, R37, 0x4, R8.reuse ;  /* 0x0000000425187825 */ /* 0x101fe200078e0008 */
[----:B------:R0:W5:Y:S02]  /*0700*/  LDG.E.CONSTANT R19, desc[UR4][R30.64] ;  /* 0x000000041e137981 */ /* 0x000164000c1e9900 */
[C---:B------:R-:W-:Y:S01]  /*0710*/  IADD3 R49, PT, PT, R42.reuse, R47, RZ ;  /* 0x0000002f2a317210 */ /* 0x040fe20007ffe0ff */
[--C-:B------:R-:W-:Y:S01]  /*0720*/  IMAD.WIDE.U32 R34, R35, 0x4, R8.reuse ;  /* 0x0000000423227825 */ /* 0x100fe200078e0008 */
[----:B------:R1:W5:Y:S02]  /*0730*/  LDG.E.CONSTANT R15, desc[UR4][R10.64] ;  /* 0x000000040a0f7981 */ /* 0x000364000c1e9900 */
[C---:B------:R-:W-:Y:S01]  /*0740*/  IADD3 R79, PT, PT, R42.reuse, R49, RZ ;  /* 0x000000312a4f7210 */ /* 0x040fe20007ffe0ff */
[----:B------:R-:W-:Y:S01]  /*0750*/  IMAD.WIDE.U32 R36, R41, 0x4, R8 ;  /* 0x0000000429247825 */ /* 0x000fe200078e0008 */
[----:B------:R3:W5:Y:S02]  /*0760*/  LDG.E.CONSTANT R17, desc[UR4][R34.64] ;  /* 0x0000000422117981 */ /* 0x000764000c1e9900 */
[----:B------:R-:W-:-:S04]  /*0770*/  IADD3 R83, PT, PT, R42, R79, RZ ;  /* 0x0000004f2a537210 */ /* 0x000fc80007ffe0ff */
[----:B------:R-:W-:-:S04]  /*0780*/  IADD3 R85, PT, PT, R42, R83, RZ ;  /* 0x000000532a557210 */ /* 0x000fc80007ffe0ff */
[----:B------:R-:W-:-:S04]  /*0790*/  IADD3 R89, PT, PT, R42, R85, RZ ;  /* 0x000000552a597210 */ /* 0x000fc80007ffe0ff */
[----:B------:R-:W-:-:S04]  /*07a0*/  IADD3 R91, PT, PT, R42, R89, RZ ;  /* 0x000000592a5b7210 */ /* 0x000fc80007ffe0ff */
[----:B------:R-:W-:-:S04]  /*07b0*/  IADD3 R123, PT, PT, R42, R91, RZ ;  /* 0x0000005b2a7b7210 */ /* 0x000fc80007ffe0ff */
[----:B------:R-:W-:Y:S01]  /*07c0*/  IADD3 R125, PT, PT, R42, R123, RZ ;  /* 0x0000007b2a7d7210 */ /* 0x000fe20007ffe0ff */
[----:B------:R-:W-:-:S03]  /*07d0*/  IMAD.WIDE.U32 R40, R49, 0x4, R8 ;  /* 0x0000000431287825 */ /* 0x000fc600078e0008 */
[----:B------:R-:W-:Y:S01]  /*07e0*/  IADD3 R127, PT, PT, R42, R125, RZ ;  /* 0x0000007d2a7f7210 */ /* 0x000fe20007ffe0ff */
[----:B0-----:R-:W-:-:S03]  /*07f0*/  IMAD.WIDE.U32 R30, R79, 0x4, R8 ;  /* 0x000000044f1e7825 */ /* 0x001fc600078e0008 */
[----:B------:R-:W-:Y:S01]  /*0800*/  IADD3 R49, PT, PT, R42, R127, RZ ;  /* 0x0000007f2a317210 */ /* 0x000fe20007ffe0ff */
[----:B-1----:R-:W-:-:S03]  /*0810*/  IMAD.WIDE.U32 R10, R47, 0x4, R8 ;  /* 0x000000042f0a7825 */ /* 0x002fc600078e0008 */
[----:B------:R-:W-:Y:S01]  /*0820*/  IADD3 R79, PT, PT, R42, R49, RZ ;  /* 0x000000312a4f7210 */ /* 0x000fe20007ffe0ff */
[----:B------:R-:W-:-:S03]  /*0830*/  IMAD.WIDE.U32 R46, R89, 0x4, R8 ;  /* 0x00000004592e7825 */ /* 0x000fc600078e0008 */
[----:B------:R-:W-:Y:S01]  /*0840*/  IADD3 R89, PT, PT, R42, R79, RZ ;  /* 0x0000004f2a597210 */ /* 0x000fe20007ffe0ff */
[----:B------:R-:W-:-:S04]  /*0850*/  IMAD.WIDE.U32 R38, R39, 0x4, R8 ;  /* 0x0000000427267825 */ /* 0x000fc800078e0008 */
[--C-:B------:R-:W-:Y:S01]  /*0860*/  IMAD.WIDE.U32 R20, R21, 0x4, R8.reuse ;  /* 0x0000000415147825 */ /* 0x100fe200078e0008 */
[----:B------:R0:W5:Y:S03]  /*0870*/  LDG.E.CONSTANT R16, desc[UR4][R38.64] ;  /* 0x0000000426107981 */ /* 0x000166000c1e9900 */
[--C-:B---3--:R-:W-:Y:S01]  /*0880*/  IMAD.WIDE.U32 R34, R85, 0x4, R8.reuse ;  /* 0x0000000455227825 */ /* 0x108fe200078e0008 */
[----:B------:R-:W-:Y:S01]  /*0890*/  IADD3 R85, PT, PT, R42, R89, RZ ;  /* 0x000000592a557210 */ /* 0x000fe20007ffe0ff */
[----:B------:R-:W5:Y:S02]  /*08a0*/  LDG.E.CONSTANT R14, desc[UR4][R20.64] ;  /* 0x00000004140e7981 */ /* 0x000f64000c1e9900 */
[----:B------:R-:W-:-:S04]  /*08b0*/  IMAD.WIDE.U32 R28, R29, 0x4, R8 ;  /* 0x000000041d1c7825 */ /* 0x000fc800078e0008 */
[--C-:B0-----:R-:W-:Y:S01]  /*08c0*/  IMAD.WIDE.U32 R38, R83, 0x4, R8.reuse ;  /* 0x0000000453267825 */ /* 0x101fe200078e0008 */
[----:B------:R-:W-:Y:S01]  /*08d0*/  IADD3 R83, PT, PT, R42, R85, RZ ;  /* 0x000000552a537210 */ /* 0x000fe20007ffe0ff */
[----:B------:R0:W5:Y:S02]  /*08e0*/  LDG.E.CONSTANT R13, desc[UR4][R28.64] ;  /* 0x000000041c0d7981 */ /* 0x000164000c1e9900 */
[--C-:B------:R-:W-:Y:S02]  /*08f0*/  IMAD.WIDE.U32 R22, R23, 0x4, R8.reuse ;  /* 0x0000000417167825 */ /* 0x100fe400078e0008 */
[----:B------:R-:W5:Y:S04]  /*0900*/  LDG.E.CONSTANT R20, desc[UR4][R24.64] ;  /* 0x0000000418147981 */ /* 0x000f68000c1e9900 */
[----:B------:R-:W5:Y:S01]  /*0910*/  LDG.E.CONSTANT R18, desc[UR4][R22.64] ;  /* 0x0000000416127981 */ /* 0x000f62000c1e9900 */
[----:B0-----:R-:W-:-:S03]  /*0920*/  IMAD.WIDE.U32 R28, R45, 0x4, R8 ;  /* 0x000000042d1c7825 */ /* 0x001fc600078e0008 */
[----:B------:R-:W5:Y:S04]  /*0930*/  LDG.E.CONSTANT R21, desc[UR4][R36.64] ;  /* 0x0000000424157981 */ /* 0x000f68000c1e9900 */
[----:B------:R0:W5:Y:S01]  /*0940*/  LDG.E.CONSTANT R24, desc[UR4][R40.64] ;  /* 0x0000000428187981 */ /* 0x000162000c1e9900 */
[----:B------:R-:W-:-:S03]  /*0950*/  IMAD.WIDE.U32 R44, R91, 0x4, R8 ;  /* 0x000000045b2c7825 */ /* 0x000fc600078e0008 */
[----:B------:R1:W5:Y:S01]  /*0960*/  LDG.E.CONSTANT R23, desc[UR4][R10.64] ;  /* 0x000000040a177981 */ /* 0x000362000c1e9900 */
[----:B------:R-:W-:-:S03]  /*0970*/  IMAD.WIDE.U32 R90, R79, 0x4, R8 ;  /* 0x000000044f5a7825 */ /* 0x000fc600078e0008 */
[----:B------:R-:W5:Y:S01]  /*0980*/  LDG.E.CONSTANT R22, desc[UR4][R28.64] ;  /* 0x000000041c167981 */ /* 0x000f62000c1e9900 */
[--C-:B0-----:R-:W-:Y:S01]  /*0990*/  IMAD.WIDE.U32 R40, R49, 0x4, R8.reuse ;  /* 0x0000000431287825 */ /* 0x101fe200078e0008 */
[C---:B------:R-:W-:Y:S02]  /*09a0*/  IADD3 R49, PT, PT, R42.reuse, R83, RZ ;  /* 0x000000532a317210 */ /* 0x040fe40007ffe0ff */
[----:B------:R-:W5:Y:S02]  /*09b0*/  LDG.E.CONSTANT R25, desc[UR4][R30.64] ;  /* 0x000000041e197981 */ /* 0x000f64000c1e9900 */
[C---:B------:R-:W-:Y:S01]  /*09c0*/  IADD3 R79, PT, PT, R42.reuse, R49, RZ ;  /* 0x000000312a4f7210 */ /* 0x040fe20007ffe0ff */
[--C-:B-1----:R-:W-:Y:S01]  /*09d0*/  IMAD.WIDE.U32 R10, R125, 0x4, R8.reuse ;  /* 0x000000047d0a7825 */ /* 0x102fe200078e0008 */
[----:B------:R0:W5:Y:S03]  /*09e0*/  LDG.E.CONSTANT R26, desc[UR4][R38.64] ;  /* 0x00000004261a7981 */ /* 0x000166000c1e9900 */
[--C-:B------:R-:W-:Y:S01]  /*09f0*/  IMAD.WIDE.U32 R36, R123, 0x4, R8.reuse ;  /* 0x000000047b247825 */ /* 0x100fe200078e0008 */
[----:B------:R-:W-:Y:S01]  /*0a00*/  IADD3 R123, PT, PT, R42, R79, RZ ;  /* 0x0000004f2a7b7210 */ /* 0x000fe20007ffe0ff */
[----:B------:R1:W5:Y:S02]  /*0a10*/  LDG.E.CONSTANT R29, desc[UR4][R46.64] ;  /* 0x000000042e1d7981 */ /* 0x000364000c1e9900 */
[----:B------:R-:W-:-:S02]  /*0a20*/  IMAD.WIDE.U32 R88, R89, 0x4, R8 ;  /* 0x0000000459587825 */ /* 0x000fc400078e0008 */
[----:B------:R3:W5:Y:S02]  /*0a30*/  LDG.E.CONSTANT R30, desc[UR4][R44.64] ;  /* 0x000000042c1e7981 */ /* 0x000764000c1e9900 */
[--C-:B0-----:R-:W-:Y:S02]  /*0a40*/  IMAD.WIDE.U32 R38, R127, 0x4, R8.reuse ;  /* 0x000000047f267825 */ /* 0x101fe400078e0008 */
[----:B------:R0:W5:Y:S02]  /*0a50*/  LDG.E.CONSTANT R32, desc[UR4][R10.64] ;  /* 0x000000040a207981 */ /* 0x000164000c1e9900 */
[--C-:B------:R-:W-:Y:S02]  /*0a60*/  IMAD.WIDE.U32 R84, R85, 0x4, R8.reuse ;  /* 0x0000000455547825 */ /* 0x100fe400078e0008 */
[----:B------:R-:W5:Y:S02]  /*0a70*/  LDG.E.CONSTANT R28, desc[UR4][R34.64] ;  /* 0x00000004221c7981 */ /* 0x000f64000c1e9900 */
[----:B-1----:R-:W-:-:S02]  /*0a80*/  IMAD.WIDE.U32 R46, R83, 0x4, R8 ;  /* 0x00000004532e7825 */ /* 0x002fc400078e0008 */
[----:B------:R-:W5:Y:S02]  /*0a90*/  LDG.E.CONSTANT R31, desc[UR4][R36.64] ;  /* 0x00000004241f7981 */ /* 0x000f64000c1e9900 */
[----:B---3--:R-:W-:-:S04]  /*0aa0*/  IMAD.WIDE.U32 R44, R49, 0x4, R8 ;  /* 0x00000004312c7825 */ /* 0x008fc800078e0008 */
[--C-:B0-----:R-:W-:Y:S01]  /*0ab0*/  IMAD.WIDE.U32 R10, R79, 0x4, R8.reuse ;  /* 0x000000044f0a7825 */ /* 0x101fe200078e0008 */
[----:B------:R-:W5:Y:S03]  /*0ac0*/  LDG.E.CONSTANT R34, desc[UR4][R38.64] ;  /* 0x0000000426227981 */ /* 0x000f66000c1e9900 */
[----:B------:R-:W-:Y:S01]  /*0ad0*/  IMAD.WIDE.U32 R8, R123, 0x4, R8 ;  /* 0x000000047b087825 */ /* 0x000fe200078e0008 */
[----:B------:R-:W5:Y:S04]  /*0ae0*/  LDG.E.CONSTANT R36, desc[UR4][R90.64] ;  /* 0x000000045a247981 */ /* 0x000f68000c1e9900 */
[----:B------:R-:W5:Y:S04]  /*0af0*/  LDG.E.CONSTANT R42, desc[UR4][R8.64] ;  /* 0x00000004082a7981 */ /* 0x000f68000c1e9900 */
[----:B------:R-:W5:Y:S04]  /*0b00*/  LDG.E.CONSTANT R38, desc[UR4][R84.64] ;  /* 0x0000000454267981 */ /* 0x000f68000c1e9900 */
[----:B------:R-:W5:Y:S04]  /*0b10*/  LDG.E.CONSTANT R39, desc[UR4][R46.64] ;  /* 0x000000042e277981 */ /* 0x000f68000c1e9900 */
[----:B------:R0:W5:Y:S04]  /*0b20*/  LDG.E.CONSTANT R37, desc[UR4][R88.64] ;  /* 0x0000000458257981 */ /* 0x000168000c1e9900 */
[----:B------:R-:W5:Y:S04]  /*0b30*/  LDG.E.CONSTANT R35, desc[UR4][R40.64] ;  /* 0x0000000428237981 */ /* 0x000f68000c1e9900 */
[----:B------:R1:W5:Y:S04]  /*0b40*/  LDG.E.CONSTANT R41, desc[UR4][R10.64] ;  /* 0x000000040a297981 */ /* 0x000368000c1e9900 */
[----:B------:R3:W5:Y:S01]  /*0b50*/  LDG.E.CONSTANT R40, desc[UR4][R44.64] ;  /* 0x000000042c287981 */ /* 0x000762000c1e9900 */
[----:B--2---:R-:W-:-:S04]  /*0b60*/  SHF.R.S32.HI R86, RZ, 0x1f, R7 ;  /* 0x0000001fff567819 */ /* 0x004fc80000011407 */
[----:B------:R-:W-:Y:S01]  /*0b70*/  LEA.HI R79, R86, R7, RZ, 0x9 ;  /* 0x00000007564f7211 */ /* 0x000fe200078f48ff */
[----:B------:R-:W-:-:S03]  /*0b80*/  IMAD.HI R49, R7, 0x2aaaaaab, RZ ;  /* 0x2aaaaaab07317827 */ /* 0x000fc600078e02ff */
[----:B------:R-:W-:Y:S02]  /*0b90*/  SHF.R.S32.HI R83, RZ, 0x9, R79 ;  /* 0x00000009ff537819 */ /* 0x000fe4000001144f */
[----:B------:R-:W-:-:S03]  /*0ba0*/  SHF.R.U32.HI R86, RZ, 0x1f, R49 ;  /* 0x0000001fff567819 */ /* 0x000fc60000011631 */
[----:B0-----:R-:W-:Y:S01]  /*0bb0*/  IMAD.HI R88, R83, 0x55555556, RZ ;  /* 0x5555555653587827 */ /* 0x001fe200078e02ff */
[----:B------:R-:W-:-:S04]  /*0bc0*/  LEA.HI R49, R49, R86, RZ, 0x18 ;  /* 0x0000005631317211 */ /* 0x000fc800078fc0ff */
[----:B------:R-:W-:Y:S02]  /*0bd0*/  LEA.HI R88, R88, R88, RZ, 0x1 ;  /* 0x0000005858587211 */ /* 0x000fe400078f08ff */
[----:B-1----:R-:W-:Y:S02]  /*0be0*/  LOP3.LUT R10, R79, 0x7fffe00, RZ, 0xc0, !PT ;  /* 0x07fffe004f0a7812 */ /* 0x002fe400078ec0ff */
[----:B------:R-:W-:Y:S01]  /*0bf0*/  LEA R49, R49, R2, 0xf ;  /* 0x0000000231317211 */ /* 0x000fe200078e78ff */
[----:B------:R-:W-:Y:S01]  /*0c00*/  IMAD R88, R88, -0x3, R83 ;  /* 0xfffffffd58587824 */ /* 0x000fe200078e0253 */
[----:B------:R-:W-:-:S04]  /*0c10*/  IADD3 R7, PT, PT, R7, -R10, RZ ;  /* 0x8000000a07077210 */ /* 0x000fc80007ffe0ff */
[----:B---3--:R-:W-:-:S04]  /*0c20*/  LEA R44, R88, R49, 0xe ;  /* 0x00000031582c7211 */ /* 0x008fc800078e70ff */
[----:B------:R-:W-:-:S07]  /*0c30*/  LEA R44, R7, R44, 0x5 ;  /* 0x0000002c072c7211 */ /* 0x000fce00078e28ff */
.L_x_324:
[----:B------:R-:W-:Y:S05]  /*0c40*/  BSYNC.RECONVERGENT B1 ;  /* 0x0000000000017941 */ /* 0x000fea0003800200 */
.L_x_323:
[----:B------:R-:W-:Y:S01]  /*0c50*/  UMOV UR6, 0xffffffff ;  /* 0xffffffff00067882 */ /* 0x000fe20000000000 */
[----:B------:R-:W-:Y:S02]  /*0c60*/  IADD3 R139, PT, PT, -R141, R82, RZ ;  /* 0x000000528d8b7210 */ /* 0x000fe40007ffe1ff */
[----:B------:R-:W-:Y:S05]  /*0c70*/  BRA.DIV UR6, `(.L_x_325) ;  /* 0x0000008606cc7947 */ /* 0x000fea000b800000 */
[----:B------:R-:W0:Y:S01]  /*0c80*/  SHFL.IDX PT, R123, R44, R139, 0x1f ;  /* 0x00001f8b2c7b7589 */ /* 0x000e2200000e0000 */
[----:B------:R-:W0:Y:S02]  /*0c90*/  LDC.64 R8, c[0x0][0x380] ;  /* 0x0000e000ff087b82 */ /* 0x000e240000000a00 */
[----:B0-----:R-:W-:-:S05]  /*0ca0*/  IMAD.WIDE R122, R123, 0x4, R8 ;  /* 0x000000047b7a7825 */ /* 0x001fca00078e0208 */
[----:B------:R-:W2:Y:S04]  /*0cb0*/  LDG.E.CONSTANT R46, desc[UR4][R122.64] ;  /* 0x000000047a2e7981 */ /* 0x000ea8000c1e9900 */
[----:B------:R0:W3:Y:S01]  /*0cc0*/  LDG.E.CONSTANT R137, desc[UR4][R122.64+0x80] ;  /* 0x000080047a897981 */ /* 0x0000e2000c1e9900 */
[----:B------:R-:W-:-:S05]  /*0cd0*/  IADD3 R135, PT, PT, R139, 0x1, RZ ;  /* 0x000000018b877810 */ /* 0x000fca0007ffe0ff */
[----:B------:R-:W1:Y:S02]  /*0ce0*/  SHFL.IDX PT, R11, R44, R135, 0x1f ;  /* 0x00001f872c0b7589 */ /* 0x000e6400000e0000 */
[----:B-1----:R-:W-:-:S05]  /*0cf0*/  IMAD.WIDE R10, R11, 0x4, R8 ;  /* 0x000000040b0a7825 */ /* 0x002fca00078e0208 */
[----:B------:R-:W4:Y:S04]  /*0d00*/  LDG.E.CONSTANT R84, desc[UR4][R10.64] ;  /* 0x000000040a547981 */ /* 0x000f28000c1e9900 */
[----:B------:R1:W4:Y:S01]  /*0d10*/  LDG.E.CONSTANT R86, desc[UR4][R10.64+0x80] ;  /* 0x000080040a567981 */ /* 0x000322000c1e9900 */
[----:B------:R-:W-:-:S03]  /*0d20*/  IADD3 R133, PT, PT, R139, 0x2, RZ ;  /* 0x000000028b857810 */ /* 0x000fc60007ffe0ff */
[----:B-----5:R-:W2:Y:S04]  /*0d30*/  SHFL.IDX PT, R145, R33, R139, 0x1f ;  /* 0x00001f8b21917589 */ /* 0x020ea800000e0000 */
[----:B------:R-:W-:Y:S04]  /*0d40*/  SHFL.IDX PT, R126, R27, R139, 0x1f ;  /* 0x00001f8b1b7e7589 */ /* 0x000fe800000e0000 */
[----:B------:R-:W-:Y:S04]  /*0d50*/  SHFL.IDX PT, R128, R12, R139, 0x1f ;  /* 0x00001f8b0c807589 */ /* 0x000fe800000e0000 */
[----:B------:R-:W-:Y:S04]  /*0d60*/  SHFL.IDX PT, R130, R13, R139, 0x1f ;  /* 0x00001f8b0d827589 */ /* 0x000fe800000e0000 */
[----:B0-----:R-:W0:Y:S04]  /*0d70*/  SHFL.IDX PT, R123, R14, R139, 0x1f ;  /* 0x00001f8b0e7b7589 */ /* 0x001e2800000e0000 */
[----:B-1----:R-:W1:Y:S04]  /*0d80*/  SHFL.IDX PT, R10, R18, R139, 0x1f ;  /* 0x00001f8b120a7589 */ /* 0x002e6800000e0000 */
[----:B------:R-:W3:Y:S04]  /*0d90*/  SHFL.IDX PT, R124, R43, R139, 0x1f ;  /* 0x00001f8b2b7c7589 */ /* 0x000ee800000e0000 */
[----:B------:R-:W3:Y:S04]  /*0da0*/  SHFL.IDX PT, R122, R15, R139, 0x1f ;  /* 0x00001f8b0f7a7589 */ /* 0x000ee800000e0000 */
[----:B------:R-:W3:Y:S04]  /*0db0*/  SHFL.IDX PT, R132, R16, R139, 0x1f ;  /* 0x00001f8b10847589 */ /* 0x000ee800000e0000 */
[----:B------:R-:W-:Y:S04]  /*0dc0*/  SHFL.IDX PT, R11, R17, R135, 0x1f ;  /* 0x00001f87110b7589 */ /* 0x000fe800000e0000 */
[----:B------:R-:W-:Y:S01]  /*0dd0*/  SHFL.IDX PT, R83, R44, R133, 0x1f ;  /* 0x00001f852c537589 */ /* 0x000fe200000e0000 */
[C---:B--2---:R-:W-:Y:S01]  /*0de0*/  FFMA R143, R46.reuse, R145, R48 ;  /* 0x000000912e8f7223 */ /* 0x044fe20000000030 */
[----:B0-----:R-:W-:-:S02]  /*0df0*/  FFMA R57, R46, R123, R57 ;  /* 0x0000007b2e397223 */ /* 0x001fc40000000039 */
[----:B------:R-:W0:Y:S01]  /*0e00*/  SHFL.IDX PT, R48, R19, R139, 0x1f ;  /* 0x00001f8b13307589 */ /* 0x000e2200000e0000 */
[----:B-1----:R-:W-:Y:S01]  /*0e10*/  FFMA R65, R46, R10, R65 ;  /* 0x0000000a2e417223 */ /* 0x002fe20000000041 */
[C---:B---3--:R-:W-:Y:S01]  /*0e20*/  FFMA R145, R137.reuse, R145, R50 ;  /* 0x0000009189917223 */ /* 0x048fe20000000032 */
[C---:B------:R-:W-:Y:S01]  /*0e30*/  FFMA R147, R137.reuse, R126, R52 ;  /* 0x0000007e89937223 */ /* 0x040fe20000000034 */
        /* <DEDUP_REMOVED lines=8> */
[----:B------:R-:W-:Y:S01]  /*0ec0*/  FFMA R157, R137, R132, R62 ;  /* 0x00000084899d7223 */ /* 0x000fe2000000003e */
[----:B------:R-:W-:Y:S01]  /*0ed0*/  FFMA R81, R124, R46, R81 ;  /* 0x0000002e7c517223 */ /* 0x000fe20000000051 */
[C---:B------:R-:W-:Y:S01]  /*0ee0*/  FFMA R51, R46.reuse, R126, R51 ;  /* 0x0000007e2e337223 */ /* 0x040fe20000000033 */
[----:B------:R-:W3:Y:S01]  /*0ef0*/  SHFL.IDX PT, R52, R21, R139, 0x1f ;  /* 0x00001f8b15347589 */ /* 0x000ee200000e0000 */
[C---:B------:R-:W-:Y:S01]  /*0f00*/  FFMA R53, R46.reuse, R128, R53 ;  /* 0x000000802e357223 */ /* 0x040fe20000000035 */
[C---:B------:R-:W-:Y:S01]  /*0f10*/  FFMA R55, R46.reuse, R130, R55 ;  /* 0x000000822e377223 */ /* 0x040fe20000000037 */
[C---:B------:R-:W-:Y:S01]  /*0f20*/  FFMA R59, R46.reuse, R122, R59 ;  /* 0x0000007a2e3b7223 */ /* 0x040fe2000000003b */
[----:B------:R-:W4:Y:S01]  /*0f30*/  SHFL.IDX PT, R54, R22, R139, 0x1f ;  /* 0x00001f8b16367589 */ /* 0x000f2200000e0000 */
[----:B------:R-:W-:-:S03]  /*0f40*/  FFMA R61, R46, R132, R61 ;  /* 0x000000842e3d7223 */ /* 0x000fc6000000003d */
[----:B------:R-:W4:Y:S01]  /*0f50*/  SHFL.IDX PT, R56, R23, R139, 0x1f ;  /* 0x00001f8b17387589 */ /* 0x000f2200000e0000 */
[CC--:B0-----:R-:W-:Y:S01]  /*0f60*/  FFMA R67, R46.reuse, R48.reuse, R67 ;  /* 0x000000302e437223 */ /* 0x0c1fe20000000043 */
[C---:B------:R-:W-:Y:S02]  /*0f70*/  FFMA R163, R137.reuse, R48, R68 ;  /* 0x0000003089a37223 */ /* 0x040fe40000000044 */
[----:B------:R-:W0:Y:S01]  /*0f80*/  SHFL.IDX PT, R58, R24, R139, 0x1f ;  /* 0x00001f8b183a7589 */ /* 0x000e2200000e0000 */
[CC--:B-1----:R-:W-:Y:S01]  /*0f90*/  FFMA R69, R46.reuse, R50.reuse, R69 ;  /* 0x000000322e457223 */ /* 0x0c2fe20000000045 */
[C---:B------:R-:W-:Y:S02]  /*0fa0*/  FFMA R165, R137.reuse, R50, R70 ;  /* 0x0000003289a57223 */ /* 0x040fe40000000046 */
[----:B------:R-:W1:Y:S01]  /*0fb0*/  SHFL.IDX PT, R10, R26, R139, 0x1f ;  /* 0x00001f8b1a0a7589 */ /* 0x000e6200000e0000 */
[-C--:B--2---:R-:W-:Y:S01]  /*0fc0*/  FFMA R63, R46, R123.reuse, R63 ;  /* 0x0000007b2e3f7223 */ /* 0x084fe2000000003f */
[----:B------:R-:W-:-:S02]  /*0fd0*/  FFMA R159, R137, R123, R64 ;  /* 0x0000007b899f7223 */ /* 0x000fc40000000040 */
[----:B------:R-:W2:Y:S01]  /*0fe0*/  SHFL.IDX PT, R48, R28, R139, 0x1f ;  /* 0x00001f8b1c307589 */ /* 0x000ea200000e0000 */
[-C--:B---3--:R-:W-:Y:S01]  /*0ff0*/  FFMA R71, R46, R52.reuse, R71 ;  /* 0x000000342e477223 */ /* 0x088fe20000000047 */
[C---:B------:R-:W-:Y:S02]  /*1000*/  FFMA R72, R137.reuse, R52, R72 ;  /* 0x0000003489487223 */ /* 0x040fe40000000048 */
[----:B------:R-:W3:Y:S01]  /*1010*/  SHFL.IDX PT, R123, R25, R139, 0x1f ;  /* 0x00001f8b197b7589 */ /* 0x000ee200000e0000 */
[-C--:B----4-:R-:W-:Y:S01]  /*1020*/  FFMA R63, R84, R11.reuse, R63 ;  /* 0x0000000b543f7223 */ /* 0x090fe2000000003f */
[-C--:B------:R-:W-:Y:S01]  /*1030*/  FFMA R73, R46, R54.reuse, R73 ;  /* 0x000000362e497223 */ /* 0x080fe20000000049 */
[C---:B------:R-:W-:Y:S01]  /*1040*/  FFMA R74, R137.reuse, R54, R74 ;  /* 0x00000036894a7223 */ /* 0x040fe2000000004a */
[----:B------:R-:W4:Y:S01]  /*1050*/  SHFL.IDX PT, R50, R29, R139, 0x1f ;  /* 0x00001f8b1d327589 */ /* 0x000f2200000e0000 */
[----:B------:R-:W-:Y:S01]  /*1060*/  FFMA R159, R86, R11, R159 ;  /* 0x0000000b569f7223 */ /* 0x000fe2000000009f */
[CC--:B------:R-:W-:Y:S01]  /*1070*/  FFMA R75, R46.reuse, R56.reuse, R75 ;  /* 0x000000382e4b7223 */ /* 0x0c0fe2000000004b */
[C---:B------:R-:W-:Y:S01]  /*1080*/  FFMA R92, R137.reuse, R56, R92 ;  /* 0x00000038895c7223 */ /* 0x040fe2000000005c */
[----:B------:R-:W4:Y:S01]  /*1090*/  SHFL.IDX PT, R52, R30, R139, 0x1f ;  /* 0x00001f8b1e347589 */ /* 0x000f2200000e0000 */
[-C--:B0-----:R-:W-:Y:S01]  /*10a0*/  FFMA R93, R46, R58.reuse, R93 ;  /* 0x0000003a2e5d7223 */ /* 0x081fe2000000005d */
[----:B------:R-:W-:-:S02]  /*10b0*/  FFMA R94, R137, R58, R94 ;  /* 0x0000003a895e7223 */ /* 0x000fc4000000005e */
[----:B------:R-:W0:Y:S04]  /*10c0*/  SHFL.IDX PT, R54, R31, R139, 0x1f ;  /* 0x00001f8b1f367589 */ /* 0x000e2800000e0000 */
[----:B------:R-:W0:Y:S01]  /*10d0*/  SHFL.IDX PT, R56, R32, R139, 0x1f ;  /* 0x00001f8b20387589 */ /* 0x000e2200000e0000 */
[CC--:B-1----:R-:W-:Y:S01]  /*10e0*/  FFMA R97, R46.reuse, R10.reuse, R97 ;  /* 0x0000000a2e617223 */ /* 0x0c2fe20000000061 */
[C---:B------:R-:W-:Y:S02]  /*10f0*/  FFMA R98, R137.reuse, R10, R98 ;  /* 0x0000000a89627223 */ /* 0x040fe40000000062 */
[----:B------:R-:W1:Y:S01]  /*1100*/  SHFL.IDX PT, R58, R34, R139, 0x1f ;  /* 0x00001f8b223a7589 */ /* 0x000e6200000e0000 */
[CC--:B--2---:R-:W-:Y:S01]  /*1110*/  FFMA R99, R46.reuse, R48.reuse, R99 ;  /* 0x000000302e637223 */ /* 0x0c4fe20000000063 */
[C---:B------:R-:W-:Y:S01]  /*1120*/  FFMA R100, R137.reuse, R48, R100 ;  /* 0x0000003089647223 */ /* 0x040fe20000000064 */
[CC--:B---3--:R-:W-:Y:S01]  /*1130*/  FFMA R95, R46.reuse, R123.reuse, R95 ;  /* 0x0000007b2e5f7223 */ /* 0x0c8fe2000000005f */
[C---:B------:R-:W-:Y:S01]  /*1140*/  FFMA R96, R137.reuse, R123, R96 ;  /* 0x0000007b89607223 */ /* 0x040fe20000000060 */
[----:B------:R-:W2:Y:S01]  /*1150*/  SHFL.IDX PT, R10, R36, R139, 0x1f ;  /* 0x00001f8b240a7589 */ /* 0x000ea200000e0000 */
        /* <DEDUP_REMOVED lines=8> */
[----:B------:R-:W0:Y:S01]  /*11e0*/  SHFL.IDX PT, R50, R38, R139, 0x1f ;  /* 0x00001f8b26327589 */ /* 0x000e2200000e0000 */
[-C--:B------:R-:W-:Y:S01]  /*11f0*/  FFMA R107, R46, R56.reuse, R107 ;  /* 0x000000382e6b7223 */ /* 0x080fe2000000006b */
[----:B------:R-:W-:-:S02]  /*1200*/  FFMA R108, R137, R56, R108 ;  /* 0x00000038896c7223 */ /* 0x000fc4000000006c */
[----:B------:R-:W0:Y:S01]  /*1210*/  SHFL.IDX PT, R52, R39, R139, 0x1f ;  /* 0x00001f8b27347589 */ /* 0x000e2200000e0000 */
[CC--:B-1----:R-:W-:Y:S01]  /*1220*/  FFMA R109, R46.reuse, R58.reuse, R109 ;  /* 0x0000003a2e6d7223 */ /* 0x0c2fe2000000006d */
[C---:B------:R-:W-:Y:S02]  /*1230*/  FFMA R110, R137.reuse, R58, R110 ;  /* 0x0000003a896e7223 */ /* 0x040fe4000000006e */
[----:B------:R-:W1:Y:S04]  /*1240*/  SHFL.IDX PT, R54, R40, R139, 0x1f ;  /* 0x00001f8b28367589 */ /* 0x000e6800000e0000 */
[----:B------:R-:W1:Y:S01]  /*1250*/  SHFL.IDX PT, R56, R41, R139, 0x1f ;  /* 0x00001f8b29387589 */ /* 0x000e6200000e0000 */
[-C--:B--2---:R-:W-:Y:S01]  /*1260*/  FFMA R114, R137, R10.reuse, R114 ;  /* 0x0000000a89727223 */ /* 0x084fe20000000072 */
[----:B------:R-:W-:-:S02]  /*1270*/  FFMA R113, R46, R10, R113 ;  /* 0x0000000a2e717223 */ /* 0x000fc40000000071 */
[----:B------:R-:W2:Y:S01]  /*1280*/  SHFL.IDX PT, R58, R42, R139, 0x1f ;  /* 0x00001f8b2a3a7589 */ /* 0x000ea200000e0000 */
[CC--:B---3--:R-:W-:Y:S01]  /*1290*/  FFMA R112, R137.reuse, R123.reuse, R112 ;  /* 0x0000007b89707223 */ /* 0x0c8fe20000000070 */
[C---:B------:R-:W-:Y:S01]  /*12a0*/  FFMA R111, R46.reuse, R123, R111 ;  /* 0x0000007b2e6f7223 */ /* 0x040fe2000000006f */
[CC--:B----4-:R-:W-:Y:S01]  /*12b0*/  FFMA R116, R137.reuse, R48.reuse, R116 ;  /* 0x0000003089747223 */ /* 0x0d0fe20000000074 */
[C---:B------:R-:W-:Y:S01]  /*12c0*/  FFMA R115, R46.reuse, R48, R115 ;  /* 0x000000302e737223 */ /* 0x040fe20000000073 */
[----:B------:R-:W3:Y:S01]  /*12d0*/  SHFL.IDX PT, R123, R43, R135, 0x1f ;  /* 0x00001f872b7b7589 */ /* 0x000ee200000e0000 */
[CC--:B0-----:R-:W-:Y:S01]  /*12e0*/  FFMA R118, R137.reuse, R50.reuse, R118 ;  /* 0x0000003289767223 */ /* 0x0c1fe20000000076 */
[C---:B------:R-:W-:Y:S02]  /*12f0*/  FFMA R117, R46.reuse, R50, R117 ;  /* 0x000000322e757223 */ /* 0x040fe40000000075 */
[----:B------:R-:W0:Y:S01]  /*1300*/  SHFL.IDX PT, R10, R27, R135, 0x1f ;  /* 0x00001f871b0a7589 */ /* 0x000e2200000e0000 */
[-C--:B------:R-:W-:Y:S01]  /*1310*/  FFMA R120, R137, R52.reuse, R120 ;  /* 0x0000003489787223 */ /* 0x080fe20000000078 */
[----:B------:R-:W-:-:S02]  /*1320*/  FFMA R119, R46, R52, R119 ;  /* 0x000000342e777223 */ /* 0x000fc40000000077 */
[----:B------:R-:W4:Y:S01]  /*1330*/  SHFL.IDX PT, R48, R12, R135, 0x1f ;  /* 0x00001f870c307589 */ /* 0x000f2200000e0000 */
[CC--:B-1----:R-:W-:Y:S01]  /*1340*/  FFMA R87, R137.reuse, R54.reuse, R87 ;  /* 0x0000003689577223 */ /* 0x0c2fe20000000057 */
[C---:B------:R-:W-:Y:S02]  /*1350*/  FFMA R121, R46.reuse, R54, R121 ;  /* 0x000000362e797223 */ /* 0x040fe40000000079 */
[----:B------:R-:W1:Y:S01]  /*1360*/  SHFL.IDX PT, R50, R13, R135, 0x1f ;  /* 0x00001f870d327589 */ /* 0x000e6200000e0000 */
[CC--:B------:R-:W-:Y:S01]  /*1370*/  FFMA R78, R137.reuse, R56.reuse, R78 ;  /* 0x00000038894e7223 */ /* 0x0c0fe2000000004e */
[C---:B------:R-:W-:Y:S02]  /*1380*/  FFMA R80, R46.reuse, R56, R80 ;  /* 0x000000382e507223 */ /* 0x040fe40000000050 */
[----:B------:R-:W1:Y:S01]  /*1390*/  SHFL.IDX PT, R52, R14, R135, 0x1f ;  /* 0x00001f870e347589 */ /* 0x000e6200000e0000 */
[-C--:B--2---:R-:W-:Y:S01]  /*13a0*/  FFMA R137, R137, R58.reuse, R0 ;  /* 0x0000003a89897223 */ /* 0x084fe20000000000 */
[----:B------:R-:W-:-:S02]  /*13b0*/  FFMA R46, R46, R58, R76 ;  /* 0x0000003a2e2e7223 */ /* 0x000fc4000000004c */
[----:B------:R-:W2:Y:S04]  /*13c0*/  SHFL.IDX PT, R0, R33, R135, 0x1f ;  /* 0x00001f8721007589 */ /* 0x000ea800000e0000 */
[----:B------:R-:W2:Y:S01]  /*13d0*/  SHFL.IDX PT, R54, R15, R135, 0x1f ;  /* 0x00001f870f367589 */ /* 0x000ea200000e0000 */
[C---:B---3--:R-:W-:Y:S01]  /*13e0*/  FFMA R81, R123.reuse, R84, R81 ;  /* 0x000000547b517223 */ /* 0x048fe20000000051 */
[----:B------:R-:W-:Y:S02]  /*13f0*/  FFMA R77, R123, R86, R77 ;  /* 0x000000567b4d7223 */ /* 0x000fe4000000004d */
[----:B------:R-:W3:Y:S01]  /*1400*/  SHFL.IDX PT, R56, R16, R135, 0x1f ;  /* 0x00001f8710387589 */ /* 0x000ee200000e0000 */
[-C--:B0-----:R-:W-:Y:S01]  /*1410*/  FFMA R51, R84, R10.reuse, R51 ;  /* 0x0000000a54337223 */ /* 0x081fe20000000033 */
[----:B------:R-:W-:-:S02]  /*1420*/  FFMA R147, R86, R10, R147 ;  /* 0x0000000a56937223 */ /* 0x000fc40000000093 */
[----:B------:R-:W0:Y:S01]  /*1430*/  SHFL.IDX PT, R11, R21, R135, 0x1f ;  /* 0x00001f87150b7589 */ /* 0x000e2200000e0000 */
[-C--:B----4-:R-:W-:Y:S01]  /*1440*/  FFMA R53, R84, R48.reuse, R53 ;  /* 0x0000003054357223 */ /* 0x090fe20000000035 */
[----:B------:R-:W-:Y:S01]  /*1450*/  FFMA R149, R86, R48, R149 ;  /* 0x0000003056957223 */ /* 0x000fe20000000095 */
[-C--:B-1----:R-:W-:Y:S01]  /*1460*/  FFMA R55, R84, R50.reuse, R55 ;  /* 0x0000003254377223 */ /* 0x082fe20000000037 */
[----:B------:R-:W-:Y:S01]  /*1470*/  FFMA R151, R86, R50, R151 ;  /* 0x0000003256977223 */ /* 0x000fe20000000097 */
[----:B------:R-:W1:Y:S01]  /*1480*/  SHFL.IDX PT, R123, R18, R135, 0x1f ;  /* 0x00001f87127b7589 */ /* 0x000e6200000e0000 */
[-C--:B------:R-:W-:Y:S01]  /*1490*/  FFMA R57, R84, R52.reuse, R57 ;  /* 0x0000003454397223 */ /* 0x080fe20000000039 */
[----:B------:R-:W-:Y:S02]  /*14a0*/  FFMA R153, R86, R52, R153 ;  /* 0x0000003456997223 */ /* 0x000fe40000000099 */
[----:B------:R-:W4:Y:S01]  /*14b0*/  SHFL.IDX PT, R10, R20, R135, 0x1f ;  /* 0x00001f87140a7589 */ /* 0x000f2200000e0000 */
[-C--:B--2---:R-:W-:Y:S01]  /*14c0*/  FFMA R143, R84, R0.reuse, R143 ;  /* 0x00000000548f7223 */ /* 0x084fe2000000008f */
[----:B------:R-:W-:-:S02]  /*14d0*/  FFMA R145, R86, R0, R145 ;  /* 0x0000000056917223 */ /* 0x000fc40000000091 */
[----:B------:R-:W2:Y:S01]  /*14e0*/  SHFL.IDX PT, R48, R22, R135, 0x1f ;  /* 0x00001f8716307589 */ /* 0x000ea200000e0000 */
[-C--:B------:R-:W-:Y:S01]  /*14f0*/  FFMA R59, R84, R54.reuse, R59 ;  /* 0x00000036543b7223 */ /* 0x080fe2000000003b */
[----:B------:R-:W-:Y:S02]  /*1500*/  FFMA R155, R86, R54, R155 ;  /* 0x00000036569b7223 */ /* 0x000fe4000000009b */
[----:B------:R-:W2:Y:S01]  /*1510*/  SHFL.IDX PT, R0, R19, R135, 0x1f ;  /* 0x00001f8713007589 */ /* 0x000ea200000e0000 */
[-C--:B---3--:R-:W-:Y:S01]  /*1520*/  FFMA R61, R84, R56.reuse, R61 ;  /* 0x00000038543d7223 */ /* 0x088fe2000000003d */
[----:B------:R-:W-:Y:S02]  /*1530*/  FFMA R157, R86, R56, R157 ;  /* 0x00000038569d7223 */ /* 0x000fe4000000009d */
[----:B------:R-:W3:Y:S01]  /*1540*/  SHFL.IDX PT, R50, R23, R135, 0x1f ;  /* 0x00001f8717327589 */ /* 0x000ee200000e0000 */
[-C--:B0-----:R-:W-:Y:S01]  /*1550*/  FFMA R71, R84, R11.reuse, R71 ;  /* 0x0000000b54477223 */ /* 0x081fe20000000047 */
[----:B------:R-:W-:-:S02]  /*1560*/  FFMA R72, R86, R11, R72 ;  /* 0x0000000b56487223 */ /* 0x000fc40000000048 */
[----:B------:R-:W0:Y:S04]  /*1570*/  SHFL.IDX PT, R52, R24, R135, 0x1f ;  /* 0x00001f8718347589 */ /* 0x000e2800000e0000 */
[----:B------:R-:W0:Y:S01]  /*1580*/  SHFL.IDX PT, R54, R25, R135, 0x1f ;  /* 0x00001f8719367589 */ /* 0x000e2200000e0000 */
[-C--:B-1----:R-:W-:Y:S01]  /*1590*/  FFMA R65, R84, R123.reuse, R65 ;  /* 0x0000007b54417223 */ /* 0x082fe20000000041 */
[----:B------:R-:W-:Y:S02]  /*15a0*/  FFMA R161, R86, R123, R161 ;  /* 0x0000007b56a17223 */ /* 0x000fe400000000a1 */
[----:B------:R-:W1:Y:S01]  /*15b0*/  SHFL.IDX PT, R56, R26, R135, 0x1f ;  /* 0x00001f871a387589 */ /* 0x000e6200000e0000 */
[-C--:B----4-:R-:W-:Y:S01]  /*15c0*/  FFMA R69, R84, R10.reuse, R69 ;  /* 0x0000000a54457223 */ /* 0x090fe20000000045 */
[----:B------:R-:W-:-:S02]  /*15d0*/  FFMA R165, R86, R10, R165 ;  /* 0x0000000a56a57223 */ /* 0x000fc400000000a5 */
[----:B------:R-:W4:Y:S01]  /*15e0*/  SHFL.IDX PT, R58, R28, R135, 0x1f ;  /* 0x00001f871c3a7589 */ /* 0x000f2200000e0000 */
[-C--:B--2---:R-:W-:Y:S01]  /*15f0*/  FFMA R73, R84, R48.reuse, R73 ;  /* 0x0000003054497223 */ /* 0x084fe20000000049 */
[----:B------:R-:W-:Y:S02]  /*1600*/  FFMA R74, R86, R48, R74 ;  /* 0x00000030564a7223 */ /* 0x000fe4000000004a */
[----:B------:R-:W2:Y:S01]  /*1610*/  SHFL.IDX PT, R60, R29, R135, 0x1f ;  /* 0x00001f871d3c7589 */ /* 0x000ea200000e0000 */
[-C--:B------:R-:W-:Y:S01]  /*1620*/  FFMA R67, R84, R0.reuse, R67 ;  /* 0x0000000054437223 */ /* 0x080fe20000000043 */
[----:B------:R-:W-:Y:S02]  /*1630*/  FFMA R163, R86, R0, R163 ;  /* 0x0000000056a37223 */ /* 0x000fe400000000a3 */
[----:B------:R-:W2:Y:S01]  /*1640*/  SHFL.IDX PT, R11, R31, R135, 0x1f ;  /* 0x00001f871f0b7589 */ /* 0x000ea200000e0000 */
[-C--:B---3--:R-:W-:Y:S01]  /*1650*/  FFMA R75, R84, R50.reuse, R75 ;  /* 0x00000032544b7223 */ /* 0x088fe2000000004b */
[----:B------:R-:W-:-:S02]  /*1660*/  FFMA R92, R86, R50, R92 ;  /* 0x00000032565c7223 */ /* 0x000fc4000000005c */
[----:B------:R-:W3:Y:S01]  /*1670*/  SHFL.IDX PT, R0, R32, R135, 0x1f ;  /* 0x00001f8720007589 */ /* 0x000ee200000e0000 */
[-C--:B0-----:R-:W-:Y:S01]  /*1680*/  FFMA R93, R84, R52.reuse, R93 ;  /* 0x00000034545d7223 */ /* 0x081fe2000000005d */
[----:B------:R-:W-:Y:S01]  /*1690*/  FFMA R94, R86, R52, R94 ;  /* 0x00000034565e7223 */ /* 0x000fe2000000005e */
[-C--:B------:R-:W-:Y:S01]  /*16a0*/  FFMA R95, R84, R54.reuse, R95 ;  /* 0x00000036545f7223 */ /* 0x080fe2000000005f */
[----:B------:R-:W-:Y:S01]  /*16b0*/  FFMA R96, R86, R54, R96 ;  /* 0x0000003656607223 */ /* 0x000fe20000000060 */
        /* <DEDUP_REMOVED lines=15> */
[----:B------:R-:W3:Y:S04]  /*17b0*/  SHFL.IDX PT, R54, R38, R135, 0x1f ;  /* 0x00001f8726367589 */ /* 0x000ee800000e0000 */
[----:B------:R-:W3:Y:S01]  /*17c0*/  SHFL.IDX PT, R56, R39, R135, 0x1f ;  /* 0x00001f8727387589 */ /* 0x000ee200000e0000 */
[-C--:B0-----:R-:W-:Y:S01]  /*17d0*/  FFMA R104, R86, R123.reuse, R104 ;  /* 0x0000007b56687223 */ /* 0x081fe20000000068 */
[C---:B------:R-:W-:Y:S02]  /*17e0*/  FFMA R103, R84.reuse, R123, R103 ;  /* 0x0000007b54677223 */ /* 0x040fe40000000067 */
[----:B------:R-:W0:Y:S01]  /*17f0*/  SHFL.IDX PT, R58, R40, R135, 0x1f ;  /* 0x00001f87283a7589 */ /* 0x000e2200000e0000 */
[----:B-1----:R-:W-:-:S03]  /*1800*/  FFMA R109, R84, R10, R109 ;  /* 0x0000000a546d7223 */ /* 0x002fc6000000006d */
[----:B------:R-:W1:Y:S04]  /*1810*/  SHFL.IDX PT, R60, R41, R135, 0x1f ;  /* 0x00001f87293c7589 */ /* 0x000e6800000e0000 */
[----:B------:R3:W1:Y:S01]  /*1820*/  SHFL.IDX PT, R62, R42, R135, 0x1f ;  /* 0x00001f872a3e7589 */ /* 0x00066200000e0000 */
[C---:B------:R-:W-:Y:S01]  /*1830*/  FFMA R110, R86.reuse, R10, R110 ;  /* 0x0000000a566e7223 */ /* 0x040fe2000000006e */
[C---:B----4-:R-:W-:Y:S01]  /*1840*/  FFMA R112, R86.reuse, R48, R112 ;  /* 0x0000003056707223 */ /* 0x050fe20000000070 */
[C---:B--2---:R-:W-:Y:S01]  /*1850*/  FFMA R114, R86.reuse, R50, R114 ;  /* 0x0000003256727223 */ /* 0x044fe20000000072 */
[----:B------:R-:W-:Y:S01]  /*1860*/  FFMA R116, R86, R52, R116 ;  /* 0x0000003456747223 */ /* 0x000fe20000000074 */
[C---:B------:R-:W-:Y:S01]  /*1870*/  FFMA R111, R84.reuse, R48, R111 ;  /* 0x00000030546f7223 */ /* 0x040fe2000000006f */
[C---:B------:R-:W-:Y:S01]  /*1880*/  FFMA R113, R84.reuse, R50, R113 ;  /* 0x0000003254717223 */ /* 0x040fe20000000071 */
[----:B------:R-:W-:Y:S01]  /*1890*/  FFMA R115, R84, R52, R115 ;  /* 0x0000003454737223 */ /* 0x000fe20000000073 */
[-C--:B---3--:R-:W-:Y:S01]  /*18a0*/  FFMA R118, R86, R54.reuse, R118 ;  /* 0x0000003656767223 */ /* 0x088fe20000000076 */
[----:B------:R-:W-:Y:S01]  /*18b0*/  FFMA R117, R84, R54, R117 ;  /* 0x0000003654757223 */ /* 0x000fe20000000075 */
[----:B------:R-:W-:-:S04]  /*18c0*/  IMAD.WIDE R134, R83, 0x4, R8 ;  /* 0x0000000453867825 */ /* 0x000fc800078e0208 */
[-C--:B------:R-:W-:Y:S01]  /*18d0*/  FFMA R120, R86, R56.reuse, R120 ;  /* 0x0000003856787223 */ /* 0x080fe20000000078 */
[C---:B------:R-:W-:Y:S01]  /*18e0*/  FFMA R119, R84.reuse, R56, R119 ;  /* 0x0000003854777223 */ /* 0x040fe20000000077 */
[----:B------:R-:W2:Y:S01]  /*18f0*/  LDG.E.CONSTANT R0, desc[UR4][R134.64] ;  /* 0x0000000486007981 */ /* 0x000ea2000c1e9900 */
[----:B0-----:R-:W-:-:S03]  /*1900*/  FFMA R121, R84, R58, R121 ;  /* 0x0000003a54797223 */ /* 0x001fc60000000079 */
[----:B------:R-:W3:Y:S01]  /*1910*/  LDG.E.CONSTANT R11, desc[UR4][R134.64+0x80] ;  /* 0x00008004860b7981 */ /* 0x000ee2000c1e9900 */
[C---:B------:R-:W-:Y:S01]  /*1920*/  FFMA R10, R86.reuse, R58, R87 ;  /* 0x0000003a560a7223 */ /* 0x040fe20000000057 */
[-C--:B-1----:R-:W-:Y:S01]  /*1930*/  FFMA R78, R86, R60.reuse, R78 ;  /* 0x0000003c564e7223 */ /* 0x082fe2000000004e */
[C---:B------:R-:W-:Y:S01]  /*1940*/  FFMA R80, R84.reuse, R60, R80 ;  /* 0x0000003c54507223 */ /* 0x040fe20000000050 */
[----:B------:R-:W2:Y:S01]  /*1950*/  SHFL.IDX PT, R48, R43, R133, 0x1f ;  /* 0x00001f852b307589 */ /* 0x000ea200000e0000 */
[-C--:B------:R-:W-:Y:S01]  /*1960*/  FFMA R46, R84, R62.reuse, R46 ;  /* 0x0000003e542e7223 */ /* 0x080fe2000000002e */
[----:B------:R-:W-:Y:S02]  /*1970*/  FFMA R86, R86, R62, R137 ;  /* 0x0000003e56567223 */ /* 0x000fe40000000089 */
        /* <DEDUP_REMOVED lines=8> */
[----:B------:R-:W-:Y:S01]  /*1a00*/  SHFL.IDX PT, R64, R28, R133, 0x1f ;  /* 0x00001f851c407589 */ /* 0x000fe200000e0000 */
[----:B------:R-:W-:-:S05]  /*1a10*/  IADD3 R131, PT, PT, R139, 0x3, RZ ;  /* 0x000000038b837810 */ /* 0x000fca0007ffe0ff */
[----:B------:R-:W-:Y:S04]  /*1a20*/  SHFL.IDX PT, R79, R44, R131, 0x1f ;  /* 0x00001f832c4f7589 */ /* 0x000fe800000e0000 */
[----:B------:R-:W-:Y:S04]  /*1a30*/  SHFL.IDX PT, R66, R29, R133, 0x1f ;  /* 0x00001f851d427589 */ /* 0x000fe800000e0000 */
[----:B------:R-:W-:Y:S04]  /*1a40*/  SHFL.IDX PT, R83, R41, R133, 0x1f ;  /* 0x00001f8529537589 */ /* 0x000fe800000e0000 */
[----:B------:R-:W-:Y:S01]  /*1a50*/  SHFL.IDX PT, R87, R42, R133, 0x1f ;  /* 0x00001f852a577589 */ /* 0x000fe200000e0000 */
        /* <DEDUP_REMOVED lines=37> */
[C---:B------:R-:W-:Y:S01]  /*1cb0*/  FFMA R99, R0.reuse, R64, R99 ;  /* 0x0000004000637223 */ /* 0x040fe20000000063 */
[CC--:B------:R-:W-:Y:S01]  /*1cc0*/  FFMA R75, R0.reuse, R56.reuse, R75 ;  /* 0x00000038004b7223 */ /* 0x0c0fe2000000004b */
[C---:B------:R-:W-:Y:S01]  /*1cd0*/  FFMA R92, R11.reuse, R56, R92 ;  /* 0x000000380b5c7223 */ /* 0x040fe2000000005c */
[C---:B------:R-:W-:Y:S01]  /*1ce0*/  FFMA R100, R11.reuse, R64, R100 ;  /* 0x000000400b647223 */ /* 0x040fe20000000064 */
[----:B------:R-:W0:Y:S01]  /*1cf0*/  SHFL.IDX PT, R123, R30, R133, 0x1f ;  /* 0x00001f851e7b7589 */ /* 0x000e2200000e0000 */
[-C--:B------:R-:W-:Y:S01]  /*1d00*/  FFMA R93, R0, R58.reuse, R93 ;  /* 0x0000003a005d7223 */ /* 0x080fe2000000005d */
[----:B------:R-:W-:-:S02]  /*1d10*/  FFMA R94, R11, R58, R94 ;  /* 0x0000003a0b5e7223 */ /* 0x000fc4000000005e */
[----:B------:R-:W1:Y:S01]  /*1d20*/  SHFL.IDX PT, R48, R31, R133, 0x1f ;  /* 0x00001f851f307589 */ /* 0x000e6200000e0000 */
[CC--:B------:R-:W-:Y:S01]  /*1d30*/  FFMA R95, R0.reuse, R60.reuse, R95 ;  /* 0x0000003c005f7223 */ /* 0x0c0fe2000000005f */
[C---:B------:R-:W-:Y:S02]  /*1d40*/  FFMA R96, R11.reuse, R60, R96 ;  /* 0x0000003c0b607223 */ /* 0x040fe40000000060 */
[----:B------:R-:W2:Y:S01]  /*1d50*/  SHFL.IDX PT, R50, R32, R133, 0x1f ;  /* 0x00001f8520327589 */ /* 0x000ea200000e0000 */
[CC--:B------:R-:W-:Y:S01]  /*1d60*/  FFMA R97, R0.reuse, R62.reuse, R97 ;  /* 0x0000003e00617223 */ /* 0x0c0fe20000000061 */
[----:B------:R-:W-:Y:S02]  /*1d70*/  FFMA R98, R11, R62, R98 ;  /* 0x0000003e0b627223 */ /* 0x000fe40000000062 */
[----:B------:R-:W3:Y:S04]  /*1d80*/  SHFL.IDX PT, R52, R34, R133, 0x1f ;  /* 0x00001f8522347589 */ /* 0x000ee800000e0000 */
[----:B------:R-:W4:Y:S04]  /*1d90*/  SHFL.IDX PT, R54, R35, R133, 0x1f ;  /* 0x00001f8523367589 */ /* 0x000f2800000e0000 */
[----:B------:R-:W4:Y:S04]  /*1da0*/  SHFL.IDX PT, R56, R36, R133, 0x1f ;  /* 0x00001f8524387589 */ /* 0x000f2800000e0000 */
[----:B------:R-:W4:Y:S04]  /*1db0*/  SHFL.IDX PT, R58, R37, R133, 0x1f ;  /* 0x00001f85253a7589 */ /* 0x000f2800000e0000 */
[----:B------:R-:W4:Y:S04]  /*1dc0*/  SHFL.IDX PT, R60, R38, R133, 0x1f ;  /* 0x00001f85263c7589 */ /* 0x000f2800000e0000 */
[----:B------:R-:W4:Y:S04]  /*1dd0*/  SHFL.IDX PT, R62, R39, R133, 0x1f ;  /* 0x00001f85273e7589 */ /* 0x000f2800000e0000 */
[----:B------:R4:W4:Y:S01]  /*1de0*/  SHFL.IDX PT, R64, R40, R133, 0x1f ;  /* 0x00001f8528407589 */ /* 0x00092200000e0000 */
[C---:B------:R-:W-:Y:S01]  /*1df0*/  FFMA R101, R0.reuse, R66, R101 ;  /* 0x0000004200657223 */ /* 0x040fe20000000065 */
[C---:B0-----:R-:W-:Y:S01]  /*1e00*/  FFMA R103, R0.reuse, R123, R103 ;  /* 0x0000007b00677223 */ /* 0x041fe20000000067 */
[C---:B-1----:R-:W-:Y:S01]  /*1e10*/  FFMA R105, R0.reuse, R48, R105 ;  /* 0x0000003000697223 */ /* 0x042fe20000000069 */
[C---:B--2---:R-:W-:Y:S01]  /*1e20*/  FFMA R107, R0.reuse, R50, R107 ;  /* 0x00000032006b7223 */ /* 0x044fe2000000006b */
[C---:B---3--:R-:W-:Y:S01]  /*1e30*/  FFMA R109, R0.reuse, R52, R109 ;  /* 0x00000034006d7223 */ /* 0x048fe2000000006d */
[C---:B----4-:R-:W-:Y:S01]  /*1e40*/  FFMA R111, R0.reuse, R54, R111 ;  /* 0x00000036006f7223 */ /* 0x050fe2000000006f */
[----:B------:R-:W-:Y:S01]  /*1e50*/  FFMA R80, R0, R83, R80 ;  /* 0x0000005300507223 */ /* 0x000fe20000000050 */
[----:B------:R-:W-:-:S04]  /*1e60*/  IMAD.WIDE R132, R79, 0x4, R8 ;  /* 0x000000044f847825 */ /* 0x000fc800078e0208 */
[C---:B------:R-:W-:Y:S01]  /*1e70*/  FFMA R113, R0.reuse, R56, R113 ;  /* 0x0000003800717223 */ /* 0x040fe20000000071 */
[C---:B------:R-:W-:Y:S01]  /*1e80*/  FFMA R115, R0.reuse, R58, R115 ;  /* 0x0000003a00737223 */ /* 0x040fe20000000073 */
[----:B------:R-:W2:Y:S01]  /*1e90*/  LDG.E.CONSTANT R79, desc[UR4][R132.64+0x80] ;  /* 0x00008004844f7981 */ /* 0x000ea2000c1e9900 */
[C---:B------:R-:W-:Y:S01]  /*1ea0*/  FFMA R117, R0.reuse, R60, R117 ;  /* 0x0000003c00757223 */ /* 0x040fe20000000075 */
[C---:B------:R-:W-:Y:S01]  /*1eb0*/  FFMA R119, R0.reuse, R62, R119 ;  /* 0x0000003e00777223 */ /* 0x040fe20000000077 */
[C---:B------:R-:W-:Y:S01]  /*1ec0*/  FFMA R121, R0.reuse, R64, R121 ;  /* 0x0000004000797223 */ /* 0x040fe20000000079 */
[----:B------:R-:W-:Y:S02]  /*1ed0*/  FFMA R0, R0, R87, R46 ;  /* 0x0000005700007223 */ /* 0x000fe4000000002e */
[----:B------:R-:W3:Y:S01]  /*1ee0*/  LDG.E.CONSTANT R46, desc[UR4][R132.64] ;  /* 0x00000004842e7981 */ /* 0x000ee2000c1e9900 */
[----:B------:R-:W-:-:S03]  /*1ef0*/  FFMA R106, R11, R48, R106 ;  /* 0x000000300b6a7223 */ /* 0x000fc6000000006a */
[----:B------:R-:W2:Y:S01]  /*1f00*/  SHFL.IDX PT, R48, R43, R131, 0x1f ;  /* 0x00001f832b307589 */ /* 0x000ea200000e0000 */
        /* <DEDUP_REMOVED lines=8> */
[----:B------:R-:W0:Y:S04]  /*1f90*/  SHFL.IDX PT, R123, R33, R131, 0x1f ;  /* 0x00001f83217b7589 */ /* 0x000e2800000e0000 */
[----:B------:R-:W1:Y:S04]  /*1fa0*/  SHFL.IDX PT, R50, R27, R131, 0x1f ;  /* 0x00001f831b327589 */ /* 0x000e6800000e0000 */
[----:B------:R-:W4:Y:S04]  /*1fb0*/  SHFL.IDX PT, R52, R12, R131, 0x1f ;  /* 0x00001f830c347589 */ /* 0x000f2800000e0000 */
[----:B------:R-:W4:Y:S04]  /*1fc0*/  SHFL.IDX PT, R54, R13, R131, 0x1f ;  /* 0x00001f830d367589 */ /* 0x000f2800000e0000 */
[----:B------:R-:W4:Y:S04]  /*1fd0*/  SHFL.IDX PT, R56, R14, R131, 0x1f ;  /* 0x00001f830e387589 */ /* 0x000f2800000e0000 */
[----:B------:R-:W4:Y:S04]  /*1fe0*/  SHFL.IDX PT, R58, R15, R131, 0x1f ;  /* 0x00001f830f3a7589 */ /* 0x000f2800000e0000 */
[----:B------:R-:W4:Y:S04]  /*1ff0*/  SHFL.IDX PT, R60, R16, R131, 0x1f ;  /* 0x00001f83103c7589 */ /* 0x000f2800000e0000 */
[----:B------:R-:W3:Y:S01]  /*2000*/  SHFL.IDX PT, R62, R17, R131, 0x1f ;  /* 0x00001f83113e7589 */ /* 0x000ee200000e0000 */
[----:B------:R-:W-:Y:S01]  /*2010*/  IADD3 R129, PT, PT, R139, 0x4, RZ ;  /* 0x000000048b817810 */ /* 0x000fe20007ffe0ff */
[C---:B------:R-:W-:Y:S01]  /*2020*/  FFMA R102, R11.reuse, R66, R102 ;  /* 0x000000420b667223 */ /* 0x040fe20000000066 */
[----:B------:R-:W-:-:S03]  /*2030*/  FFMA R10, R11, R64, R10 ;  /* 0x000000400b0a7223 */ /* 0x000fc6000000000a */
[----:B------:R-:W-:Y:S01]  /*2040*/  SHFL.IDX PT, R49, R44, R129, 0x1f ;  /* 0x00001f812c317589 */ /* 0x000fe200000e0000 */
[C---:B------:R-:W-:Y:S01]  /*2050*/  FFMA R78, R11.reuse, R83, R78 ;  /* 0x000000530b4e7223 */ /* 0x040fe2000000004e */
[----:B------:R-:W-:Y:S02]  /*2060*/  FFMA R86, R11, R87, R86 ;  /* 0x000000570b567223 */ /* 0x000fe40000000056 */
[----:B------:R-:W-:Y:S04]  /*2070*/  SHFL.IDX PT, R64, R28, R131, 0x1f ;  /* 0x00001f831c407589 */ /* 0x000fe800000e0000 */
        /* <DEDUP_REMOVED lines=10> */
[C---:B------:R-:W-:Y:S01]  /*2120*/  FFMA R155, R79.reuse, R58, R155 ;  /* 0x0000003a4f9b7223 */ /* 0x040fe2000000009b */
[----:B------:R-:W-:Y:S01]  /*2130*/  FFMA R157, R79, R60, R157 ;  /* 0x0000003c4f9d7223 */ /* 0x000fe2000000009d */
[----:B---3--:R-:W-:-:S02]  /*2140*/  FFMA R81, R48, R46, R81 ;  /* 0x0000002e30517223 */ /* 0x008fc40000000051 */
[----:B------:R-:W0:Y:S01]  /*2150*/  SHFL.IDX PT, R48, R19, R131, 0x1f ;  /* 0x00001f8313307589 */ /* 0x000e2200000e0000 */
[C---:B------:R-:W-:Y:S01]  /*2160*/  FFMA R143, R46.reuse, R123, R143 ;  /* 0x0000007b2e8f7223 */ /* 0x040fe2000000008f */
[C---:B------:R-:W-:Y:S01]  /*2170*/  FFMA R51, R46.reuse, R50, R51 ;  /* 0x000000322e337223 */ /* 0x040fe20000000033 */
[C---:B------:R-:W-:Y:S01]  /*2180*/  FFMA R53, R46.reuse, R52, R53 ;  /* 0x000000342e357223 */ /* 0x040fe20000000035 */
[C---:B------:R-:W-:Y:S01]  /*2190*/  FFMA R55, R46.reuse, R54, R55 ;  /* 0x000000362e377223 */ /* 0x040fe20000000037 */
[C---:B------:R-:W-:Y:S01]  /*21a0*/  FFMA R57, R46.reuse, R56, R57 ;  /* 0x000000382e397223 */ /* 0x040fe20000000039 */
[C---:B------:R-:W-:Y:S01]  /*21b0*/  FFMA R59, R46.reuse, R58, R59 ;  /* 0x0000003a2e3b7223 */ /* 0x040fe2000000003b */
        /* <DEDUP_REMOVED lines=12> */
[----:B------:R-:W-:-:S02]  /*2280*/  FFMA R163, R79, R48, R163 ;  /* 0x000000304fa37223 */ /* 0x000fc400000000a3 */
[----:B------:R-:W0:Y:S01]  /*2290*/  SHFL.IDX PT, R48, R32, R131, 0x1f ;  /* 0x00001f8320307589 */ /* 0x000e2200000e0000 */
        /* <DEDUP_REMOVED lines=10> */
[----:B------:R-:W1:Y:S01]  /*2340*/  SHFL.IDX PT, R123, R30, R131, 0x1f ;  /* 0x00001f831e7b7589 */ /* 0x000e6200000e0000 */
[-C--:B------:R-:W-:Y:S01]  /*2350*/  FFMA R93, R46, R58.reuse, R93 ;  /* 0x0000003a2e5d7223 */ /* 0x080fe2000000005d */
[----:B------:R-:W-:-:S02]  /*2360*/  FFMA R94, R79, R58, R94 ;  /* 0x0000003a4f5e7223 */ /* 0x000fc4000000005e */
[----:B------:R-:W2:Y:S01]  /*2370*/  SHFL.IDX PT, R50, R34, R131, 0x1f ;  /* 0x00001f8322327589 */ /* 0x000ea200000e0000 */
[CC--:B------:R-:W-:Y:S01]  /*2380*/  FFMA R95, R46.reuse, R60.reuse, R95 ;  /* 0x0000003c2e5f7223 */ /* 0x0c0fe2000000005f */
[C---:B------:R-:W-:Y:S02]  /*2390*/  FFMA R96, R79.reuse, R60, R96 ;  /* 0x0000003c4f607223 */ /* 0x040fe40000000060 */
[----:B------:R-:W3:Y:S01]  /*23a0*/  SHFL.IDX PT, R52, R35, R131, 0x1f ;  /* 0x00001f8323347589 */ /* 0x000ee200000e0000 */
[CC--:B------:R-:W-:Y:S01]  /*23b0*/  FFMA R97, R46.reuse, R62.reuse, R97 ;  /* 0x0000003e2e617223 */ /* 0x0c0fe20000000061 */
[C---:B------:R-:W-:Y:S02]  /*23c0*/  FFMA R98, R79.reuse, R62, R98 ;  /* 0x0000003e4f627223 */ /* 0x040fe40000000062 */
[----:B------:R-:W4:Y:S04]  /*23d0*/  SHFL.IDX PT, R54, R36, R131, 0x1f ;  /* 0x00001f8324367589 */ /* 0x000f2800000e0000 */
[----:B------:R-:W4:Y:S04]  /*23e0*/  SHFL.IDX PT, R56, R37, R131, 0x1f ;  /* 0x00001f8325387589 */ /* 0x000f2800000e0000 */
[----:B------:R-:W4:Y:S04]  /*23f0*/  SHFL.IDX PT, R58, R38, R131, 0x1f ;  /* 0x00001f83263a7589 */ /* 0x000f2800000e0000 */
[----:B------:R-:W4:Y:S04]  /*2400*/  SHFL.IDX PT, R60, R39, R131, 0x1f ;  /* 0x00001f83273c7589 */ /* 0x000f2800000e0000 */
[----:B------:R-:W4:Y:S01]  /*2410*/  SHFL.IDX PT, R62, R40, R131, 0x1f ;  /* 0x00001f83283e7589 */ /* 0x000f2200000e0000 */
[-C--:B0-----:R-:W-:Y:S01]  /*2420*/  FFMA R107, R46, R48.reuse, R107 ;  /* 0x000000302e6b7223 */ /* 0x081fe2000000006b */
[----:B------:R-:W-:Y:S01]  /*2430*/  FFMA R108, R79, R48, R108 ;  /* 0x000000304f6c7223 */ /* 0x000fe2000000006c */
[----:B------:R-:W-:-:S04]  /*2440*/  IMAD.WIDE R48, R49, 0x4, R8 ;  /* 0x0000000431307825 */ /* 0x000fc800078e0208 */
[C---:B------:R-:W-:Y:S01]  /*2450*/  FFMA R99, R46.reuse, R64, R99 ;  /* 0x000000402e637223 */ /* 0x040fe20000000063 */
[C---:B------:R-:W-:Y:S01]  /*2460*/  FFMA R101, R46.reuse, R66, R101 ;  /* 0x000000422e657223 */ /* 0x040fe20000000065 */
[C---:B-1----:R-:W-:Y:S01]  /*2470*/  FFMA R103, R46.reuse, R123, R103 ;  /* 0x0000007b2e677223 */ /* 0x042fe20000000067 */
[C---:B------:R-:W-:Y:S01]  /*2480*/  FFMA R105, R46.reuse, R11, R105 ;  /* 0x0000000b2e697223 */ /* 0x040fe20000000069 */
[C---:B--2---:R-:W-:Y:S01]  /*2490*/  FFMA R109, R46.reuse, R50, R109 ;  /* 0x000000322e6d7223 */ /* 0x044fe2000000006d */
[C---:B---3--:R-:W-:Y:S01]  /*24a0*/  FFMA R111, R46.reuse, R52, R111 ;  /* 0x000000342e6f7223 */ /* 0x048fe2000000006f */
[C---:B----4-:R-:W-:Y:S01]  /*24b0*/  FFMA R113, R46.reuse, R54, R113 ;  /* 0x000000362e717223 */ /* 0x050fe20000000071 */
[C---:B------:R-:W-:Y:S01]  /*24c0*/  FFMA R80, R46.reuse, R83, R80 ;  /* 0x000000532e507223 */ /* 0x040fe20000000050 */
[C---:B------:R-:W-:Y:S01]  /*24d0*/  FFMA R115, R46.reuse, R56, R115 ;  /* 0x000000382e737223 */ /* 0x040fe20000000073 */
[C---:B------:R-:W-:Y:S01]  /*24e0*/  FFMA R0, R46.reuse, R87, R0 ;  /* 0x000000572e007223 */ /* 0x040fe20000000000 */
[----:B------:R-:W-:Y:S01]  /*24f0*/  FFMA R106, R79, R11, R106 ;  /* 0x0000000b4f6a7223 */ /* 0x000fe2000000006a */
[C---:B------:R-:W-:Y:S01]  /*2500*/  FFMA R117, R46.reuse, R58, R117 ;  /* 0x0000003a2e757223 */ /* 0x040fe20000000075 */
[----:B------:R-:W2:Y:S01]  /*2510*/  LDG.E.CONSTANT R11, desc[UR4][R48.64+0x80] ;  /* 0x00008004300b7981 */ /* 0x000ea2000c1e9900 */
[C---:B------:R-:W-:Y:S01]  /*2520*/  FFMA R119, R46.reuse, R60, R119 ;  /* 0x0000003c2e777223 */ /* 0x040fe20000000077 */
[----:B------:R-:W-:-:S02]  /*2530*/  FFMA R121, R46, R62, R121 ;  /* 0x0000003e2e797223 */ /* 0x000fc40000000079 */
[----:B------:R0:W3:Y:S01]  /*2540*/  LDG.E.CONSTANT R46, desc[UR4][R48.64] ;  /* 0x00000004302e7981 */ /* 0x0000e2000c1e9900 */
[C---:B------:R-:W-:Y:S01]  /*2550*/  FFMA R104, R79.reuse, R123, R104 ;  /* 0x0000007b4f687223 */ /* 0x040fe20000000068 */
[C---:B------:R-:W-:Y:S01]  /*2560*/  FFMA R110, R79.reuse, R50, R110 ;  /* 0x000000324f6e7223 */ /* 0x040fe2000000006e */
[C---:B------:R-:W-:Y:S01]  /*2570*/  FFMA R112, R79.reuse, R52, R112 ;  /* 0x000000344f707223 */ /* 0x040fe20000000070 */
[C---:B------:R-:W-:Y:S01]  /*2580*/  FFMA R114, R79.reuse, R54, R114 ;  /* 0x000000364f727223 */ /* 0x040fe20000000072 */
[C---:B------:R-:W-:Y:S01]  /*2590*/  FFMA R116, R79.reuse, R56, R116 ;  /* 0x000000384f747223 */ /* 0x040fe20000000074 */
[C---:B------:R-:W-:Y:S01]  /*25a0*/  FFMA R118, R79.reuse, R58, R118 ;  /* 0x0000003a4f767223 */ /* 0x040fe20000000076 */
[----:B0-----:R-:W2:Y:S01]  /*25b0*/  SHFL.IDX PT, R48, R27, R129, 0x1f ;  /* 0x00001f811b307589 */ /* 0x001ea200000e0000 */
[C---:B------:R-:W-:Y:S01]  /*25c0*/  FFMA R120, R79.reuse, R60, R120 ;  /* 0x0000003c4f787223 */ /* 0x040fe20000000078 */
[----:B------:R-:W-:Y:S02]  /*25d0*/  FFMA R10, R79, R62, R10 ;  /* 0x0000003e4f0a7223 */ /* 0x000fe4000000000a */
[----:B------:R-:W0:Y:S04]  /*25e0*/  SHFL.IDX PT, R50, R43, R129, 0x1f ;  /* 0x00001f812b327589 */ /* 0x000e2800000e0000 */
[----:B------:R-:W1:Y:S04]  /*25f0*/  SHFL.IDX PT, R123, R33, R129, 0x1f ;  /* 0x00001f81217b7589 */ /* 0x000e6800000e0000 */
[----:B------:R-:W4:Y:S04]  /*2600*/  SHFL.IDX PT, R52, R12, R129, 0x1f ;  /* 0x00001f810c347589 */ /* 0x000f2800000e0000 */
[----:B------:R-:W4:Y:S04]  /*2610*/  SHFL.IDX PT, R54, R13, R129, 0x1f ;  /* 0x00001f810d367589 */ /* 0x000f2800000e0000 */
[----:B------:R-:W3:Y:S04]  /*2620*/  SHFL.IDX PT, R56, R14, R129, 0x1f ;  /* 0x00001f810e387589 */ /* 0x000ee800000e0000 */
[----:B------:R-:W3:Y:S04]  /*2630*/  SHFL.IDX PT, R58, R15, R129, 0x1f ;  /* 0x00001f810f3a7589 */ /* 0x000ee800000e0000 */
[----:B------:R-:W3:Y:S04]  /*2640*/  SHFL.IDX PT, R60, R16, R129, 0x1f ;  /* 0x00001f81103c7589 */ /* 0x000ee800000e0000 */
[----:B------:R-:W3:Y:S01]  /*2650*/  SHFL.IDX PT, R62, R17, R129, 0x1f ;  /* 0x00001f81113e7589 */ /* 0x000ee200000e0000 */
[----:B------:R-:W-:-:S03]  /*2660*/  IADD3 R127, PT, PT, R139, 0x5, RZ ;  /* 0x000000058b7f7810 */ /* 0x000fc60007ffe0ff */
[----:B------:R-:W-:Y:S01]  /*2670*/  SHFL.IDX PT, R49, R32, R129, 0x1f ;  /* 0x00001f8120317589 */ /* 0x000fe200000e0000 */
[----:B------:R-:W-:-:S03]  /*2680*/  FFMA R100, R79, R64, R100 ;  /* 0x000000404f647223 */ /* 0x000fc60000000064 */
[----:B------:R-:W-:Y:S01]  /*2690*/  SHFL.IDX PT, R47, R44, R127, 0x1f ;  /* 0x00001f7f2c2f7589 */ /* 0x000fe200000e0000 */
[C---:B------:R-:W-:Y:S01]  /*26a0*/  FFMA R102, R79.reuse, R66, R102 ;  /* 0x000000424f667223 */ /* 0x040fe20000000066 */
[C---:B------:R-:W-:Y:S01]  /*26b0*/  FFMA R78, R79.reuse, R83, R78 ;  /* 0x000000534f4e7223 */ /* 0x040fe2000000004e */
[----:B------:R-:W-:Y:S01]  /*26c0*/  FFMA R86, R79, R87, R86 ;  /* 0x000000574f567223 */ /* 0x000fe20000000056 */
[----:B------:R-:W-:Y:S04]  /*26d0*/  SHFL.IDX PT, R64, R28, R129, 0x1f ;  /* 0x00001f811c407589 */ /* 0x000fe800000e0000 */
[----:B------:R-:W-:Y:S04]  /*26e0*/  SHFL.IDX PT, R66, R29, R129, 0x1f ;  /* 0x00001f811d427589 */ /* 0x000fe800000e0000 */
[----:B------:R-:W-:Y:S04]  /*26f0*/  SHFL.IDX PT, R79, R41, R129, 0x1f ;  /* 0x00001f81294f7589 */ /* 0x000fe800000e0000 */
[----:B------:R-:W-:Y:S01]  /*2700*/  SHFL.IDX PT, R83, R42, R129, 0x1f ;  /* 0x00001f812a537589 */ /* 0x000fe200000e0000 */
[C---:B--2---:R-:W-:Y:S01]  /*2710*/  FFMA R147, R11.reuse, R48, R147 ;  /* 0x000000300b937223 */ /* 0x044fe20000000093 */
[----:B0-----:R-:W-:Y:S01]  /*2720*/  FFMA R77, R50, R11, R77 ;  /* 0x0000000b324d7223 */ /* 0x001fe2000000004d */
[C---:B-1----:R-:W-:Y:S01]  /*2730*/  FFMA R145, R11.reuse, R123, R145 ;  /* 0x0000007b0b917223 */ /* 0x042fe20000000091 */
[C---:B----4-:R-:W-:Y:S01]  /*2740*/  FFMA R149, R11.reuse, R52, R149 ;  /* 0x000000340b957223 */ /* 0x050fe20000000095 */
[----:B------:R-:W-:Y:S01]  /*2750*/  FFMA R151, R11, R54, R151 ;  /* 0x000000360b977223 */ /* 0x000fe20000000097 */
[----:B---3--:R-:W-:-:S02]  /*2760*/  FFMA R51, R46, R48, R51 ;  /* 0x000000302e337223 */ /* 0x008fc40000000033 */
[----:B------:R-:W0:Y:S01]  /*2770*/  SHFL.IDX PT, R48, R19, R129, 0x1f ;  /* 0x00001f8113307589 */ /* 0x000e2200000e0000 */
        /* <DEDUP_REMOVED lines=47> */
[CC--:B0-----:R-:W-:Y:S01]  /*2a70*/  FFMA R105, R46.reuse, R48.reuse, R105 ;  /* 0x000000302e697223 */ /* 0x0c1fe20000000069 */
[-C--:B------:R-:W-:Y:S01]  /*2a80*/  FFMA R107, R46, R49.reuse, R107 ;  /* 0x000000312e6b7223 */ /* 0x080fe2000000006b */
[C---:B------:R-:W-:Y:S01]  /*2a90*/  FFMA R106, R11.reuse, R48, R106 ;  /* 0x000000300b6a7223 */ /* 0x040fe2000000006a */
[----:B------:R-:W-:Y:S01]  /*2aa0*/  FFMA R108, R11, R49, R108 ;  /* 0x000000310b6c7223 */ /* 0x000fe2000000006c */
[----:B------:R-:W-:-:S04]  /*2ab0*/  IMAD.WIDE R48, R47, 0x4, R8 ;  /* 0x000000042f307825 */ /* 0x000fc800078e0208 */
[C---:B------:R-:W-:Y:S01]  /*2ac0*/  FFMA R99, R46.reuse, R64, R99 ;  /* 0x000000402e637223 */ /* 0x040fe20000000063 */
        /* <DEDUP_REMOVED lines=8> */
[----:B------:R-:W2:Y:S01]  /*2b50*/  LDG.E.CONSTANT R47, desc[UR4][R48.64+0x80] ;  /* 0x00008004302f7981 */ /* 0x000ea2000c1e9900 */
[C---:B------:R-:W-:Y:S01]  /*2b60*/  FFMA R117, R46.reuse, R58, R117 ;  /* 0x0000003a2e757223 */ /* 0x040fe20000000075 */
        /* <DEDUP_REMOVED lines=10> */
[----:B------:R-:W2:Y:S04]  /*2c10*/  SHFL.IDX PT, R50, R43, R127, 0x1f ;  /* 0x00001f7f2b327589 */ /* 0x000ea800000e0000 */
[----:B------:R-:W1:Y:S04]  /*2c20*/  SHFL.IDX PT, R123, R33, R127, 0x1f ;  /* 0x00001f7f217b7589 */ /* 0x000e6800000e0000 */
[----:B0-----:R-:W0:Y:S04]  /*2c30*/  SHFL.IDX PT, R48, R27, R127, 0x1f ;  /* 0x00001f7f1b307589 */ /* 0x001e2800000e0000 */
[----:B------:R-:W4:Y:S04]  /*2c40*/  SHFL.IDX PT, R52, R12, R127, 0x1f ;  /* 0x00001f7f0c347589 */ /* 0x000f2800000e0000 */
[----:B------:R-:W4:Y:S04]  /*2c50*/  SHFL.IDX PT, R54, R13, R127, 0x1f ;  /* 0x00001f7f0d367589 */ /* 0x000f2800000e0000 */
[----:B------:R-:W4:Y:S04]  /*2c60*/  SHFL.IDX PT, R56, R14, R127, 0x1f ;  /* 0x00001f7f0e387589 */ /* 0x000f2800000e0000 */
[----:B------:R-:W4:Y:S04]  /*2c70*/  SHFL.IDX PT, R58, R15, R127, 0x1f ;  /* 0x00001f7f0f3a7589 */ /* 0x000f2800000e0000 */
[----:B------:R-:W4:Y:S01]  /*2c80*/  SHFL.IDX PT, R60, R16, R127, 0x1f ;  /* 0x00001f7f103c7589 */ /* 0x000f2200000e0000 */
[----:B------:R-:W-:-:S03]  /*2c90*/  FFMA R10, R11, R62, R10 ;  /* 0x0000003e0b0a7223 */ /* 0x000fc6000000000a */
        /* <DEDUP_REMOVED lines=11> */
[----:B------:R-:W-:Y:S04]  /*2d50*/  SHFL.IDX PT, R79, R41, R127, 0x1f ;  /* 0x00001f7f294f7589 */ /* 0x000fe800000e0000 */
[----:B------:R-:W-:Y:S01]  /*2d60*/  SHFL.IDX PT, R83, R42, R127, 0x1f ;  /* 0x00001f7f2a537589 */ /* 0x000fe200000e0000 */
[C---:B--2---:R-:W-:Y:S01]  /*2d70*/  FFMA R77, R50.reuse, R47, R77 ;  /* 0x0000002f324d7223 */ /* 0x044fe2000000004d */
[CC--:B-1----:R-:W-:Y:S01]  /*2d80*/  FFMA R145, R47.reuse, R123.reuse, R145 ;  /* 0x0000007b2f917223 */ /* 0x0c2fe20000000091 */
[C---:B0-----:R-:W-:Y:S01]  /*2d90*/  FFMA R147, R47.reuse, R48, R147 ;  /* 0x000000302f937223 */ /* 0x041fe20000000093 */
[C---:B----4-:R-:W-:Y:S01]  /*2da0*/  FFMA R149, R47.reuse, R52, R149 ;  /* 0x000000342f957223 */ /* 0x050fe20000000095 */
[C---:B------:R-:W-:Y:S01]  /*2db0*/  FFMA R151, R47.reuse, R54, R151 ;  /* 0x000000362f977223 */ /* 0x040fe20000000097 */
[C---:B------:R-:W-:Y:S01]  /*2dc0*/  FFMA R153, R47.reuse, R56, R153 ;  /* 0x000000382f997223 */ /* 0x040fe20000000099 */
[C---:B------:R-:W-:Y:S01]  /*2dd0*/  FFMA R155, R47.reuse, R58, R155 ;  /* 0x0000003a2f9b7223 */ /* 0x040fe2000000009b */
[C---:B------:R-:W-:Y:S01]  /*2de0*/  FFMA R157, R47.reuse, R60, R157 ;  /* 0x0000003c2f9d7223 */ /* 0x040fe2000000009d */
        /* <DEDUP_REMOVED lines=26> */
[----:B------:R-:W0:Y:S01]  /*2f90*/  SHFL.IDX PT, R62, R26, R127, 0x1f ;  /* 0x00001f7f1a3e7589 */ /* 0x000e2200000e0000 */
[-C--:B----4-:R-:W-:Y:S01]  /*2fa0*/  FFMA R73, R46, R54.reuse, R73 ;  /* 0x000000362e497223 */ /* 0x090fe20000000049 */
[----:B------:R-:W-:-:S02]  /*2fb0*/  FFMA R74, R47, R54, R74 ;  /* 0x000000362f4a7223 */ /* 0x000fc4000000004a */
[----:B------:R-:W1:Y:S01]  /*2fc0*/  SHFL.IDX PT, R123, R30, R127, 0x1f ;  /* 0x00001f7f1e7b7589 */ /* 0x000e6200000e0000 */
[CC--:B------:R-:W-:Y:S01]  /*2fd0*/  FFMA R75, R46.reuse, R56.reuse, R75 ;  /* 0x000000382e4b7223 */ /* 0x0c0fe2000000004b */
[C---:B------:R-:W-:Y:S02]  /*2fe0*/  FFMA R92, R47.reuse, R56, R92 ;  /* 0x000000382f5c7223 */ /* 0x040fe4000000005c */
[----:B------:R-:W2:Y:S01]  /*2ff0*/  SHFL.IDX PT, R48, R32, R127, 0x1f ;  /* 0x00001f7f20307589 */ /* 0x000ea200000e0000 */
[CC--:B------:R-:W-:Y:S01]  /*3000*/  FFMA R93, R46.reuse, R58.reuse, R93 ;  /* 0x0000003a2e5d7223 */ /* 0x0c0fe2000000005d */
[C---:B------:R-:W-:Y:S02]  /*3010*/  FFMA R94, R47.reuse, R58, R94 ;  /* 0x0000003a2f5e7223 */ /* 0x040fe4000000005e */
[----:B------:R-:W3:Y:S01]  /*3020*/  SHFL.IDX PT, R50, R34, R127, 0x1f ;  /* 0x00001f7f22327589 */ /* 0x000ee200000e0000 */
[-C--:B------:R-:W-:Y:S01]  /*3030*/  FFMA R95, R46, R60.reuse, R95 ;  /* 0x0000003c2e5f7223 */ /* 0x080fe2000000005f */
[----:B------:R-:W-:-:S02]  /*3040*/  FFMA R96, R47, R60, R96 ;  /* 0x0000003c2f607223 */ /* 0x000fc40000000060 */
[----:B------:R-:W4:Y:S04]  /*3050*/  SHFL.IDX PT, R52, R36, R127, 0x1f ;  /* 0x00001f7f24347589 */ /* 0x000f2800000e0000 */
[----:B------:R-:W4:Y:S04]  /*3060*/  SHFL.IDX PT, R54, R37, R127, 0x1f ;  /* 0x00001f7f25367589 */ /* 0x000f2800000e0000 */
[----:B------:R-:W4:Y:S04]  /*3070*/  SHFL.IDX PT, R56, R38, R127, 0x1f ;  /* 0x00001f7f26387589 */ /* 0x000f2800000e0000 */
[----:B------:R-:W4:Y:S04]  /*3080*/  SHFL.IDX PT, R58, R39, R127, 0x1f ;  /* 0x00001f7f273a7589 */ /* 0x000f2800000e0000 */
[----:B------:R3:W4:Y:S01]  /*3090*/  SHFL.IDX PT, R60, R40, R127, 0x1f ;  /* 0x00001f7f283c7589 */ /* 0x00072200000e0000 */
[C---:B0-----:R-:W-:Y:S01]  /*30a0*/  FFMA R97, R46.reuse, R62, R97 ;  /* 0x0000003e2e617223 */ /* 0x041fe20000000061 */
[C---:B------:R-:W-:Y:S01]  /*30b0*/  FFMA R99, R46.reuse, R64, R99 ;  /* 0x000000402e637223 */ /* 0x040fe20000000063 */
[C---:B------:R-:W-:Y:S01]  /*30c0*/  FFMA R101, R46.reuse, R66, R101 ;  /* 0x000000422e657223 */ /* 0x040fe20000000065 */
[C---:B-1----:R-:W-:Y:S01]  /*30d0*/  FFMA R103, R46.reuse, R123, R103 ;  /* 0x0000007b2e677223 */ /* 0x042fe20000000067 */
[C---:B------:R-:W-:Y:S01]  /*30e0*/  FFMA R105, R46.reuse, R11, R105 ;  /* 0x0000000b2e697223 */ /* 0x040fe20000000069 */
[----:B--2---:R-:W-:Y:S01]  /*30f0*/  FFMA R107, R46, R48, R107 ;  /* 0x000000302e6b7223 */ /* 0x004fe2000000006b */
[----:B---3--:R-:W-:-:S04]  /*3100*/  IMAD.WIDE R126, R45, 0x4, R8 ;  /* 0x000000042d7e7825 */ /* 0x008fc800078e0208 */
[C---:B------:R-:W-:Y:S01]  /*3110*/  FFMA R109, R46.reuse, R50, R109 ;  /* 0x000000322e6d7223 */ /* 0x040fe2000000006d */
[C---:B------:R-:W-:Y:S01]  /*3120*/  FFMA R111, R46.reuse, R49, R111 ;  /* 0x000000312e6f7223 */ /* 0x040fe2000000006f */
[C---:B----4-:R-:W-:Y:S01]  /*3130*/  FFMA R113, R46.reuse, R52, R113 ;  /* 0x000000342e717223 */ /* 0x050fe20000000071 */
[C---:B------:R-:W-:Y:S01]  /*3140*/  FFMA R115, R46.reuse, R54, R115 ;  /* 0x000000362e737223 */ /* 0x040fe20000000073 */
[C---:B------:R-:W-:Y:S01]  /*3150*/  FFMA R80, R46.reuse, R79, R80 ;  /* 0x0000004f2e507223 */ /* 0x040fe20000000050 */
[C---:B------:R-:W-:Y:S01]  /*3160*/  FFMA R117, R46.reuse, R56, R117 ;  /* 0x000000382e757223 */ /* 0x040fe20000000075 */
[C---:B------:R-:W-:Y:S01]  /*3170*/  FFMA R0, R46.reuse, R83, R0 ;  /* 0x000000532e007223 */ /* 0x040fe20000000000 */
[----:B------:R-:W-:Y:S01]  /*3180*/  FFMA R106, R47, R11, R106 ;  /* 0x0000000b2f6a7223 */ /* 0x000fe2000000006a */
[C---:B------:R-:W-:Y:S01]  /*3190*/  FFMA R119, R46.reuse, R58, R119 ;  /* 0x0000003a2e777223 */ /* 0x040fe20000000077 */
[----:B------:R-:W2:Y:S01]  /*31a0*/  LDG.E.CONSTANT R11, desc[UR4][R126.64+0x80] ;  /* 0x000080047e0b7981 */ /* 0x000ea2000c1e9900 */
[----:B------:R-:W-:-:S03]  /*31b0*/  FFMA R121, R46, R60, R121 ;  /* 0x0000003c2e797223 */ /* 0x000fc60000000079 */
[----:B------:R-:W3:Y:S01]  /*31c0*/  LDG.E.CONSTANT R46, desc[UR4][R126.64] ;  /* 0x000000047e2e7981 */ /* 0x000ee2000c1e9900 */
[----:B------:R-:W-:-:S03]  /*31d0*/  FFMA R104, R47, R123, R104 ;  /* 0x0000007b2f687223 */ /* 0x000fc60000000068 */
[----:B------:R-:W2:Y:S01]  /*31e0*/  SHFL.IDX PT, R123, R33, R125, 0x1f ;  /* 0x00001f7d217b7589 */ /* 0x000ea200000e0000 */
[C---:B------:R-:W-:Y:S01]  /*31f0*/  FFMA R114, R47.reuse, R52, R114 ;  /* 0x000000342f727223 */ /* 0x040fe20000000072 */
[C---:B------:R-:W-:Y:S01]  /*3200*/  FFMA R116, R47.reuse, R54, R116 ;  /* 0x000000362f747223 */ /* 0x040fe20000000074 */
[C---:B------:R-:W-:Y:S01]  /*3210*/  FFMA R98, R47.reuse, R62, R98 ;  /* 0x0000003e2f627223 */ /* 0x040fe20000000062 */
[C---:B------:R-:W-:Y:S01]  /*3220*/  FFMA R102, R47.reuse, R66, R102 ;  /* 0x000000422f667223 */ /* 0x040fe20000000066 */
[----:B------:R-:W-:Y:S01]  /*3230*/  FFMA R120, R47, R58, R120 ;  /* 0x0000003a2f787223 */ /* 0x000fe20000000078 */
[----:B------:R-:W-:Y:S04]  /*3240*/  SHFL.IDX PT, R62, R12, R125, 0x1f ;  /* 0x00001f7d0c3e7589 */ /* 0x000fe800000e0000 */
[----:B------:R-:W0:Y:S04]  /*3250*/  SHFL.IDX PT, R58, R27, R125, 0x1f ;  /* 0x00001f7d1b3a7589 */ /* 0x000e2800000e0000 */
[----:B------:R-:W1:Y:S04]  /*3260*/  SHFL.IDX PT, R66, R13, R125, 0x1f ;  /* 0x00001f7d0d427589 */ /* 0x000e6800000e0000 */
[----:B------:R-:W4:Y:S04]  /*3270*/  SHFL.IDX PT, R70, R14, R125, 0x1f ;  /* 0x00001f7d0e467589 */ /* 0x000f2800000e0000 */
[----:B------:R-:W4:Y:S04]  /*3280*/  SHFL.IDX PT, R84, R15, R125, 0x1f ;  /* 0x00001f7d0f547589 */ /* 0x000f2800000e0000 */
[----:B------:R-:W4:Y:S04]  /*3290*/  SHFL.IDX PT, R124, R16, R125, 0x1f ;  /* 0x00001f7d107c7589 */ /* 0x000f2800000e0000 */
[----:B------:R-:W4:Y:S04]  /*32a0*/  SHFL.IDX PT, R128, R17, R125, 0x1f ;  /* 0x00001f7d11807589 */ /* 0x000f2800000e0000 */
[----:B------:R-:W4:Y:S04]  /*32b0*/  SHFL.IDX PT, R136, R19, R125, 0x1f ;  /* 0x00001f7d13887589 */ /* 0x000f2800000e0000 */
[----:B------:R-:W-:Y:S01]  /*32c0*/  SHFL.IDX PT, R144, R21, R125, 0x1f ;  /* 0x00001f7d15907589 */ /* 0x000fe200000e0000 */
[----:B------:R-:W-:-:S03]  /*32d0*/  IADD3 R85, PT, PT, R139, 0x7, RZ ;  /* 0x000000078b557810 */ /* 0x000fc60007ffe0ff */
[----:B------:R-:W-:Y:S04]  /*32e0*/  SHFL.IDX PT, R146, R22, R125, 0x1f ;  /* 0x00001f7d16927589 */ /* 0x000fe800000e0000 */
[----:B------:R-:W-:Y:S01]  /*32f0*/  SHFL.IDX PT, R148, R23, R125, 0x1f ;  /* 0x00001f7d17947589 */ /* 0x000fe200000e0000 */
[----:B------:R-:W-:-:S03]  /*3300*/  FFMA R100, R47, R64, R100 ;  /* 0x000000402f647223 */ /* 0x000fc60000000064 */
[----:B------:R-:W-:Y:S01]  /*3310*/  SHFL.IDX PT, R150, R24, R125, 0x1f ;  /* 0x00001f7d18967589 */ /* 0x000fe200000e0000 */
[C---:B------:R-:W-:Y:S01]  /*3320*/  FFMA R118, R47.reuse, R56, R118 ;  /* 0x000000382f767223 */ /* 0x040fe20000000076 */
[C---:B------:R-:W-:Y:S02]  /*3330*/  FFMA R10, R47.reuse, R60, R10 ;  /* 0x0000003c2f0a7223 */ /* 0x040fe4000000000a */
[----:B------:R-:W-:Y:S01]  /*3340*/  SHFL.IDX PT, R152, R25, R125, 0x1f ;  /* 0x00001f7d19987589 */ /* 0x000fe200000e0000 */
[C---:B------:R-:W-:Y:S01]  /*3350*/  FFMA R110, R47.reuse, R50, R110 ;  /* 0x000000322f6e7223 */ /* 0x040fe2000000006e */
[C---:B------:R-:W-:Y:S02]  /*3360*/  FFMA R112, R47.reuse, R49, R112 ;  /* 0x000000312f707223 */ /* 0x040fe40000000070 */
[----:B------:R-:W-:Y:S04]  /*3370*/  SHFL.IDX PT, R154, R26, R125, 0x1f ;  /* 0x00001f7d1a9a7589 */ /* 0x000fe800000e0000 */
[----:B------:R-:W-:Y:S04]  /*3380*/  SHFL.IDX PT, R156, R28, R125, 0x1f ;  /* 0x00001f7d1c9c7589 */ /* 0x000fe800000e0000 */
[----:B------:R-:W-:Y:S04]  /*3390*/  SHFL.IDX PT, R158, R29, R125, 0x1f ;  /* 0x00001f7d1d9e7589 */ /* 0x000fe800000e0000 */
[----:B------:R-:W-:Y:S04]  /*33a0*/  SHFL.IDX PT, R50, R43, R125, 0x1f ;  /* 0x00001f7d2b327589 */ /* 0x000fe800000e0000 */
[----:B------:R-:W-:Y:S04]  /*33b0*/  SHFL.IDX PT, R140, R20, R125, 0x1f ;  /* 0x00001f7d148c7589 */ /* 0x000fe800000e0000 */
[----:B------:R-:W-:Y:S04]  /*33c0*/  SHFL.IDX PT, R45, R31, R125, 0x1f ;  /* 0x00001f7d1f2d7589 */ /* 0x000fe800000e0000 */
[----:B------:R-:W-:Y:S04]  /*33d0*/  SHFL.IDX PT, R49, R32, R125, 0x1f ;  /* 0x00001f7d20317589 */ /* 0x000fe800000e0000 */
[----:B------:R-:W-:Y:S01]  /*33e0*/  SHFL.IDX PT, R7, R44, R85, 0x1f ;  /* 0x00001f552c077589 */ /* 0x000fe200000e0000 */
[C---:B------:R-:W-:Y:S01]  /*33f0*/  FFMA R108, R47.reuse, R48, R108 ;  /* 0x000000302f6c7223 */ /* 0x040fe2000000006c */
[C---:B------:R-:W-:Y:S01]  /*3400*/  FFMA R78, R47.reuse, R79, R78 ;  /* 0x0000004f2f4e7223 */ /* 0x040fe2000000004e */
[----:B------:R-:W-:Y:S01]  /*3410*/  FFMA R86, R47, R83, R86 ;  /* 0x000000532f567223 */ /* 0x000fe20000000056 */
[-C--:B--2---:R-:W-:Y:S01]  /*3420*/  FFMA R54, R11, R123.reuse, R145 ;  /* 0x0000007b0b367223 */ /* 0x084fe20000000091 */
[----:B---3--:R-:W-:-:S02]  /*3430*/  FFMA R52, R46, R123, R143 ;  /* 0x0000007b2e347223 */ /* 0x008fc4000000008f */
[----:B------:R-:W2:Y:S01]  /*3440*/  SHFL.IDX PT, R123, R18, R125, 0x1f ;  /* 0x00001f7d127b7589 */ /* 0x000ea200000e0000 */
[C---:B0-----:R-:W-:Y:S01]  /*3450*/  FFMA R56, R46.reuse, R58, R51 ;  /* 0x0000003a2e387223 */ /* 0x041fe20000000033 */
[C---:B------:R-:W-:Y:S01]  /*3460*/  FFMA R60, R46.reuse, R62, R53 ;  /* 0x0000003e2e3c7223 */ /* 0x040fe20000000035 */
[C---:B-1----:R-:W-:Y:S01]  /*3470*/  FFMA R64, R46.reuse, R66, R55 ;  /* 0x000000422e407223 */ /* 0x042fe20000000037 */
[C---:B----4-:R-:W-:Y:S01]  /*3480*/  FFMA R68, R46.reuse, R70, R57 ;  /* 0x000000462e447223 */ /* 0x050fe20000000039 */
[C---:B------:R-:W-:Y:S01]  /*3490*/  FFMA R76, R46.reuse, R84, R59 ;  /* 0x000000542e4c7223 */ /* 0x040fe2000000003b */
[C---:B------:R-:W-:Y:S01]  /*34a0*/  FFMA R122, R46.reuse, R124, R61 ;  /* 0x0000007c2e7a7223 */ /* 0x040fe2000000003d */
[C---:B------:R-:W-:Y:S01]  /*34b0*/  FFMA R126, R46.reuse, R128, R63 ;  /* 0x000000802e7e7223 */ /* 0x040fe2000000003f */
[C---:B------:R-:W-:Y:S01]  /*34c0*/  FFMA R134, R46.reuse, R136, R67 ;  /* 0x000000882e867223 */ /* 0x040fe20000000043 */
[----:B------:R-:W-:Y:S04]  /*34d0*/  SHFL.IDX PT, R51, R34, R125, 0x1f ;  /* 0x00001f7d22337589 */ /* 0x000fe800000e0000 */
[----:B------:R-:W-:Y:S04]  /*34e0*/  SHFL.IDX PT, R53, R35, R125, 0x1f ;  /* 0x00001f7d23357589 */ /* 0x000fe800000e0000 */
[----:B------:R-:W-:Y:S04]  /*34f0*/  SHFL.IDX PT, R55, R36, R125, 0x1f ;  /* 0x00001f7d24377589 */ /* 0x000fe800000e0000 */
[----:B------:R-:W-:Y:S01]  /*3500*/  SHFL.IDX PT, R57, R37, R125, 0x1f ;  /* 0x00001f7d25397589 */ /* 0x000fe200000e0000 */
[-C--:B--2---:R-:W-:Y:S01]  /*3510*/  FFMA R130, R46, R123.reuse, R65 ;  /* 0x0000007b2e827223 */ /* 0x084fe20000000041 */
[----:B------:R-:W-:-:S02]  /*3520*/  FFMA R132, R11, R123, R161 ;  /* 0x0000007b0b847223 */ /* 0x000fc400000000a1 */
[----:B------:R-:W-:Y:S04]  /*3530*/  SHFL.IDX PT, R59, R38, R125, 0x1f ;  /* 0x00001f7d263b7589 */ /* 0x000fe800000e0000 */
[----:B------:R-:W0:Y:S04]  /*3540*/  SHFL.IDX PT, R123, R30, R125, 0x1f ;  /* 0x00001f7d1e7b7589 */ /* 0x000e2800000e0000 */
[----:B------:R-:W1:Y:S04]  /*3550*/  SHFL.IDX PT, R61, R39, R125, 0x1f ;  /* 0x00001f7d273d7589 */ /* 0x000e6800000e0000 */
[----:B------:R-:W2:Y:S04]  /*3560*/  SHFL.IDX PT, R63, R40, R125, 0x1f ;  /* 0x00001f7d283f7589 */ /* 0x000ea800000e0000 */
[----:B------:R-:W3:Y:S04]  /*3570*/  SHFL.IDX PT, R65, R41, R125, 0x1f ;  /* 0x00001f7d29417589 */ /* 0x000ee800000e0000 */
[----:B------:R-:W4:Y:S01]  /*3580*/  SHFL.IDX PT, R67, R42, R125, 0x1f ;  /* 0x00001f7d2a437589 */ /* 0x000f2200000e0000 */
        /* <DEDUP_REMOVED lines=16> */
[----:B------:R-:W-:Y:S01]  /*3690*/  FFMA R48, R50, R46, R81 ;  /* 0x0000002e32307223 */ /* 0x000fe20000000051 */
[C---:B------:R-:W-:Y:S01]  /*36a0*/  FFMA R138, R46.reuse, R140, R69 ;  /* 0x0000008c2e8a7223 */ /* 0x040fe20000000045 */
[C---:B0-----:R-:W-:Y:S01]  /*36b0*/  FFMA R158, R46.reuse, R123, R103 ;  /* 0x0000007b2e9e7223 */ /* 0x041fe20000000067 */
[C---:B------:R-:W-:Y:S01]  /*36c0*/  FFMA R160, R46.reuse, R45, R105 ;  /* 0x0000002d2ea07223 */ /* 0x040fe20000000069 */
[C---:B------:R-:W-:Y:S01]  /*36d0*/  FFMA R162, R46.reuse, R49, R107 ;  /* 0x000000312ea27223 */ /* 0x040fe2000000006b */
[C---:B------:R-:W-:Y:S01]  /*36e0*/  FFMA R164, R46.reuse, R51, R109 ;  /* 0x000000332ea47223 */ /* 0x040fe2000000006d */
[C---:B------:R-:W-:Y:S01]  /*36f0*/  FFMA R111, R46.reuse, R53, R111 ;  /* 0x000000352e6f7223 */ /* 0x040fe2000000006f */
[C---:B------:R-:W-:Y:S01]  /*3700*/  FFMA R113, R46.reuse, R55, R113 ;  /* 0x000000372e717223 */ /* 0x040fe20000000071 */
[C---:B------:R-:W-:Y:S01]  /*3710*/  FFMA R115, R46.reuse, R57, R115 ;  /* 0x000000392e737223 */ /* 0x040fe20000000073 */
[C---:B------:R-:W-:Y:S01]  /*3720*/  FFMA R117, R46.reuse, R59, R117 ;  /* 0x0000003b2e757223 */ /* 0x040fe20000000075 */
[C---:B-1----:R-:W-:Y:S01]  /*3730*/  FFMA R119, R46.reuse, R61, R119 ;  /* 0x0000003d2e777223 */ /* 0x042fe20000000077 */
[C---:B--2---:R-:W-:Y:S01]  /*3740*/  FFMA R121, R46.reuse, R63, R121 ;  /* 0x0000003f2e797223 */ /* 0x044fe20000000079 */
[C---:B---3--:R-:W-:Y:S01]  /*3750*/  FFMA R80, R46.reuse, R65, R80 ;  /* 0x000000412e507223 */ /* 0x048fe20000000050 */
[----:B----4-:R-:W-:Y:S01]  /*3760*/  FFMA R0, R46, R67, R0 ;  /* 0x000000432e007223 */ /* 0x010fe20000000000 */
[----:B------:R-:W-:-:S05]  /*3770*/  IMAD.WIDE R46, R7, 0x4, R8 ;  /* 0x00000004072e7825 */ /* 0x000fca00078e0208 */
[----:B------:R-:W2:Y:S04]  /*3780*/  LDG.E.CONSTANT R9, desc[UR4][R46.64] ;  /* 0x000000042e097981 */ /* 0x000ea8000c1e9900 */
[----:B------:R0:W3:Y:S01]  /*3790*/  LDG.E.CONSTANT R7, desc[UR4][R46.64+0x80] ;  /* 0x000080042e077981 */ /* 0x0000e2000c1e9900 */
[----:B------:R-:W-:-:S03]  /*37a0*/  FFMA R104, R11, R123, R104 ;  /* 0x0000007b0b687223 */ /* 0x000fc60000000068 */
[----:B------:R-:W2:Y:S01]  /*37b0*/  SHFL.IDX PT, R123, R43, R85, 0x1f ;  /* 0x00001f552b7b7589 */ /* 0x000ea200000e0000 */
[----:B------:R-:W-:Y:S01]  /*37c0*/  FFMA R50, R50, R11, R77 ;  /* 0x0000000b32327223 */ /* 0x000fe2000000004d */
[C---:B------:R-:W-:Y:S02]  /*37d0*/  FFMA R106, R11.reuse, R45, R106 ;  /* 0x0000002d0b6a7223 */ /* 0x040fe4000000006a */
[----:B------:R-:W1:Y:S04]  /*37e0*/  SHFL.IDX PT, R8, R33, R85, 0x1f ;  /* 0x00001f5521087589 */ /* 0x000e6800000e0000 */
[----:B------:R-:W4:Y:S04]  /*37f0*/  SHFL.IDX PT, R45, R27, R85, 0x1f ;  /* 0x00001f551b2d7589 */ /* 0x000f2800000e0000 */
[----:B0-----:R-:W0:Y:S01]  /*3800*/  SHFL.IDX PT, R47, R12, R85, 0x1f ;  /* 0x00001f550c2f7589 */ /* 0x001e2200000e0000 */
        /* <DEDUP_REMOVED lines=18> */
[----:B------:R-:W-:Y:S01]  /*3930*/  SHFL.IDX PT, R49, R13, R85, 0x1f ;  /* 0x00001f550d317589 */ /* 0x000fe200000e0000 */
[----:B------:R-:W-:-:S03]  /*3940*/  FFMA R86, R11, R67, R86 ;  /* 0x000000430b567223 */ /* 0x000fc60000000056 */
[----:B------:R-:W-:Y:S04]  /*3950*/  SHFL.IDX PT, R63, R16, R85, 0x1f ;  /* 0x00001f55103f7589 */ /* 0x000fe800000e0000 */
[----:B------:R-:W-:Y:S04]  /*3960*/  SHFL.IDX PT, R11, R14, R85, 0x1f ;  /* 0x00001f550e0b7589 */ /* 0x000fe800000e0000 */
[----:B------:R-:W-:Y:S04]  /*3970*/  SHFL.IDX PT, R65, R17, R85, 0x1f ;  /* 0x00001f5511417589 */ /* 0x000fe800000e0000 */
[----:B------:R-:W-:Y:S04]  /*3980*/  SHFL.IDX PT, R46, R29, R85, 0x1f ;  /* 0x00001f551d2e7589 */ /* 0x000fe800000e0000 */
[----:B------:R-:W-:Y:S04]  /*3990*/  SHFL.IDX PT, R79, R24, R85, 0x1f ;  /* 0x00001f55184f7589 */ /* 0x000fe800000e0000 */
[----:B------:R-:W-:Y:S01]  /*39a0*/  SHFL.IDX PT, R83, R25, R85, 0x1f ;  /* 0x00001f5519537589 */ /* 0x000fe200000e0000 */
[C---:B--2---:R-:W-:Y:S01]  /*39b0*/  FFMA R81, R123.reuse, R9, R48 ;  /* 0x000000097b517223 */ /* 0x044fe20000000030 */
[----:B---3--:R-:W-:-:S02]  /*39c0*/  FFMA R77, R123, R7, R50 ;  /* 0x000000077b4d7223 */ /* 0x008fc40000000032 */
[----:B------:R-:W2:Y:S01]  /*39d0*/  SHFL.IDX PT, R123, R15, R85, 0x1f ;  /* 0x00001f550f7b7589 */ /* 0x000ea200000e0000 */
[-C--:B-1----:R-:W-:Y:S01]  /*39e0*/  FFMA R48, R9, R8.reuse, R52 ;  /* 0x0000000809307223 */ /* 0x082fe20000000034 */
[----:B------:R-:W-:Y:S01]  /*39f0*/  FFMA R50, R7, R8, R54 ;  /* 0x0000000807327223 */ /* 0x000fe20000000036 */
[-C--:B----4-:R-:W-:Y:S01]  /*3a00*/  FFMA R51, R9, R45.reuse, R56 ;  /* 0x0000002d09337223 */ /* 0x090fe20000000038 */
[----:B------:R-:W-:Y:S01]  /*3a10*/  FFMA R52, R7, R45, R58 ;  /* 0x0000002d07347223 */ /* 0x000fe2000000003a */
[----:B------:R-:W1:Y:S01]  /*3a20*/  SHFL.IDX PT, R8, R18, R85, 0x1f ;  /* 0x00001f5512087589 */ /* 0x000e6200000e0000 */
[----:B0-----:R-:W-:-:S03]  /*3a30*/  FFMA R53, R9, R47, R60 ;  /* 0x0000002f09357223 */ /* 0x001fc6000000003c */
[----:B------:R-:W0:Y:S01]  /*3a40*/  SHFL.IDX PT, R45, R19, R85, 0x1f ;  /* 0x00001f55132d7589 */ /* 0x000e2200000e0000 */
[-C--:B--2---:R-:W-:Y:S01]  /*3a50*/  FFMA R59, R9, R123.reuse, R76 ;  /* 0x0000007b093b7223 */ /* 0x084fe2000000004c */
[C---:B------:R-:W-:Y:S02]  /*3a60*/  FFMA R60, R7.reuse, R123, R84 ;  /* 0x0000007b073c7223 */ /* 0x040fe40000000054 */
[----:B------:R-:W2:Y:S01]  /*3a70*/  SHFL.IDX PT, R123, R21, R85, 0x1f ;  /* 0x00001f55157b7589 */ /* 0x000ea200000e0000 */
[----:B------:R-:W-:Y:S01]  /*3a80*/  FFMA R54, R7, R47, R62 ;  /* 0x0000002f07367223 */ /* 0x000fe2000000003e */
[C---:B------:R-:W-:Y:S01]  /*3a90*/  FFMA R55, R9.reuse, R49, R64 ;  /* 0x0000003109377223 */ /* 0x040fe20000000040 */
[-C--:B------:R-:W-:Y:S01]  /*3aa0*/  FFMA R61, R9, R63.reuse, R122 ;  /* 0x0000003f093d7223 */ /* 0x080fe2000000007a */
[C---:B------:R-:W-:Y:S01]  /*3ab0*/  FFMA R62, R7.reuse, R63, R124 ;  /* 0x0000003f073e7223 */ /* 0x040fe2000000007c */
[----:B------:R-:W-:Y:S01]  /*3ac0*/  FFMA R56, R7, R49, R66 ;  /* 0x0000003107387223 */ /* 0x000fe20000000042 */
[C---:B------:R-:W-:Y:S01]  /*3ad0*/  FFMA R57, R9.reuse, R11, R68 ;  /* 0x0000000b09397223 */ /* 0x040fe20000000044 */
[-C--:B------:R-:W-:Y:S01]  /*3ae0*/  FFMA R63, R9, R65.reuse, R126 ;  /* 0x00000041093f7223 */ /* 0x080fe2000000007e */
[C---:B------:R-:W-:Y:S01]  /*3af0*/  FFMA R64, R7.reuse, R65, R128 ;  /* 0x0000004107407223 */ /* 0x040fe20000000080 */
[----:B------:R-:W-:Y:S01]  /*3b00*/  FFMA R58, R7, R11, R70 ;  /* 0x0000000b073a7223 */ /* 0x000fe20000000046 */
[-C--:B-1----:R-:W-:Y:S01]  /*3b10*/  FFMA R65, R9, R8.reuse, R130 ;  /* 0x0000000809417223 */ /* 0x082fe20000000082 */
[----:B------:R-:W-:Y:S01]  /*3b20*/  FFMA R66, R7, R8, R132 ;  /* 0x0000000807427223 */ /* 0x000fe20000000084 */
[-C--:B0-----:R-:W-:Y:S01]  /*3b30*/  FFMA R67, R9, R45.reuse, R134 ;  /* 0x0000002d09437223 */ /* 0x081fe20000000086 */
[----:B------:R-:W-:Y:S01]  /*3b40*/  FFMA R68, R7, R45, R136 ;  /* 0x0000002d07447223 */ /* 0x000fe20000000088 */
[----:B------:R-:W0:Y:S04]  /*3b50*/  SHFL.IDX PT, R47, R20, R85, 0x1f ;  /* 0x00001f55142f7589 */ /* 0x000e2800000e0000 */
[----:B------:R-:W1:Y:S04]  /*3b60*/  SHFL.IDX PT, R11, R22, R85, 0x1f ;  /* 0x00001f55160b7589 */ /* 0x000e6800000e0000 */
[----:B------:R-:W3:Y:S04]  /*3b70*/  SHFL.IDX PT, R49, R23, R85, 0x1f ;  /* 0x00001f5517317589 */ /* 0x000ee800000e0000 */
[----:B------:R-:W4:Y:S01]  /*3b80*/  SHFL.IDX PT, R45, R26, R85, 0x1f ;  /* 0x00001f551a2d7589 */ /* 0x000f2200000e0000 */
[----:B--2---:R-:W-:-:S03]  /*3b90*/  FFMA R71, R9, R123, R142 ;  /* 0x0000007b09477223 */ /* 0x004fc6000000008e */
[----:B------:R-:W2:Y:S01]  /*3ba0*/  SHFL.IDX PT, R8, R28, R85, 0x1f ;  /* 0x00001f551c087589 */ /* 0x000ea200000e0000 */
[----:B------:R-:W-:-:S03]  /*3bb0*/  FFMA R72, R7, R123, R72 ;  /* 0x0000007b07487223 */ /* 0x000fc60000000048 */
[----:B------:R-:W2:Y:S01]  /*3bc0*/  SHFL.IDX PT, R123, R30, R85, 0x1f ;  /* 0x00001f551e7b7589 */ /* 0x000ea200000e0000 */
[-C--:B------:R-:W-:Y:S01]  /*3bd0*/  FFMA R101, R9, R46.reuse, R156 ;  /* 0x0000002e09657223 */ /* 0x080fe2000000009c */
[----:B------:R-:W-:Y:S01]  /*3be0*/  FFMA R102, R7, R46, R102 ;  /* 0x0000002e07667223 */ /* 0x000fe20000000066 */
[-C--:B0-----:R-:W-:Y:S01]  /*3bf0*/  FFMA R69, R9, R47.reuse, R138 ;  /* 0x0000002f09457223 */ /* 0x081fe2000000008a */
[----:B------:R-:W-:Y:S01]  /*3c00*/  FFMA R70, R7, R47, R140 ;  /* 0x0000002f07467223 */ /* 0x000fe2000000008c */
[----:B------:R-:W-:Y:S01]  /*3c10*/  SHFL.IDX PT, R46, R36, R85, 0x1f ;  /* 0x00001f55242e7589 */ /* 0x000fe200000e0000 */
[-C--:B-1----:R-:W-:Y:S01]  /*3c20*/  FFMA R73, R9, R11.reuse, R144 ;  /* 0x0000000b09497223 */ /* 0x082fe20000000090 */
[----:B------:R-:W-:Y:S02]  /*3c30*/  FFMA R74, R7, R11, R74 ;  /* 0x0000000b074a7223 */ /* 0x000fe4000000004a */
[----:B------:R-:W-:Y:S01]  /*3c40*/  SHFL.IDX PT, R47, R34, R85, 0x1f ;  /* 0x00001f55222f7589 */ /* 0x000fe200000e0000 */
[-C--:B---3--:R-:W-:Y:S01]  /*3c50*/  FFMA R75, R9, R49.reuse, R146 ;  /* 0x00000031094b7223 */ /* 0x088fe20000000092 */
[----:B------:R-:W-:-:S02]  /*3c60*/  FFMA R92, R7, R49, R92 ;  /* 0x00000031075c7223 */ /* 0x000fc4000000005c */
[----:B------:R-:W0:Y:S01]  /*3c70*/  SHFL.IDX PT, R11, R31, R85, 0x1f ;  /* 0x00001f551f0b7589 */ /* 0x000e2200000e0000 */
[-C--:B----4-:R-:W-:Y:S01]  /*3c80*/  FFMA R97, R9, R45.reuse, R152 ;  /* 0x0000002d09617223 */ /* 0x090fe20000000098 */
[----:B------:R-:W-:Y:S02]  /*3c90*/  FFMA R98, R7, R45, R98 ;  /* 0x0000002d07627223 */ /* 0x000fe40000000062 */
[----:B------:R-:W-:Y:S01]  /*3ca0*/  SHFL.IDX PT, R76, R37, R85, 0x1f ;  /* 0x00001f55254c7589 */ /* 0x000fe200000e0000 */
[-C--:B--2---:R-:W-:Y:S01]  /*3cb0*/  FFMA R99, R9, R8.reuse, R154 ;  /* 0x0000000809637223 */ /* 0x084fe2000000009a */
[----:B------:R-:W-:Y:S02]  /*3cc0*/  FFMA R100, R7, R8, R100 ;  /* 0x0000000807647223 */ /* 0x000fe40000000064 */
[----:B------:R-:W1:Y:S04]  /*3cd0*/  SHFL.IDX PT, R45, R32, R85, 0x1f ;  /* 0x00001f55202d7589 */ /* 0x000e6800000e0000 */
[----:B------:R-:W2:Y:S01]  /*3ce0*/  SHFL.IDX PT, R8, R35, R85, 0x1f ;  /* 0x00001f5523087589 */ /* 0x000ea200000e0000 */
[----:B------:R-:W-:-:S03]  /*3cf0*/  FFMA R103, R9, R123, R158 ;  /* 0x0000007b09677223 */ /* 0x000fc6000000009e */
[----:B------:R-:W3:Y:S01]  /*3d00*/  SHFL.IDX PT, R84, R38, R85, 0x1f ;  /* 0x00001f5526547589 */ /* 0x000ee200000e0000 */
[----:B------:R-:W-:-:S03]  /*3d10*/  FFMA R104, R7, R123, R104 ;  /* 0x0000007b07687223 */ /* 0x000fc60000000068 */
[----:B------:R-:W4:Y:S04]  /*3d20*/  SHFL.IDX PT, R122, R39, R85, 0x1f ;  /* 0x00001f55277a7589 */ /* 0x000f2800000e0000 */
[----:B------:R-:W4:Y:S04]  /*3d30*/  SHFL.IDX PT, R124, R40, R85, 0x1f ;  /* 0x00001f55287c7589 */ /* 0x000f2800000e0000 */
[----:B------:R-:W4:Y:S04]  /*3d40*/  SHFL.IDX PT, R49, R41, R85, 0x1f ;  /* 0x00001f5529317589 */ /* 0x000f2800000e0000 */
[----:B------:R2:W4:Y:S01]  /*3d50*/  SHFL.IDX PT, R123, R42, R85, 0x1f ;  /* 0x00001f552a7b7589 */ /* 0x00052200000e0000 */
[-C--:B------:R-:W-:Y:S01]  /*3d60*/  FFMA R93, R9, R79.reuse, R148 ;  /* 0x0000004f095d7223 */ /* 0x080fe20000000094 */
[----:B------:R-:W-:Y:S01]  /*3d70*/  FFMA R94, R7, R79, R94 ;  /* 0x0000004f075e7223 */ /* 0x000fe2000000005e */
[-C--:B------:R-:W-:Y:S01]  /*3d80*/  FFMA R95, R9, R83.reuse, R150 ;  /* 0x00000053095f7223 */ /* 0x080fe20000000096 */
[----:B------:R-:W-:Y:S01]  /*3d90*/  FFMA R96, R7, R83, R96 ;  /* 0x0000005307607223 */ /* 0x000fe20000000060 */
[-C--:B0-----:R-:W-:Y:S01]  /*3da0*/  FFMA R105, R9, R11.reuse, R160 ;  /* 0x0000000b09697223 */ /* 0x081fe200000000a0 */
[----:B------:R-:W-:Y:S01]  /*3db0*/  FFMA R106, R7, R11, R106 ;  /* 0x0000000b076a7223 */ /* 0x000fe2000000006a */
[-C--:B-1----:R-:W-:Y:S01]  /*3dc0*/  FFMA R107, R9, R45.reuse, R162 ;  /* 0x0000002d096b7223 */ /* 0x082fe200000000a2 */
[----:B------:R-:W-:Y:S01]  /*3dd0*/  FFMA R108, R7, R45, R108 ;  /* 0x0000002d076c7223 */ /* 0x000fe2000000006c */
[-C--:B------:R-:W-:Y:S01]  /*3de0*/  FFMA R109, R9, R47.reuse, R164 ;  /* 0x0000002f096d7223 */ /* 0x080fe200000000a4 */
[----:B------:R-:W-:Y:S01]  /*3df0*/  FFMA R110, R7, R47, R110 ;  /* 0x0000002f076e7223 */ /* 0x000fe2000000006e */
[-C--:B--2---:R-:W-:Y:S01]  /*3e00*/  FFMA R111, R9, R8.reuse, R111 ;  /* 0x00000008096f7223 */ /* 0x084fe2000000006f */
[----:B------:R-:W-:Y:S01]  /*3e10*/  FFMA R112, R7, R8, R112 ;  /* 0x0000000807707223 */ /* 0x000fe20000000070 */
[-C--:B------:R-:W-:Y:S01]  /*3e20*/  FFMA R113, R9, R46.reuse, R113 ;  /* 0x0000002e09717223 */ /* 0x080fe20000000071 */
        /* <DEDUP_REMOVED lines=10> */
[----:B------:R-:W-:-:S07]  /*3ed0*/  FFMA R78, R7, R49, R78 ;  /* 0x00000031074e7223 */ /* 0x000fce000000004e */
.L_x_603:
[----:B------:R-:W-:Y:S01]  /*3ee0*/  IADD3 R11, PT, PT, -R4, R3, RZ ;  /* 0x00000003040b7210 */ /* 0x000fe20007ffe1ff */
[-C--:B------:R-:W-:Y:S01]  /*3ef0*/  FFMA R76, R9, R123.reuse, R0 ;  /* 0x0000007b094c7223 */ /* 0x080fe20000000000 */
[----:B------:R-:W-:Y:S01]  /*3f00*/  IADD3 R82, PT, PT, R82, 0x8, RZ ;  /* 0x0000000852527810 */ /* 0x000fe20007ffe0ff */
[----:B------:R-:W-:Y:S01]  /*3f10*/  FFMA R0, R7, R123, R86 ;  /* 0x0000007b07007223 */ /* 0x000fe20000000056 */
[----:B------:R-:W-:-:S04]  /*3f20*/  LOP3.LUT R11, R11, 0xfffffff8, RZ, 0xc0, !PT ;  /* 0xfffffff80b0b7812 */ /* 0x000fc800078ec0ff */
[----:B------:R-:W-:-:S04]  /*3f30*/  IADD3 R11, PT, PT, R4, R11, RZ ;  /* 0x0000000b040b7210 */ /* 0x000fc80007ffe0ff */
[----:B------:R-:W-:-:S13]  /*3f40*/  ISETP.GE.AND P0, PT, R82, R11, PT ;  /* 0x0000000b5200720c */ /* 0x000fda0003f06270 */
[----:B------:R-:W-:Y:S05]  /*3f50*/  @!P0 BRA `(.L_x_326) ;  /* 0xffffffc400488947 */ /* 0x000fea000383ffff */
.L_x_322:
[----:B------:R-:W-:Y:S05]  /*3f60*/  BSYNC B0 ;  /* 0x0000000000007941 */ /* 0x000fea0003800000 */
.L_x_321:
[----:B------:R-:W-:Y:S01]  /*3f70*/  MOV R11, R27 ;  /* 0x0000001b000b7202 */ /* 0x000fe20000000f00 */
[----:B------:R-:W-:Y:S01]  /*3f80*/  BSSY.RECONVERGENT B0, `(.L_x_327) ;  /* 0x0000084000007945 */ /* 0x000fe20003800200 */
[C---:B------:R-:W-:Y:S02]  /*3f90*/  IADD3 R27, PT, PT, -R4.reuse, R3, RZ ;  /* 0x00000003041b7210 */ /* 0x040fe40007ffe1ff */
[----:B------:R-:W-:Y:S02]  /*3fa0*/  MOV R8, R44 ;  /* 0x0000002c00087202 */ /* 0x000fe40000000f00 */
[C---:B------:R-:W-:Y:S02]  /*3fb0*/  LOP3.LUT R49, R27.reuse, 0xfffffff8, RZ, 0xc0, !PT ;  /* 0xfffffff81b317812 */ /* 0x040fe400078ec0ff */
[----:B------:R-:W-:Y:S02]  /*3fc0*/  LOP3.LUT P0, RZ, R27, 0x18, RZ, 0xc0, !PT ;  /* 0x000000181bff7812 */ /* 0x000fe4000780c0ff */
[----:B------:R-:W-:-:S02]  /*3fd0*/  IADD3 R44, PT, PT, R4, R49, RZ ;  /* 0x00000031042c7210 */ /* 0x000fc40007ffe0ff */
[----:B------:R-:W-:Y:S02]  /*3fe0*/  MOV R10, R33 ;  /* 0x00000021000a7202 */ /* 0x000fe40000000f00 */
[----:B------:R-:W-:Y:S02]  /*3ff0*/  ISETP.LE.OR P0, PT, R3, R44, P0 ;  /* 0x0000002c0300720c */ /* 0x000fe40000703670 */
[----:B------:R-:W-:Y:S02]  /*4000*/  LOP3.LUT R33, R27, 0xfffffffc, RZ, 0xc0, !PT ;  /* 0xfffffffc1b217812 */ /* 0x000fe400078ec0ff */
[----:B------:R-:W-:Y:S02]  /*4010*/  MOV R7, R141 ;  /* 0x0000008d00077202 */ /* 0x000fe40000000f00 */
[----:B------:R-:W-:Y:S02]  /*4020*/  MOV R9, R43 ;  /* 0x0000002b00097202 */ /* 0x000fe40000000f00 */
[----:B------:R-:W-:-:S05]  /*4030*/  ISETP.GE.AND P1, PT, R49, R33, PT ;  /* 0x000000213100720c */ /* 0x000fca0003f26270 */
[----:B------:R-:W-:Y:S08]  /*4040*/  @P0 BRA `(.L_x_328) ;  /* 0x0000000400dc0947 */ /* 0x000ff00003800000 */
[----:B------:R-:W0:Y:S01]  /*4050*/  S2R R43, SR_TID.X ;  /* 0x00000000002b7919 */ /* 0x000e220000002100 */
[----:B------:R-:W-:-:S04]  /*4060*/  IADD3 R7, PT, PT, R3, -R44, RZ ;  /* 0x8000002c03077210 */ /* 0x000fc80007ffe0ff */
[----:B0-----:R-:W-:Y:S02]  /*4070*/  ISETP.GE.U32.AND P0, PT, R43, R7, PT ;  /* 0x000000072b00720c */ /* 0x001fe40003f06070 */
        /* <DEDUP_REMOVED lines=32> */
[----:B------:R-:W5:Y:S02]  /*4280*/  LDG.E.CONSTANT R16, desc[UR4][R38.64] ;  /* 0x0000000426107981 */ /* 0x000f64000c1e9900 */
[C---:B------:R-:W-:Y:S01]  /*4290*/  IADD3 R41, PT, PT, R27.reuse, R40, RZ ;  /* 0x000000281b297210 */ /* 0x040fe20007ffe0ff */
[--C-:B------:R-:W-:Y:S01]  /*42a0*/  IMAD.WIDE.U32 R34, R34, 0x4, R42.reuse ;  /* 0x0000000422227825 */ /* 0x100fe200078e002a */
[----:B------:R-:W5:Y:S02]  /*42b0*/  LDG.E.CONSTANT R11, desc[UR4][R22.64] ;  /* 0x00000004160b7981 */ /* 0x000f64000c1e9900 */
[C---:B------:R-:W-:Y:S01]  /*42c0*/  IADD3 R46, PT, PT, R27.reuse, R41, RZ ;  /* 0x000000291b2e7210 */ /* 0x040fe20007ffe0ff */
[----:B0-----:R-:W-:Y:S01]  /*42d0*/  IMAD.WIDE.U32 R24, R32, 0x4, R42 ;  /* 0x0000000420187825 */ /* 0x001fe200078e002a */
[----:B------:R0:W5:Y:S02]  /*42e0*/  LDG.E.CONSTANT R19, desc[UR4][R30.64] ;  /* 0x000000041e137981 */ /* 0x000164000c1e9900 */
[----:B------:R-:W-:-:S02]  /*42f0*/  IADD3 R47, PT, PT, R27, R46, RZ ;  /* 0x0000002e1b2f7210 */ /* 0x000fc40007ffe0ff */
[----:B------:R1:W5:Y:S02]  /*4300*/  LDG.E.CONSTANT R17, desc[UR4][R34.64] ;  /* 0x0000000422117981 */ /* 0x000364000c1e9900 */
[----:B------:R-:W-:-:S04]  /*4310*/  IADD3 R79, PT, PT, R27, R47, RZ ;  /* 0x0000002f1b4f7210 */ /* 0x000fc80007ffe0ff */
[----:B------:R-:W-:-:S04]  /*4320*/  IADD3 R82, PT, PT, R27, R79, RZ ;  /* 0x0000004f1b527210 */ /* 0x000fc80007ffe0ff */
[----:B------:R-:W-:-:S04]  /*4330*/  IADD3 R84, PT, PT, R27, R82, RZ ;  /* 0x000000521b547210 */ /* 0x000fc80007ffe0ff */
[----:B------:R-:W-:-:S04]  /*4340*/  IADD3 R32, PT, PT, R27, R84, RZ ;  /* 0x000000541b207210 */ /* 0x000fc80007ffe0ff */
[----:B------:R-:W-:-:S04]  /*4350*/  IADD3 R85, PT, PT, R27, R32, RZ ;  /* 0x000000201b557210 */ /* 0x000fc80007ffe0ff */
[----:B------:R-:W-:-:S04]  /*4360*/  IADD3 R86, PT, PT, R27, R85, RZ ;  /* 0x000000551b567210 */ /* 0x000fc80007ffe0ff */
[----:B------:R-:W-:-:S04]  /*4370*/  IADD3 R88, PT, PT, R27, R86, RZ ;  /* 0x000000561b587210 */ /* 0x000fc80007ffe0ff */
[----:B------:R-:W-:Y:S01]  /*4380*/  IADD3 R90, PT, PT, R27, R88, RZ ;  /* 0x000000581b5a7210 */ /* 0x000fe20007ffe0ff */
[----:B0-----:R-:W-:-:S03]  /*4390*/  IMAD.WIDE.U32 R30, R46, 0x4, R42 ;  /* 0x000000042e1e7825 */ /* 0x001fc600078e002a */
[----:B------:R-:W-:Y:S01]  /*43a0*/  IADD3 R89, PT, PT, R27, R90, RZ ;  /* 0x0000005a1b597210 */ /* 0x000fe20007ffe0ff */
[----:B------:R-:W-:-:S04]  /*43b0*/  IMAD.WIDE.U32 R38, R47, 0x4, R42 ;  /* 0x000000042f267825 */ /* 0x000fc800078e002a */
[----:B------:R-:W-:Y:S01]  /*43c0*/  IMAD.WIDE.U32 R46, R84, 0x4, R42 ;  /* 0x00000004542e7825 */ /* 0x000fe200078e002a */
[----:B------:R-:W-:-:S03]  /*43d0*/  IADD3 R84, PT, PT, R27, R89, RZ ;  /* 0x000000591b547210 */ /* 0x000fc60007ffe0ff */
[----:B-1----:R-:W-:Y:S01]  /*43e0*/  IMAD.WIDE.U32 R34, R79, 0x4, R42 ;  /* 0x000000044f227825 */ /* 0x002fe200078e002a */
[----:B------:R-:W-:-:S03]  /*43f0*/  IADD3 R79, PT, PT, R27, R84, RZ ;  /* 0x000000541b4f7210 */ /* 0x000fc60007ffe0ff */
[--C-:B------:R-:W-:Y:S02]  /*4400*/  IMAD.WIDE.U32 R22, R26, 0x4, R42.reuse ;  /* 0x000000041a167825 */ /* 0x100fe400078e002a */
[----:B------:R0:W5:Y:S02]  /*4410*/  LDG.E.CONSTANT R26, desc[UR4][R38.64] ;  /* 0x00000004261a7981 */ /* 0x000164000c1e9900 */
[--C-:B------:R-:W-:Y:S02]  /*4420*/  IMAD.WIDE.U32 R28, R28, 0x4, R42.reuse ;  /* 0x000000041c1c7825 */ /* 0x100fe400078e002a */
[----:B------:R-:W5:Y:S02]  /*4430*/  LDG.E.CONSTANT R18, desc[UR4][R22.64] ;  /* 0x0000000416127981 */ /* 0x000f64000c1e9900 */
[--C-:B------:R-:W-:Y:S02]  /*4440*/  IMAD.WIDE.U32 R20, R20, 0x4, R42.reuse ;  /* 0x0000000414147825 */ /* 0x100fe400078e002a */
[----:B------:R1:W5:Y:S02]  /*4450*/  LDG.E.CONSTANT R12, desc[UR4][R28.64] ;  /* 0x000000041c0c7981 */ /* 0x000364000c1e9900 */
[--C-:B0-----:R-:W-:Y:S01]  /*4460*/  IMAD.WIDE.U32 R38, R86, 0x4, R42.reuse ;  /* 0x0000000456267825 */ /* 0x101fe200078e002a */
[C---:B------:R-:W-:Y:S01]  /*4470*/  IADD3 R86, PT, PT, R27.reuse, R79, RZ ;  /* 0x0000004f1b567210 */ /* 0x040fe20007ffe0ff */
[----:B------:R-:W5:Y:S02]  /*4480*/  LDG.E.CONSTANT R15, desc[UR4][R20.64] ;  /* 0x00000004140f7981 */ /* 0x000f64000c1e9900 */
[----:B------:R-:W-:Y:S01]  /*4490*/  IMAD.WIDE.U32 R44, R44, 0x4, R42 ;  /* 0x000000042c2c7825 */ /* 0x000fe200078e002a */
[----:B------:R-:W-:-:S03]  /*44a0*/  IADD3 R122, PT, PT, R27, R86, RZ ;  /* 0x000000561b7a7210 */ /* 0x000fc60007ffe0ff */
[----:B------:R-:W-:-:S04]  /*44b0*/  IMAD.WIDE.U32 R36, R36, 0x4, R42 ;  /* 0x0000000424247825 */ /* 0x000fc800078e002a */
[--C-:B-1----:R-:W-:Y:S01]  /*44c0*/  IMAD.WIDE.U32 R28, R40, 0x4, R42.reuse ;  /* 0x00000004281c7825 */ /* 0x102fe200078e002a */
[----:B------:R0:W5:Y:S03]  /*44d0*/  LDG.E.CONSTANT R21, desc[UR4][R44.64] ;  /* 0x000000042c157981 */ /* 0x000166000c1e9900 */
[--C-:B------:R-:W-:Y:S01]  /*44e0*/  IMAD.WIDE.U32 R40, R41, 0x4, R42.reuse ;  /* 0x0000000429287825 */ /* 0x100fe200078e002a */
[----:B------:R-:W-:Y:S01]  /*44f0*/  IADD3 R123, PT, PT, R27, R122, RZ ;  /* 0x0000007a1b7b7210 */ /* 0x000fe20007ffe0ff */
[----:B------:R-:W5:Y:S02]  /*4500*/  LDG.E.CONSTANT R20, desc[UR4][R24.64] ;  /* 0x0000000418147981 */ /* 0x000f64000c1e9900 */
[--C-:B------:R-:W-:Y:S02]  /*4510*/  IMAD.WIDE.U32 R82, R82, 0x4, R42.reuse ;  /* 0x0000000452527825 */ /* 0x100fe400078e002a */
[----:B------:R1:W5:Y:S02]  /*4520*/  LDG.E.CONSTANT R22, desc[UR4][R36.64] ;  /* 0x0000000424167981 */ /* 0x000364000c1e9900 */
[----:B0-----:R-:W-:-:S02]  /*4530*/  IMAD.WIDE.U32 R44, R85, 0x4, R42 ;  /* 0x00000004552c7825 */ /* 0x001fc400078e002a */
[----:B------:R-:W5:Y:S02]  /*4540*/  LDG.E.CONSTANT R23, desc[UR4][R28.64] ;  /* 0x000000041c177981 */ /* 0x000f64000c1e9900 */
[--C-:B------:R-:W-:Y:S02]  /*4550*/  IMAD.WIDE.U32 R90, R90, 0x4, R42.reuse ;  /* 0x000000045a5a7825 */ /* 0x100fe400078e002a */
[----:B------:R0:W5:Y:S02]  /*4560*/  LDG.E.CONSTANT R24, desc[UR4][R40.64] ;  /* 0x0000000428187981 */ /* 0x000164000c1e9900 */
[--C-:B-1----:R-:W-:Y:S02]  /*4570*/  IMAD.WIDE.U32 R36, R32, 0x4, R42.reuse ;  /* 0x0000000420247825 */ /* 0x102fe400078e002a */
[----:B------:R-:W5:Y:S02]  /*4580*/  LDG.E.CONSTANT R25, desc[UR4][R30.64] ;  /* 0x000000041e197981 */ /* 0x000f64000c1e9900 */
[----:B------:R-:W-:-:S02]  /*4590*/  IMAD.WIDE.U32 R84, R84, 0x4, R42 ;  /* 0x0000000454547825 */ /* 0x000fc400078e002a */
[----:B------:R1:W5:Y:S02]  /*45a0*/  LDG.E.CONSTANT R29, desc[UR4][R82.64] ;  /* 0x00000004521d7981 */ /* 0x000364000c1e9900 */
[--C-:B0-----:R-:W-:Y:S02]  /*45b0*/  IMAD.WIDE.U32 R40, R88, 0x4, R42.reuse ;  /* 0x0000000458287825 */ /* 0x101fe400078e002a */
[----:B------:R0:W5:Y:S02]  /*45c0*/  LDG.E.CONSTANT R32, desc[UR4][R44.64] ;  /* 0x000000042c207981 */ /* 0x000164000c1e9900 */
[--C-:B------:R-:W-:Y:S02]  /*45d0*/  IMAD.WIDE.U32 R88, R89, 0x4, R42.reuse ;  /* 0x0000000459587825 */ /* 0x100fe400078e002a */
[----:B------:R3:W5:Y:S02]  /*45e0*/  LDG.E.CONSTANT R30, desc[UR4][R46.64] ;  /* 0x000000042e1e7981 */ /* 0x000764000c1e9900 */
[----:B-1----:R-:W-:-:S02]  /*45f0*/  IMAD.WIDE.U32 R82, R79, 0x4, R42 ;  /* 0x000000044f527825 */ /* 0x002fc400078e002a */
[----:B------:R-:W5:Y:S02]  /*4600*/  LDG.E.CONSTANT R28, desc[UR4][R34.64] ;  /* 0x00000004221c7981 */ /* 0x000f64000c1e9900 */
[--C-:B0-----:R-:W-:Y:S02]  /*4610*/  IMAD.WIDE.U32 R44, R122, 0x4, R42.reuse ;  /* 0x000000047a2c7825 */ /* 0x101fe400078e002a */
[----:B------:R-:W5:Y:S02]  /*4620*/  LDG.E.CONSTANT R31, desc[UR4][R36.64] ;  /* 0x00000004241f7981 */ /* 0x000f64000c1e9900 */
[----:B---3--:R-:W-:-:S04]  /*4630*/  IMAD.WIDE.U32 R46, R86, 0x4, R42 ;  /* 0x00000004562e7825 */ /* 0x008fc800078e002a */
[----:B------:R-:W-:Y:S01]  /*4640*/  IMAD.WIDE.U32 R42, R123, 0x4, R42 ;  /* 0x000000047b2a7825 */ /* 0x000fe200078e002a */
[----:B------:R-:W5:Y:S04]  /*4650*/  LDG.E.CONSTANT R34, desc[UR4][R38.64] ;  /* 0x0000000426227981 */ /* 0x000f68000c1e9900 */
[----:B------:R-:W5:Y:S04]  /*4660*/  LDG.E.CONSTANT R35, desc[UR4][R40.64] ;  /* 0x0000000428237981 */ /* 0x000f68000c1e9900 */
[----:B------:R-:W5:Y:S04]  /*4670*/  LDG.E.CONSTANT R42, desc[UR4][R42.64] ;  /* 0x000000042a2a7981 */ /* 0x000f68000c1e9900 */
[----:B------:R-:W5:Y:S04]  /*4680*/  LDG.E.CONSTANT R38, desc[UR4][R84.64] ;  /* 0x0000000454267981 */ /* 0x000f68000c1e9900 */
[----:B------:R-:W5:Y:S04]  /*4690*/  LDG.E.CONSTANT R39, desc[UR4][R82.64] ;  /* 0x0000000452277981 */ /* 0x000f68000c1e9900 */
[----:B------:R-:W5:Y:S04]  /*46a0*/  LDG.E.CONSTANT R40, desc[UR4][R46.64] ;  /* 0x000000042e287981 */ /* 0x000f68000c1e9900 */
[----:B------:R0:W5:Y:S04]  /*46b0*/  LDG.E.CONSTANT R37, desc[UR4][R88.64] ;  /* 0x0000000458257981 */ /* 0x000168000c1e9900 */
[----:B------:R1:W5:Y:S04]  /*46c0*/  LDG.E.CONSTANT R36, desc[UR4][R90.64] ;  /* 0x000000045a247981 */ /* 0x000368000c1e9900 */
[----:B------:R3:W5:Y:S01]  /*46d0*/  LDG.E.CONSTANT R41, desc[UR4][R44.64] ;  /* 0x000000042c297981 */ /* 0x000762000c1e9900 */
[----:B--2---:R-:W-:-:S04]  /*46e0*/  SHF.R.S32.HI R79, RZ, 0x1f, R8 ;  /* 0x0000001fff4f7819 */ /* 0x004fc80000011408 */
[----:B0-----:R-:W-:Y:S01]  /*46f0*/  LEA.HI R88, R79, R8, RZ, 0x9 ;  /* 0x000000084f587211 */ /* 0x001fe200078f48ff */
[----:B------:R-:W-:-:S03]  /*4700*/  IMAD.HI R79, R8, 0x2aaaaaab, RZ ;  /* 0x2aaaaaab084f7827 */ /* 0x000fc600078e02ff */
[----:B------:R-:W-:Y:S02]  /*4710*/  SHF.R.S32.HI R89, RZ, 0x9, R88 ;  /* 0x00000009ff597819 */ /* 0x000fe40000011458 */
[----:B------:R-:W-:-:S03]  /*4720*/  SHF.R.U32.HI R86, RZ, 0x1f, R79 ;  /* 0x0000001fff567819 */ /* 0x000fc6000001164f */
[----:B-1----:R-:W-:Y:S01]  /*4730*/  IMAD.HI R90, R89, 0x55555556, RZ ;  /* 0x55555556595a7827 */ /* 0x002fe200078e02ff */
[----:B------:R-:W-:-:S04]  /*4740*/  LEA.HI R79, R79, R86, RZ, 0x18 ;  /* 0x000000564f4f7211 */ /* 0x000fc800078fc0ff */
[----:B------:R-:W-:Y:S02]  /*4750*/  LEA.HI R90, R90, R90, RZ, 0x1 ;  /* 0x0000005a5a5a7211 */ /* 0x000fe400078f08ff */
[----:B---3--:R-:W-:Y:S02]  /*4760*/  LOP3.LUT R45, R88, 0x7fffe00, RZ, 0xc0, !PT ;  /* 0x07fffe00582d7812 */ /* 0x008fe400078ec0ff */
[----:B------:R-:W-:Y:S01]  /*4770*/  LEA R79, R79, R2, 0xf ;  /* 0x000000024f4f7211 */ /* 0x000fe200078e78ff */
[----:B------:R-:W-:Y:S01]  /*4780*/  IMAD R90, R90, -0x3, R89 ;  /* 0xfffffffd5a5a7824 */ /* 0x000fe200078e0259 */
[----:B------:R-:W-:-:S04]  /*4790*/  IADD3 R8, PT, PT, R8, -R45, RZ ;  /* 0x8000002d08087210 */ /* 0x000fc80007ffe0ff */
[----:B------:R-:W-:-:S04]  /*47a0*/  LEA R79, R90, R79, 0xe ;  /* 0x0000004f5a4f7211 */ /* 0x000fc800078e70ff */
[----:B------:R-:W-:-:S07]  /*47b0*/  LEA R8, R8, R79, 0x5 ;  /* 0x0000004f08087211 */ /* 0x000fce00078e28ff */
.L_x_328:
[----:B------:R-:W-:Y:S05]  /*47c0*/  BSYNC.RECONVERGENT B0 ;  /* 0x0000000000007941 */ /* 0x000fea0003800200 */
.L_x_327:
[----:B------:R-:W-:Y:S04]  /*47d0*/  BSSY B0, `(.L_x_329) ;  /* 0x000029f000007945 */ /* 0x000fe80003800000 */
[----:B------:R-:W-:Y:S05]  /*47e0*/  @P1 BRA `(.L_x_330) ;  /* 0x0000002800741947 */ /* 0x000fea0003800000 */
[----:B------:R-:W-:Y:S01]  /*47f0*/  UMOV UR6, 0xffffffff ;  /* 0xffffffff00067882 */ /* 0x000fe20000000000 */
[----:B------:R-:W-:Y:S02]  /*4800*/  IADD3 R43, PT, PT, -R7, R49, R4 ;  /* 0x00000031072b7210 */ /* 0x000fe40007ffe104 */
[----:B------:R-:W-:Y:S05]  /*4810*/  BRA.DIV UR6, `(.L_x_331) ;  /* 0x000000be06d07947 */ /* 0x000fea000b800000 */
[----:B-----5:R-:W0:Y:S01]  /*4820*/  SHFL.IDX PT, R123, R10, R43, 0x1f ;  /* 0x00001f2b0a7b7589 */ /* 0x020e2200000e0000 */
[----:B------:R-:W1:Y:S03]  /*4830*/  LDC.64 R82, c[0x0][0x380] ;  /* 0x0000e000ff527b82 */ /* 0x000e660000000a00 */
[----:B------:R-:W1:Y:S01]  /*4840*/  SHFL.IDX PT, R85, R8, R43, 0x1f ;  /* 0x00001f2b08557589 */ /* 0x000e6200000e0000 */
[----:B0-----:R-:W-:Y:S01]  /*4850*/  FSETP.GT.AND P1, PT, R123, RZ, PT ;  /* 0x000000ff7b00720b */ /* 0x001fe20003f24000 */
[----:B-1----:R-:W-:-:S12]  /*4860*/  IMAD.WIDE R84, R85, 0x4, R82 ;  /* 0x0000000455547825 */ /* 0x002fd800078e0252 */
[----:B------:R-:W2:Y:S04]  /*4870*/  @P1 LDG.E.CONSTANT R122, desc[UR4][R84.64] ;  /* 0x00000004547a1981 */ /* 0x000ea8000c1e9900 */
[----:B------:R-:W3:Y:S04]  /*4880*/  @P1 LDG.E.CONSTANT R126, desc[UR4][R84.64+0x80] ;  /* 0x00008004547e1981 */ /* 0x000ee8000c1e9900 */
[----:B------:R-:W0:Y:S04]  /*4890*/  SHFL.IDX PT, R124, R11, R43, 0x1f ;  /* 0x00001f2b0b7c7589 */ /* 0x000e2800000e0000 */
[----:B------:R-:W1:Y:S01]  /*48a0*/  SHFL.IDX PT, R86, R12, R43, 0x1f ;  /* 0x00001f2b0c567589 */ /* 0x000e6200000e0000 */
[----:B0-----:R-:W-:-:S02]  /*48b0*/  FSETP.GT.AND P0, PT, R124, RZ, PT ;  /* 0x000000ff7c00720b */ /* 0x001fc40003f04000 */
[----:B-1----:R-:W-:-:S11]  /*48c0*/  FSETP.GT.AND P3, PT, R86, RZ, PT ;  /* 0x000000ff5600720b */ /* 0x002fd60003f64000 */
[----:B------:R-:W4:Y:S04]  /*48d0*/  @P0 LDG.E.CONSTANT R127, desc[UR4][R84.64] ;  /* 0x00000004547f0981 */ /* 0x000f28000c1e9900 */
[----:B------:R-:W4:Y:S04]  /*48e0*/  @P0 LDG.E.CONSTANT R129, desc[UR4][R84.64+0x80] ;  /* 0x0000800454810981 */ /* 0x000f28000c1e9900 */
[----:B------:R-:W4:Y:S04]  /*48f0*/  @P3 LDG.E.CONSTANT R131, desc[UR4][R84.64] ;  /* 0x0000000454833981 */ /* 0x000f28000c1e9900 */
[----:B------:R-:W4:Y:S04]  /*4900*/  @P3 LDG.E.CONSTANT R133, desc[UR4][R84.64+0x80] ;  /* 0x0000800454853981 */ /* 0x000f28000c1e9900 */
[----:B------:R-:W0:Y:S01]  /*4910*/  SHFL.IDX PT, R125, R13, R43, 0x1f ;  /* 0x00001f2b0d7d7589 */ /* 0x000e2200000e0000 */
[----:B------:R-:W-:Y:S01]  /*4920*/  HFMA2 R45, -RZ, RZ, 0, 0 ;  /* 0x00000000ff2d7431 */ /* 0x000fe200000001ff */
[----:B0-----:R-:W-:-:S13]  /*4930*/  FSETP.GT.AND P2, PT, R125, RZ, PT ;  /* 0x000000ff7d00720b */ /* 0x001fda0003f44000 */
[----:B------:R-:W4:Y:S01]  /*4940*/  @P2 LDG.E.CONSTANT R128, desc[UR4][R84.64] ;  /* 0x0000000454802981 */ /* 0x000f22000c1e9900 */
[-C--:B--2---:R-:W-:Y:S01]  /*4950*/  @P1 FMUL R122, R122, R123.reuse ;  /* 0x0000007b7a7a1220 */ /* 0x084fe20000400000 */
[----:B---3--:R-:W-:Y:S02]  /*4960*/  @P1 FMUL R123, R126, R123 ;  /* 0x0000007b7e7b1220 */ /* 0x008fe40000400000 */
[----:B------:R-:W2:Y:S02]  /*4970*/  @P2 LDG.E.CONSTANT R126, desc[UR4][R84.64+0x80] ;  /* 0x00008004547e2981 */ /* 0x000ea4000c1e9900 */
[----:B------:R-:W-:-:S05]  /*4980*/  @P1 MOV R45, R122 ;  /* 0x0000007a002d1202 */ /* 0x000fca0000000f00 */
[----:B------:R-:W-:Y:S01]  /*4990*/  FADD R48, R48, R45 ;  /* 0x0000002d30307221 */ /* 0x000fe20000000000 */
[----:B------:R-:W-:Y:S02]  /*49a0*/  CS2R R44, SRZ ;  /* 0x00000000002c7805 */ /* 0x000fe4000001ff00 */
[----:B------:R-:W-:Y:S02]  /*49b0*/  @P1 MOV R45, R123 ;  /* 0x0000007b002d1202 */ /* 0x000fe40000000f00 */
[----:B------:R-:W0:Y:S02]  /*49c0*/  SHFL.IDX PT, R123, R14, R43, 0x1f ;  /* 0x00001f2b0e7b7589 */ /* 0x000e2400000e0000 */
[----:B0-----:R-:W-:-:S13]  /*49d0*/  FSETP.GT.AND P1, PT, R123, RZ, PT ;  /* 0x000000ff7b00720b */ /* 0x001fda0003f24000 */
[----:B------:R-:W3:Y:S01]  /*49e0*/  @P1 LDG.E.CONSTANT R130, desc[UR4][R84.64] ;  /* 0x0000000454821981 */ /* 0x000ee2000c1e9900 */
[-C--:B----4-:R-:W-:Y:S01]  /*49f0*/  @P0 FMUL R122, R127, R124.reuse ;  /* 0x0000007c7f7a0220 */ /* 0x090fe20000400000 */
[----:B------:R-:W-:Y:S01]  /*4a00*/  @P0 FMUL R124, R129, R124 ;  /* 0x0000007c817c0220 */ /* 0x000fe20000400000 */
[----:B------:R-:W-:Y:S01]  /*4a10*/  FADD R50, R50, R45 ;  /* 0x0000002d32327221 */ /* 0x000fe20000000000 */
[----:B------:R-:W4:Y:S02]  /*4a20*/  @P1 LDG.E.CONSTANT R132, desc[UR4][R84.64+0x80] ;  /* 0x0000800454841981 */ /* 0x000f24000c1e9900 */
[----:B------:R-:W-:-:S05]  /*4a30*/  @P0 MOV R44, R122 ;  /* 0x0000007a002c0202 */ /* 0x000fca0000000f00 */
[----:B------:R-:W-:Y:S01]  /*4a40*/  FADD R51, R51, R44 ;  /* 0x0000002c33337221 */ /* 0x000fe20000000000 */
[----:B------:R-:W-:Y:S02]  /*4a50*/  CS2R R44, SRZ ;  /* 0x00000000002c7805 */ /* 0x000fe4000001ff00 */
[----:B------:R-:W-:Y:S02]  /*4a60*/  @P0 MOV R45, R124 ;  /* 0x0000007c002d0202 */ /* 0x000fe40000000f00 */
[----:B------:R-:W0:Y:S01]  /*4a70*/  SHFL.IDX PT, R124, R15, R43, 0x1f ;  /* 0x00001f2b0f7c7589 */ /* 0x000e2200000e0000 */
[----:B------:R-:W-:-:S05]  /*4a80*/  @P3 FMUL R122, R131, R86 ;  /* 0x00000056837a3220 */ /* 0x000fca0000400000 */
[----:B------:R-:W-:Y:S02]  /*4a90*/  @P3 MOV R44, R122 ;  /* 0x0000007a002c3202 */ /* 0x000fe40000000f00 */
[----:B------:R-:W1:Y:S01]  /*4aa0*/  SHFL.IDX PT, R122, R16, R43, 0x1f ;  /* 0x00001f2b107a7589 */ /* 0x000e6200000e0000 */
[----:B------:R-:W-:Y:S01]  /*4ab0*/  @P3 FMUL R86, R133, R86 ;  /* 0x0000005685563220 */ /* 0x000fe20000400000 */
[----:B------:R-:W-:Y:S01]  /*4ac0*/  FADD R52, R52, R45 ;  /* 0x0000002d34347221 */ /* 0x000fe20000000000 */
[----:B------:R-:W-:Y:S01]  /*4ad0*/  FADD R53, R53, R44 ;  /* 0x0000002c35357221 */ /* 0x000fe20000000000 */
[----:B------:R-:W-:Y:S02]  /*4ae0*/  CS2R R44, SRZ ;  /* 0x00000000002c7805 */ /* 0x000fe4000001ff00 */
[----:B------:R-:W-:Y:S02]  /*4af0*/  @P3 MOV R45, R86 ;  /* 0x00000056002d3202 */ /* 0x000fe40000000f00 */
[----:B0-----:R-:W-:-:S02]  /*4b00*/  FSETP.GT.AND P0, PT, R124, RZ, PT ;  /* 0x000000ff7c00720b */ /* 0x001fc40003f04000 */
[----:B-1----:R-:W-:-:S11]  /*4b10*/  FSETP.GT.AND P3, PT, R122, RZ, PT ;  /* 0x000000ff7a00720b */ /* 0x002fd60003f64000 */
[----:B------:R-:W4:Y:S04]  /*4b20*/  @P0 LDG.E.CONSTANT R127, desc[UR4][R84.64] ;  /* 0x00000004547f0981 */ /* 0x000f28000c1e9900 */
[----:B------:R-:W4:Y:S04]  /*4b30*/  @P0 LDG.E.CONSTANT R129, desc[UR4][R84.64+0x80] ;  /* 0x0000800454810981 */ /* 0x000f28000c1e9900 */
[----:B------:R-:W4:Y:S04]  /*4b40*/  @P3 LDG.E.CONSTANT R131, desc[UR4][R84.64] ;  /* 0x0000000454833981 */ /* 0x000f28000c1e9900 */
[----:B------:R-:W4:Y:S01]  /*4b50*/  @P3 LDG.E.CONSTANT R133, desc[UR4][R84.64+0x80] ;  /* 0x0000800454853981 */ /* 0x000f22000c1e9900 */
[----:B------:R-:W-:-:S05]  /*4b60*/  @P2 FMUL R86, R128, R125 ;  /* 0x0000007d80562220 */ /* 0x000fca0000400000 */
[----:B------:R-:W-:Y:S01]  /*4b70*/  @P2 MOV R44, R86 ;  /* 0x00000056002c2202 */ /* 0x000fe20000000f00 */
[----:B------:R-:W-:-:S04]  /*4b80*/  FADD R54, R54, R45 ;  /* 0x0000002d36367221 */ /* 0x000fc80000000000 */
[----:B------:R-:W-:Y:S01]  /*4b90*/  FADD R55, R55, R44 ;  /* 0x0000002c37377221 */ /* 0x000fe20000000000 */
[----:B------:R-:W-:Y:S01]  /*4ba0*/  CS2R R44, SRZ ;  /* 0x00000000002c7805 */ /* 0x000fe2000001ff00 */
[----:B--2---:R-:W-:-:S05]  /*4bb0*/  @P2 FMUL R125, R126, R125 ;  /* 0x0000007d7e7d2220 */ /* 0x004fca0000400000 */
[----:B------:R-:W-:Y:S02]  /*4bc0*/  @P2 MOV R45, R125 ;  /* 0x0000007d002d2202 */ /* 0x000fe40000000f00 */
[----:B------:R-:W0:Y:S02]  /*4bd0*/  SHFL.IDX PT, R125, R17, R43, 0x1f ;  /* 0x00001f2b117d7589 */ /* 0x000e2400000e0000 */
[----:B0-----:R-:W-:-:S13]  /*4be0*/  FSETP.GT.AND P2, PT, R125, RZ, PT ;  /* 0x000000ff7d00720b */ /* 0x001fda0003f44000 */
[----:B------:R-:W2:Y:S01]  /*4bf0*/  @P2 LDG.E.CONSTANT R128, desc[UR4][R84.64] ;  /* 0x0000000454802981 */ /* 0x000ea2000c1e9900 */
[----:B---3--:R-:W-:-:S03]  /*4c00*/  @P1 FMUL R86, R130, R123 ;  /* 0x0000007b82561220 */ /* 0x008fc60000400000 */
[----:B------:R-:W3:Y:S02]  /*4c10*/  @P2 LDG.E.CONSTANT R130, desc[UR4][R84.64+0x80] ;  /* 0x0000800454822981 */ /* 0x000ee4000c1e9900 */
[----:B------:R-:W-:Y:S01]  /*4c20*/  @P1 MOV R44, R86 ;  /* 0x00000056002c1202 */ /* 0x000fe20000000f00 */
[----:B----4-:R-:W-:Y:S01]  /*4c30*/  @P1 FMUL R123, R132, R123 ;  /* 0x0000007b847b1220 */ /* 0x010fe20000400000 */
[----:B------:R-:W-:-:S03]  /*4c40*/  FADD R56, R56, R45 ;  /* 0x0000002d38387221 */ /* 0x000fc60000000000 */
[----:B------:R-:W-:Y:S01]  /*4c50*/  FADD R57, R57, R44 ;  /* 0x0000002c39397221 */ /* 0x000fe20000000000 */
[----:B------:R-:W-:Y:S02]  /*4c60*/  CS2R R44, SRZ ;  /* 0x00000000002c7805 */ /* 0x000fe4000001ff00 */
[----:B------:R-:W-:Y:S02]  /*4c70*/  @P1 MOV R45, R123 ;  /* 0x0000007b002d1202 */ /* 0x000fe40000000f00 */
[----:B------:R-:W0:Y:S03]  /*4c80*/  SHFL.IDX PT, R123, R18, R43, 0x1f ;  /* 0x00001f2b127b7589 */ /* 0x000e2600000e0000 */
[----:B------:R-:W-:Y:S01]  /*4c90*/  FADD R58, R58, R45 ;  /* 0x0000002d3a3a7221 */ /* 0x000fe20000000000 */
[----:B------:R-:W1:Y:S01]  /*4ca0*/  SHFL.IDX PT, R126, R19, R43, 0x1f ;  /* 0x00001f2b137e7589 */ /* 0x000e6200000e0000 */
[----:B------:R-:W-:-:S05]  /*4cb0*/  @P0 FMUL R86, R127, R124 ;  /* 0x0000007c7f560220 */ /* 0x000fca0000400000 */
[----:B------:R-:W-:Y:S01]  /*4cc0*/  @P0 MOV R44, R86 ;  /* 0x00000056002c0202 */ /* 0x000fe20000000f00 */
[----:B------:R-:W-:Y:S01]  /*4cd0*/  @P0 FMUL R124, R129, R124 ;  /* 0x0000007c817c0220 */ /* 0x000fe20000400000 */
[----:B------:R-:W-:-:S03]  /*4ce0*/  @P3 FMUL R86, R131, R122 ;  /* 0x0000007a83563220 */ /* 0x000fc60000400000 */
[----:B------:R-:W-:Y:S01]  /*4cf0*/  FADD R59, R59, R44 ;  /* 0x0000002c3b3b7221 */ /* 0x000fe20000000000 */
[----:B------:R-:W-:Y:S02]  /*4d00*/  CS2R R44, SRZ ;  /* 0x00000000002c7805 */ /* 0x000fe4000001ff00 */
[----:B------:R-:W-:Y:S02]  /*4d10*/  @P0 MOV R45, R124 ;  /* 0x0000007c002d0202 */ /* 0x000fe40000000f00 */
[----:B------:R-:W-:Y:S01]  /*4d20*/  @P3 MOV R44, R86 ;  /* 0x00000056002c3202 */ /* 0x000fe20000000f00 */
[----:B------:R-:W-:Y:S01]  /*4d30*/  @P3 FMUL R122, R133, R122 ;  /* 0x0000007a857a3220 */ /* 0x000fe20000400000 */
[----:B0-----:R-:W-:Y:S01]  /*4d40*/  FSETP.GT.AND P1, PT, R123, RZ, PT ;  /* 0x000000ff7b00720b */ /* 0x001fe20003f24000 */
[----:B------:R-:W-:Y:S02]  /*4d50*/  FADD R60, R60, R45 ;  /* 0x0000002d3c3c7221 */ /* 0x000fe40000000000 */
[----:B------:R-:W-:Y:S01]  /*4d60*/  FADD R61, R61, R44 ;  /* 0x0000002c3d3d7221 */ /* 0x000fe20000000000 */
[----:B------:R-:W-:-:S02]  /*4d70*/  CS2R R44, SRZ ;  /* 0x00000000002c7805 */ /* 0x000fc4000001ff00 */
[----:B------:R-:W-:Y:S02]  /*4d80*/  @P3 MOV R45, R122 ;  /* 0x0000007a002d3202 */ /* 0x000fe40000000f00 */
[----:B------:R-:W0:Y:S05]  /*4d90*/  SHFL.IDX PT, R122, R20, R43, 0x1f ;  /* 0x00001f2b147a7589 */ /* 0x000e2a00000e0000 */
[----:B------:R-:W4:Y:S01]  /*4da0*/  @P1 LDG.E.CONSTANT R132, desc[UR4][R84.64] ;  /* 0x0000000454841981 */ /* 0x000f22000c1e9900 */
[----:B-1----:R-:W-:-:S03]  /*4db0*/  FSETP.GT.AND P0, PT, R126, RZ, PT ;  /* 0x000000ff7e00720b */ /* 0x002fc60003f04000 */
[----:B------:R-:W4:Y:S10]  /*4dc0*/  @P1 LDG.E.CONSTANT R134, desc[UR4][R84.64+0x80] ;  /* 0x0000800454861981 */ /* 0x000f34000c1e9900 */
[----:B------:R-:W4:Y:S04]  /*4dd0*/  @P0 LDG.E.CONSTANT R127, desc[UR4][R84.64] ;  /* 0x00000004547f0981 */ /* 0x000f28000c1e9900 */
[----:B------:R-:W4:Y:S01]  /*4de0*/  @P0 LDG.E.CONSTANT R129, desc[UR4][R84.64+0x80] ;  /* 0x0000800454810981 */ /* 0x000f22000c1e9900 */
[----:B0-----:R-:W-:-:S13]  /*4df0*/  FSETP.GT.AND P3, PT, R122, RZ, PT ;  /* 0x000000ff7a00720b */ /* 0x001fda0003f64000 */
[----:B------:R-:W4:Y:S04]  /*4e00*/  @P3 LDG.E.CONSTANT R131, desc[UR4][R84.64] ;  /* 0x0000000454833981 */ /* 0x000f28000c1e9900 */
[----:B------:R-:W4:Y:S04]  /*4e10*/  @P3 LDG.E.CONSTANT R133, desc[UR4][R84.64+0x80] ;  /* 0x0000800454853981 */ /* 0x000f28000c1e9900 */
[----:B------:R-:W0:Y:S01]  /*4e20*/  SHFL.IDX PT, R124, R21, R43, 0x1f ;  /* 0x00001f2b157c7589 */ /* 0x000e2200000e0000 */
[----:B------:R-:W-:Y:S01]  /*4e30*/  FADD R62, R62, R45 ;  /* 0x0000002d3e3e7221 */ /* 0x000fe20000000000 */
[----:B--2---:R-:W-:-:S05]  /*4e40*/  @P2 FMUL R86, R128, R125 ;  /* 0x0000007d80562220 */ /* 0x004fca0000400000 */
[----:B------:R-:W-:Y:S01]  /*4e50*/  @P2 MOV R44, R86 ;  /* 0x00000056002c2202 */ /* 0x000fe20000000f00 */
[----:B---3--:R-:W-:-:S04]  /*4e60*/  @P2 FMUL R125, R130, R125 ;  /* 0x0000007d827d2220 */ /* 0x008fc80000400000 */
[----:B------:R-:W-:Y:S01]  /*4e70*/  FADD R63, R63, R44 ;  /* 0x0000002c3f3f7221 */ /* 0x000fe20000000000 */
[----:B------:R-:W-:Y:S02]  /*4e80*/  CS2R R44, SRZ ;  /* 0x00000000002c7805 */ /* 0x000fe4000001ff00 */
[----:B------:R-:W-:Y:S02]  /*4e90*/  @P2 MOV R45, R125 ;  /* 0x0000007d002d2202 */ /* 0x000fe40000000f00 */
[----:B0-----:R-:W-:-:S13]  /*4ea0*/  FSETP.GT.AND P2, PT, R124, RZ, PT ;  /* 0x000000ff7c00720b */ /* 0x001fda0003f44000 */
[----:B------:R-:W2:Y:S04]  /*4eb0*/  @P2 LDG.E.CONSTANT R135, desc[UR4][R84.64] ;  /* 0x0000000454872981 */ /* 0x000ea8000c1e9900 */
[----:B------:R-:W3:Y:S04]  /*4ec0*/  @P2 LDG.E.CONSTANT R137, desc[UR4][R84.64+0x80] ;  /* 0x0000800454892981 */ /* 0x000ee8000c1e9900 */
[----:B------:R-:W0:Y:S01]  /*4ed0*/  SHFL.IDX PT, R125, R22, R43, 0x1f ;  /* 0x00001f2b167d7589 */ /* 0x000e2200000e0000 */
[----:B------:R-:W-:Y:S01]  /*4ee0*/  FADD R64, R64, R45 ;  /* 0x0000002d40407221 */ /* 0x000fe20000000000 */
[----:B----4-:R-:W-:-:S05]  /*4ef0*/  @P1 FMUL R86, R132, R123 ;  /* 0x0000007b84561220 */ /* 0x010fca0000400000 */
[----:B------:R-:W-:Y:S01]  /*4f00*/  @P1 MOV R44, R86 ;  /* 0x00000056002c1202 */ /* 0x000fe20000000f00 */
[----:B------:R-:W-:-:S04]  /*4f10*/  @P1 FMUL R123, R134, R123 ;  /* 0x0000007b867b1220 */ /* 0x000fc80000400000 */
[----:B------:R-:W-:Y:S01]  /*4f20*/  FADD R65, R65, R44 ;  /* 0x0000002c41417221 */ /* 0x000fe20000000000 */
[----:B------:R-:W-:Y:S02]  /*4f30*/  CS2R R44, SRZ ;  /* 0x00000000002c7805 */ /* 0x000fe4000001ff00 */
[----:B------:R-:W-:Y:S02]  /*4f40*/  @P1 MOV R45, R123 ;  /* 0x0000007b002d1202 */ /* 0x000fe40000000f00 */
[----:B------:R-:W1:Y:S01]  /*4f50*/  SHFL.IDX PT, R123, R23, R43, 0x1f ;  /* 0x00001f2b177b7589 */ /* 0x000e6200000e0000 */
[----:B0-----:R-:W-:Y:S01]  /*4f60*/  FSETP.GT.AND P1, PT, R125, RZ, PT ;  /* 0x000000ff7d00720b */ /* 0x001fe20003f24000 */
[-C--:B------:R-:W-:Y:S01]  /*4f70*/  @P0 FMUL R86, R127, R126.reuse ;  /* 0x0000007e7f560220 */ /* 0x080fe20000400000 */
[----:B------:R-:W-:-:S04]  /*4f80*/  @P0 FMUL R126, R129, R126 ;  /* 0x0000007e817e0220 */ /* 0x000fc80000400000 */
[----:B------:R-:W-:Y:S01]  /*4f90*/  @P0 MOV R44, R86 ;  /* 0x00000056002c0202 */ /* 0x000fe20000000f00 */
[----:B------:R-:W-:-:S04]  /*4fa0*/  FADD R66, R66, R45 ;  /* 0x0000002d42427221 */ /* 0x000fc80000000000 */
[----:B------:R-:W-:Y:S01]  /*4fb0*/  FADD R67, R67, R44 ;  /* 0x0000002c43437221 */ /* 0x000fe20000000000 */
[----:B------:R-:W-:Y:S01]  /*4fc0*/  CS2R R44, SRZ ;  /* 0x00000000002c7805 */ /* 0x000fe2000001ff00 */
[----:B------:R-:W4:Y:S01]  /*4fd0*/  @P1 LDG.E.CONSTANT R128, desc[UR4][R84.64] ;  /* 0x0000000454801981 */ /* 0x000f22000c1e9900 */
[----:B------:R-:W-:Y:S01]  /*4fe0*/  @P3 FMUL R86, R131, R122 ;  /* 0x0000007a83563220 */ /* 0x000fe20000400000 */
[----:B------:R-:W-:Y:S02]  /*4ff0*/  @P0 MOV R45, R126 ;  /* 0x0000007e002d0202 */ /* 0x000fe40000000f00 */
[----:B------:R-:W4:Y:S02]  /*5000*/  @P1 LDG.E.CONSTANT R130, desc[UR4][R84.64+0x80] ;  /* 0x0000800454821981 */ /* 0x000f24000c1e9900 */
[----:B------:R-:W-:Y:S01]  /*5010*/  @P3 MOV R44, R86 ;  /* 0x00000056002c3202 */ /* 0x000fe20000000f00 */
[----:B------:R-:W-:Y:S01]  /*5020*/  @P3 FMUL R122, R133, R122 ;  /* 0x0000007a857a3220 */ /* 0x000fe20000400000 */
[----:B------:R-:W-:Y:S01]  /*5030*/  FADD R68, R68, R45 ;  /* 0x0000002d44447221 */ /* 0x000fe20000000000 */
[----:B-1----:R-:W-:-:S02]  /*5040*/  FSETP.GT.AND P0, PT, R123, RZ, PT ;  /* 0x000000ff7b00720b */ /* 0x002fc40003f04000 */
[----:B------:R-:W-:Y:S01]  /*5050*/  FADD R69, R69, R44 ;  /* 0x0000002c45457221 */ /* 0x000fe20000000000 */
[----:B------:R-:W-:Y:S02]  /*5060*/  CS2R R44, SRZ ;  /* 0x00000000002c7805 */ /* 0x000fe4000001ff00 */
[----:B------:R-:W-:Y:S02]  /*5070*/  @P3 MOV R45, R122 ;  /* 0x0000007a002d3202 */ /* 0x000fe40000000f00 */
[----:B------:R-:W0:Y:S06]  /*5080*/  SHFL.IDX PT, R122, R24, R43, 0x1f ;  /* 0x00001f2b187a7589 */ /* 0x000e2c00000e0000 */
[----:B------:R-:W4:Y:S04]  /*5090*/  @P0 LDG.E.CONSTANT R132, desc[UR4][R84.64] ;  /* 0x0000000454840981 */ /* 0x000f28000c1e9900 */
[----:B------:R-:W4:Y:S04]  /*50a0*/  @P0 LDG.E.CONSTANT R134, desc[UR4][R84.64+0x80] ;  /* 0x0000800454860981 */ /* 0x000f28000c1e9900 */
[----:B------:R-:W1:Y:S01]  /*50b0*/  SHFL.IDX PT, R126, R25, R43, 0x1f ;  /* 0x00001f2b197e7589 */ /* 0x000e6200000e0000 */
[----:B0-----:R-:W-:Y:S01]  /*50c0*/  FSETP.GT.AND P3, PT, R122, RZ, PT ;  /* 0x000000ff7a00720b */ /* 0x001fe20003f64000 */
[----:B------:R-:W-:-:S12]  /*50d0*/  FADD R70, R70, R45 ;  /* 0x0000002d46467221 */ /* 0x000fd80000000000 */
[----:B------:R-:W4:Y:S04]  /*50e0*/  @P3 LDG.E.CONSTANT R127, desc[UR4][R84.64] ;  /* 0x00000004547f3981 */ /* 0x000f28000c1e9900 */
[----:B------:R-:W4:Y:S01]  /*50f0*/  @P3 LDG.E.CONSTANT R129, desc[UR4][R84.64+0x80] ;  /* 0x0000800454813981 */ /* 0x000f22000c1e9900 */
[----:B--2---:R-:W-:-:S05]  /*5100*/  @P2 FMUL R86, R135, R124 ;  /* 0x0000007c87562220 */ /* 0x004fca0000400000 */
[----:B------:R-:W-:Y:S01]  /*5110*/  @P2 MOV R44, R86 ;  /* 0x00000056002c2202 */ /* 0x000fe20000000f00 */
[----:B---3--:R-:W-:-:S04]  /*5120*/  @P2 FMUL R124, R137, R124 ;  /* 0x0000007c897c2220 */ /* 0x008fc80000400000 */
[----:B------:R-:W-:Y:S01]  /*5130*/  FADD R71, R71, R44 ;  /* 0x0000002c47477221 */ /* 0x000fe20000000000 */
[----:B------:R-:W-:Y:S02]  /*5140*/  CS2R R44, SRZ ;  /* 0x00000000002c7805 */ /* 0x000fe4000001ff00 */
[----:B------:R-:W-:Y:S02]  /*5150*/  @P2 MOV R45, R124 ;  /* 0x0000007c002d2202 */ /* 0x000fe40000000f00 */
[----:B-1----:R-:W-:-:S13]  /*5160*/  FSETP.GT.AND P2, PT, R126, RZ, PT ;  /* 0x000000ff7e00720b */ /* 0x002fda0003f44000 */
[----:B------:R-:W2:Y:S04]  /*5170*/  @P2 LDG.E.CONSTANT R131, desc[UR4][R84.64] ;  /* 0x0000000454832981 */ /* 0x000ea8000c1e9900 */
[----:B------:R-:W3:Y:S04]  /*5180*/  @P2 LDG.E.CONSTANT R133, desc[UR4][R84.64+0x80] ;  /* 0x0000800454852981 */ /* 0x000ee8000c1e9900 */
[----:B------:R-:W0:Y:S01]  /*5190*/  SHFL.IDX PT, R124, R26, R43, 0x1f ;  /* 0x00001f2b1a7c7589 */ /* 0x000e2200000e0000 */
[----:B------:R-:W-:Y:S01]  /*51a0*/  FADD R72, R72, R45 ;  /* 0x0000002d48487221 */ /* 0x000fe20000000000 */
[----:B------:R-:W-:-:S02]  /*51b0*/  HFMA2 R45, -RZ, RZ, 0, 0 ;  /* 0x00000000ff2d7431 */ /* 0x000fc400000001ff */
[-C--:B----4-:R-:W-:Y:S01]  /*51c0*/  @P1 FMUL R86, R128, R125.reuse ;  /* 0x0000007d80561220 */ /* 0x090fe20000400000 */
[----:B------:R-:W-:-:S04]  /*51d0*/  @P1 FMUL R125, R130, R125 ;  /* 0x0000007d827d1220 */ /* 0x000fc80000400000 */
[----:B------:R-:W-:Y:S02]  /*51e0*/  @P1 MOV R44, R86 ;  /* 0x00000056002c1202 */ /* 0x000fe40000000f00 */
[----:B------:R-:W-:Y:S02]  /*51f0*/  @P1 MOV R45, R125 ;  /* 0x0000007d002d1202 */ /* 0x000fe40000000f00 */
[----:B0-----:R-:W-:Y:S01]  /*5200*/  FSETP.GT.AND P1, PT, R124, RZ, PT ;  /* 0x000000ff7c00720b */ /* 0x001fe20003f24000 */
[----:B------:R-:W-:Y:S01]  /*5210*/  FADD R73, R73, R44 ;  /* 0x0000002c49497221 */ /* 0x000fe20000000000 */
[----:B------:R-:W-:Y:S02]  /*5220*/  HFMA2 R44, -RZ, RZ, 0, 0 ;  /* 0x00000000ff2c7431 */ /* 0x000fe400000001ff */
[----:B------:R-:W-:-:S09]  /*5230*/  @P0 FMUL R86, R132, R123 ;  /* 0x0000007b84560220 */ /* 0x000fd20000400000 */
[----:B------:R-:W4:Y:S01]  /*5240*/  @P1 LDG.E.CONSTANT R135, desc[UR4][R84.64] ;  /* 0x0000000454871981 */ /* 0x000f22000c1e9900 */
[----:B------:R-:W-:Y:S01]  /*5250*/  @P0 MOV R44, R86 ;  /* 0x00000056002c0202 */ /* 0x000fe20000000f00 */
[----:B------:R-:W-:Y:S02]  /*5260*/  @P0 FMUL R123, R134, R123 ;  /* 0x0000007b867b0220 */ /* 0x000fe40000400000 */
[----:B------:R-:W4:Y:S01]  /*5270*/  @P1 LDG.E.CONSTANT R137, desc[UR4][R84.64+0x80] ;  /* 0x0000800454891981 */ /* 0x000f22000c1e9900 */
[----:B------:R-:W-:Y:S01]  /*5280*/  FADD R74, R74, R45 ;  /* 0x0000002d4a4a7221 */ /* 0x000fe20000000000 */
[----:B------:R-:W-:Y:S01]  /*5290*/  FADD R75, R75, R44 ;  /* 0x0000002c4b4b7221 */ /* 0x000fe20000000000 */
[----:B------:R-:W-:Y:S02]  /*52a0*/  CS2R R44, SRZ ;  /* 0x00000000002c7805 */ /* 0x000fe4000001ff00 */
[----:B------:R-:W-:Y:S02]  /*52b0*/  @P0 MOV R45, R123 ;  /* 0x0000007b002d0202 */ /* 0x000fe40000000f00 */
[----:B------:R-:W0:Y:S04]  /*52c0*/  SHFL.IDX PT, R123, R28, R43, 0x1f ;  /* 0x00001f2b1c7b7589 */ /* 0x000e2800000e0000 */
[----:B------:R-:W1:Y:S01]  /*52d0*/  SHFL.IDX PT, R125, R29, R43, 0x1f ;  /* 0x00001f2b1d7d7589 */ /* 0x000e6200000e0000 */
[----:B------:R-:W-:Y:S01]  /*52e0*/  FADD R92, R92, R45 ;  /* 0x0000002d5c5c7221 */ /* 0x000fe20000000000 */
[----:B------:R-:W-:-:S05]  /*52f0*/  @P3 FMUL R86, R127, R122 ;  /* 0x0000007a7f563220 */ /* 0x000fca0000400000 */
[----:B------:R-:W-:Y:S01]  /*5300*/  @P3 MOV R44, R86 ;  /* 0x00000056002c3202 */ /* 0x000fe20000000f00 */
[----:B------:R-:W-:Y:S01]  /*5310*/  @P3 FMUL R122, R129, R122 ;  /* 0x0000007a817a3220 */ /* 0x000fe20000400000 */
[----:B0-----:R-:W-:-:S03]  /*5320*/  FSETP.GT.AND P0, PT, R123, RZ, PT ;  /* 0x000000ff7b00720b */ /* 0x001fc60003f04000 */
[----:B------:R-:W-:Y:S01]  /*5330*/  FADD R93, R93, R44 ;  /* 0x0000002c5d5d7221 */ /* 0x000fe20000000000 */
[----:B------:R-:W-:Y:S02]  /*5340*/  CS2R R44, SRZ ;  /* 0x00000000002c7805 */ /* 0x000fe4000001ff00 */
[----:B------:R-:W-:Y:S02]  /*5350*/  @P3 MOV R45, R122 ;  /* 0x0000007a002d3202 */ /* 0x000fe40000000f00 */
[----:B------:R-:W0:Y:S05]  /*5360*/  SHFL.IDX PT, R122, R30, R43, 0x1f ;  /* 0x00001f2b1e7a7589 */ /* 0x000e2a00000e0000 */
[----:B------:R-:W4:Y:S01]  /*5370*/  @P0 LDG.E.CONSTANT R128, desc[UR4][R84.64] ;  /* 0x0000000454800981 */ /* 0x000f22000c1e9900 */
[----:B-1----:R-:W-:Y:S01]  /*5380*/  FSETP.GT.AND P3, PT, R125, RZ, PT ;  /* 0x000000ff7d00720b */ /* 0x002fe20003f64000 */
[----:B------:R-:W-:-:S02]  /*5390*/  FADD R94, R94, R45 ;  /* 0x0000002d5e5e7221 */ /* 0x000fc40000000000 */
[----:B------:R-:W4:Y:S10]  /*53a0*/  @P0 LDG.E.CONSTANT R130, desc[UR4][R84.64+0x80] ;  /* 0x0000800454820981 */ /* 0x000f34000c1e9900 */
        /* <DEDUP_REMOVED lines=8> */
[----:B0-----:R-:W-:-:S13]  /*5430*/  FSETP.GT.AND P2, PT, R122, RZ, PT ;  /* 0x000000ff7a00720b */ /* 0x001fda0003f44000 */
[----:B------:R-:W2:Y:S01]  /*5440*/  @P2 LDG.E.CONSTANT R127, desc[UR4][R84.64] ;  /* 0x00000004547f2981 */ /* 0x000ea2000c1e9900 */
[----:B------:R-:W-:-:S03]  /*5450*/  FADD R96, R96, R45 ;  /* 0x0000002d60607221 */ /* 0x000fc60000000000 */
[----:B------:R-:W3:Y:S04]  /*5460*/  @P2 LDG.E.CONSTANT R129, desc[UR4][R84.64+0x80] ;  /* 0x0000800454812981 */ /* 0x000ee8000c1e9900 */
[----:B------:R-:W-:Y:S01]  /*5470*/  SHFL.IDX PT, R126, R32, R43, 0x1f ;  /* 0x00001f2b207e7589 */ /* 0x000fe200000e0000 */
[----:B----4-:R-:W-:-:S05]  /*5480*/  @P1 FMUL R86, R135, R124 ;  /* 0x0000007c87561220 */ /* 0x010fca0000400000 */
[----:B------:R-:W-:Y:S01]  /*5490*/  @P1 MOV R44, R86 ;  /* 0x00000056002c1202 */ /* 0x000fe20000000f00 */
[----:B------:R-:W-:-:S04]  /*54a0*/  @P1 FMUL R124, R137, R124 ;  /* 0x0000007c897c1220 */ /* 0x000fc80000400000 */
[----:B------:R-:W-:Y:S01]  /*54b0*/  FADD R97, R97, R44 ;  /* 0x0000002c61617221 */ /* 0x000fe20000000000 */
[----:B------:R-:W-:Y:S02]  /*54c0*/  CS2R R44, SRZ ;  /* 0x00000000002c7805 */ /* 0x000fe4000001ff00 */
[----:B------:R-:W-:Y:S02]  /*54d0*/  @P1 MOV R45, R124 ;  /* 0x0000007c002d1202 */ /* 0x000fe40000000f00 */
[----:B------:R-:W0:Y:S02]  /*54e0*/  SHFL.IDX PT, R124, R31, R43, 0x1f ;  /* 0x00001f2b1f7c7589 */ /* 0x000e2400000e0000 */
[----:B0-----:R-:W-:Y:S01]  /*54f0*/  FSETP.GT.AND P1, PT, R124, RZ, PT ;  /* 0x000000ff7c00720b */ /* 0x001fe20003f24000 */
[----:B------:R-:W-:Y:S01]  /*5500*/  FADD R98, R98, R45 ;  /* 0x0000002d62627221 */ /* 0x000fe20000000000 */
[----:B------:R-:W-:-:S11]  /*5510*/  @P0 FMUL R86, R128, R123 ;  /* 0x0000007b80560220 */ /* 0x000fd60000400000 */
[----:B------:R-:W4:Y:S01]  /*5520*/  @P1 LDG.E.CONSTANT R131, desc[UR4][R84.64] ;  /* 0x0000000454831981 */ /* 0x000f22000c1e9900 */
[----:B------:R-:W-:Y:S01]  /*5530*/  @P0 MOV R44, R86 ;  /* 0x00000056002c0202 */ /* 0x000fe20000000f00 */
[----:B------:R-:W-:Y:S02]  /*5540*/  @P0 FMUL R123, R130, R123 ;  /* 0x0000007b827b0220 */ /* 0x000fe40000400000 */
[----:B------:R-:W4:Y:S02]  /*5550*/  @P1 LDG.E.CONSTANT R133, desc[UR4][R84.64+0x80] ;  /* 0x0000800454851981 */ /* 0x000f24000c1e9900 */
[----:B------:R-:W-:Y:S01]  /*5560*/  FADD R99, R99, R44 ;  /* 0x0000002c63637221 */ /* 0x000fe20000000000 */
[----:B------:R-:W-:Y:S02]  /*5570*/  CS2R R44, SRZ ;  /* 0x00000000002c7805 */ /* 0x000fe4000001ff00 */
[----:B------:R-:W-:Y:S02]  /*5580*/  @P0 MOV R45, R123 ;  /* 0x0000007b002d0202 */ /* 0x000fe40000000f00 */
[----:B------:R-:W-:Y:S01]  /*5590*/  FSETP.GT.AND P0, PT, R126, RZ, PT ;  /* 0x000000ff7e00720b */ /* 0x000fe20003f04000 */
[----:B------:R-:W-:-:S02]  /*55a0*/  @P3 FMUL R86, R132, R125 ;  /* 0x0000007d84563220 */ /* 0x000fc40000400000 */
[----:B------:R-:W-:Y:S01]  /*55b0*/  FADD R100, R100, R45 ;  /* 0x0000002d64647221 */ /* 0x000fe20000000000 */
[----:B------:R-:W-:Y:S02]  /*55c0*/  HFMA2 R45, -RZ, RZ, 0, 0 ;  /* 0x00000000ff2d7431 */ /* 0x000fe400000001ff */
[----:B------:R-:W-:Y:S01]  /*55d0*/  @P3 FMUL R125, R134, R125 ;  /* 0x0000007d867d3220 */ /* 0x000fe20000400000 */
[----:B------:R-:W-:-:S04]  /*55e0*/  @P3 MOV R44, R86 ;  /* 0x00000056002c3202 */ /* 0x000fc80000000f00 */
[----:B------:R-:W-:Y:S02]  /*55f0*/  @P3 MOV R45, R125 ;  /* 0x0000007d002d3202 */ /* 0x000fe40000000f00 */
[----:B------:R-:W0:Y:S04]  /*5600*/  SHFL.IDX PT, R125, R34, R43, 0x1f ;  /* 0x00001f2b227d7589 */ /* 0x000e2800000e0000 */
[----:B------:R-:W4:Y:S01]  /*5610*/  @P0 LDG.E.CONSTANT R135, desc[UR4][R84.64] ;  /* 0x0000000454870981 */ /* 0x000f22000c1e9900 */
[----:B0-----:R-:W-:-:S13]  /*5620*/  FSETP.GT.AND P3, PT, R125, RZ, PT ;  /* 0x000000ff7d00720b */ /* 0x001fda0003f64000 */
[----:B------:R-:W4:Y:S04]  /*5630*/  @P3 LDG.E.CONSTANT R128, desc[UR4][R84.64] ;  /* 0x0000000454803981 */ /* 0x000f28000c1e9900 */
[----:B------:R-:W4:Y:S01]  /*5640*/  @P3 LDG.E.CONSTANT R130, desc[UR4][R84.64+0x80] ;  /* 0x0000800454823981 */ /* 0x000f22000c1e9900 */
[----:B--2---:R-:W-:-:S03]  /*5650*/  @P2 FMUL R86, R127, R122 ;  /* 0x0000007a7f562220 */ /* 0x004fc60000400000 */
[----:B------:R-:W2:Y:S04]  /*5660*/  @P0 LDG.E.CONSTANT R127, desc[UR4][R84.64+0x80] ;  /* 0x00008004547f0981 */ /* 0x000ea8000c1e9900 */
[----:B------:R-:W0:Y:S01]  /*5670*/  SHFL.IDX PT, R123, R35, R43, 0x1f ;  /* 0x00001f2b237b7589 */ /* 0x000e2200000e0000 */
[----:B------:R-:W-:Y:S01]  /*5680*/  FADD R102, R102, R45 ;  /* 0x0000002d66667221 */ /* 0x000fe20000000000 */
[----:B------:R-:W-:Y:S02]  /*5690*/  HFMA2 R45, -RZ, RZ, 0, 0 ;  /* 0x00000000ff2d7431 */ /* 0x000fe400000001ff */
[----:B---3--:R-:W-:Y:S01]  /*56a0*/  @P2 FMUL R122, R129, R122 ;  /* 0x0000007a817a2220 */ /* 0x008fe20000400000 */
[----:B------:R-:W-:Y:S01]  /*56b0*/  FADD R101, R101, R44 ;  /* 0x0000002c65657221 */ /* 0x000fe20000000000 */
[----:B------:R-:W-:-:S03]  /*56c0*/  HFMA2 R44, -RZ, RZ, 0, 0 ;  /* 0x00000000ff2c7431 */ /* 0x000fc600000001ff */
[----:B------:R-:W-:Y:S02]  /*56d0*/  @P2 MOV R45, R122 ;  /* 0x0000007a002d2202 */ /* 0x000fe40000000f00 */
[----:B------:R-:W1:Y:S01]  /*56e0*/  SHFL.IDX PT, R122, R36, R43, 0x1f ;  /* 0x00001f2b247a7589 */ /* 0x000e6200000e0000 */
[----:B------:R-:W-:-:S05]  /*56f0*/  @P2 MOV R44, R86 ;  /* 0x00000056002c2202 */ /* 0x000fca0000000f00 */
[----:B------:R-:W-:Y:S01]  /*5700*/  FADD R103, R103, R44 ;  /* 0x0000002c67677221 */ /* 0x000fe20000000000 */
[----:B------:R-:W-:Y:S01]  /*5710*/  HFMA2 R44, -RZ, RZ, 0, 0 ;  /* 0x00000000ff2c7431 */ /* 0x000fe200000001ff */
[----:B0-----:R-:W-:Y:S01]  /*5720*/  FSETP.GT.AND P2, PT, R123, RZ, PT ;  /* 0x000000ff7b00720b */ /* 0x001fe20003f44000 */
[----:B------:R-:W-:-:S12]  /*5730*/  FADD R104, R104, R45 ;  /* 0x0000002d68687221 */ /* 0x000fd80000000000 */
[----:B------:R-:W3:Y:S04]  /*5740*/  @P2 LDG.E.CONSTANT R132, desc[UR4][R84.64] ;  /* 0x0000000454842981 */ /* 0x000ee8000c1e9900 */
[----:B------:R-:W3:Y:S01]  /*5750*/  @P2 LDG.E.CONSTANT R134, desc[UR4][R84.64+0x80] ;  /* 0x0000800454862981 */ /* 0x000ee2000c1e9900 */
[----:B----4-:R-:W-:-:S05]  /*5760*/  @P1 FMUL R86, R131, R124 ;  /* 0x0000007c83561220 */ /* 0x010fca0000400000 */
[----:B------:R-:W-:Y:S01]  /*5770*/  @P1 MOV R44, R86 ;  /* 0x00000056002c1202 */ /* 0x000fe20000000f00 */
[----:B------:R-:W-:-:S04]  /*5780*/  @P1 FMUL R124, R133, R124 ;  /* 0x0000007c857c1220 */ /* 0x000fc80000400000 */
[----:B------:R-:W-:Y:S01]  /*5790*/  FADD R105, R105, R44 ;  /* 0x0000002c69697221 */ /* 0x000fe20000000000 */
[----:B------:R-:W-:Y:S02]  /*57a0*/  CS2R R44, SRZ ;  /* 0x00000000002c7805 */ /* 0x000fe4000001ff00 */
[----:B------:R-:W-:Y:S02]  /*57b0*/  @P1 MOV R45, R124 ;  /* 0x0000007c002d1202 */ /* 0x000fe40000000f00 */
[----:B-1----:R-:W-:Y:S01]  /*57c0*/  FSETP.GT.AND P1, PT, R122, RZ, PT ;  /* 0x000000ff7a00720b */ /* 0x002fe20003f24000 */
[----:B------:R-:W0:-:S12]  /*57d0*/  SHFL.IDX PT, R124, R37, R43, 0x1f ;  /* 0x00001f2b257c7589 */ /* 0x000e1800000e0000 */
[----:B------:R-:W4:Y:S01]  /*57e0*/  @P1 LDG.E.CONSTANT R129, desc[UR4][R84.64] ;  /* 0x0000000454811981 */ /* 0x000f22000c1e9900 */
[----:B------:R-:W-:-:S05]  /*57f0*/  @P0 FMUL R86, R135, R126 ;  /* 0x0000007e87560220 */ /* 0x000fca0000400000 */
[----:B------:R-:W-:Y:S01]  /*5800*/  @P0 MOV R44, R86 ;  /* 0x00000056002c0202 */ /* 0x000fe20000000f00 */
[----:B------:R-:W-:-:S04]  /*5810*/  FADD R106, R106, R45 ;  /* 0x0000002d6a6a7221 */ /* 0x000fc80000000000 */
[----:B------:R-:W-:Y:S01]  /*5820*/  FADD R107, R107, R44 ;  /* 0x0000002c6b6b7221 */ /* 0x000fe20000000000 */
[----:B------:R-:W-:Y:S01]  /*5830*/  CS2R R44, SRZ ;  /* 0x00000000002c7805 */ /* 0x000fe2000001ff00 */
[----:B------:R-:W-:-:S05]  /*5840*/  @P3 FMUL R86, R128, R125 ;  /* 0x0000007d80563220 */ /* 0x000fca0000400000 */
[----:B------:R-:W-:Y:S01]  /*5850*/  @P3 MOV R44, R86 ;  /* 0x00000056002c3202 */ /* 0x000fe20000000f00 */
[----:B------:R-:W-:-:S04]  /*5860*/  @P3 FMUL R125, R130, R125 ;  /* 0x0000007d827d3220 */ /* 0x000fc80000400000 */
[----:B------:R-:W-:Y:S01]  /*5870*/  FADD R109, R109, R44 ;  /* 0x0000002c6d6d7221 */ /* 0x000fe20000000000 */
[----:B--2---:R-:W-:Y:S02]  /*5880*/  @P0 FMUL R126, R127, R126 ;  /* 0x0000007e7f7e0220 */ /* 0x004fe40000400000 */
[----:B------:R-:W2:Y:S03]  /*5890*/  @P1 LDG.E.CONSTANT R127, desc[UR4][R84.64+0x80] ;  /* 0x00008004547f1981 */ /* 0x000ea6000c1e9900 */
[----:B------:R-:W-:Y:S02]  /*58a0*/  @P0 MOV R45, R126 ;  /* 0x0000007e002d0202 */ /* 0x000fe40000000f00 */
[----:B0-----:R-:W-:-:S03]  /*58b0*/  FSETP.GT.AND P0, PT, R124, RZ, PT ;  /* 0x000000ff7c00720b */ /* 0x001fc60003f04000 */
[----:B------:R-:W-:Y:S01]  /*58c0*/  FADD R108, R108, R45 ;  /* 0x0000002d6c6c7221 */ /* 0x000fe20000000000 */
[----:B------:R-:W-:Y:S02]  /*58d0*/  CS2R R44, SRZ ;  /* 0x00000000002c7805 */ /* 0x000fe4000001ff00 */
[----:B------:R-:W-:-:S07]  /*58e0*/  @P3 MOV R45, R125 ;  /* 0x0000007d002d3202 */ /* 0x000fce0000000f00 */
[----:B------:R-:W2:Y:S04]  /*58f0*/  @P0 LDG.E.CONSTANT R131, desc[UR4][R84.64] ;  /* 0x0000000454830981 */ /* 0x000ea8000c1e9900 */
[----:B------:R-:W0:Y:S04]  /*5900*/  SHFL.IDX PT, R125, R38, R43, 0x1f ;  /* 0x00001f2b267d7589 */ /* 0x000e2800000e0000 */
[----:B------:R-:W2:Y:S01]  /*5910*/  @P0 LDG.E.CONSTANT R133, desc[UR4][R84.64+0x80] ;  /* 0x0000800454850981 */ /* 0x000ea2000c1e9900 */
[----:B0-----:R-:W-:-:S13]  /*5920*/  FSETP.GT.AND P3, PT, R125, RZ, PT ;  /* 0x000000ff7d00720b */ /* 0x001fda0003f64000 */
[----:B------:R-:W2:Y:S04]  /*5930*/  @P3 LDG.E.CONSTANT R128, desc[UR4][R84.64] ;  /* 0x0000000454803981 */ /* 0x000ea8000c1e9900 */
[----:B------:R-:W2:Y:S01]  /*5940*/  @P3 LDG.E.CONSTANT R130, desc[UR4][R84.64+0x80] ;  /* 0x0000800454823981 */ /* 0x000ea2000c1e9900 */
[-C--:B---3--:R-:W-:Y:S01]  /*5950*/  @P2 FMUL R86, R132, R123.reuse ;  /* 0x0000007b84562220 */ /* 0x088fe20000400000 */
[----:B------:R-:W-:-:S04]  /*5960*/  @P2 FMUL R123, R134, R123 ;  /* 0x0000007b867b2220 */ /* 0x000fc80000400000 */
[----:B------:R-:W-:Y:S01]  /*5970*/  @P2 MOV R44, R86 ;  /* 0x00000056002c2202 */ /* 0x000fe20000000f00 */
[----:B------:R-:W-:-:S04]  /*5980*/  FADD R110, R110, R45 ;  /* 0x0000002d6e6e7221 */ /* 0x000fc80000000000 */
[----:B------:R-:W-:Y:S01]  /*5990*/  FADD R111, R111, R44 ;  /* 0x0000002c6f6f7221 */ /* 0x000fe20000000000 */
[----:B------:R-:W-:Y:S02]  /*59a0*/  CS2R R44, SRZ ;  /* 0x00000000002c7805 */ /* 0x000fe4000001ff00 */
[----:B------:R-:W-:Y:S01]  /*59b0*/  @P2 MOV R45, R123 ;  /* 0x0000007b002d2202 */ /* 0x000fe20000000f00 */
[----:B------:R-:W0:Y:S04]  /*59c0*/  SHFL.IDX PT, R126, R39, R43, 0x1f ;  /* 0x00001f2b277e7589 */ /* 0x000e2800000e0000 */
[----:B------:R-:W-:Y:S01]  /*59d0*/  FADD R112, R112, R45 ;  /* 0x0000002d70707221 */ /* 0x000fe20000000000 */
[----:B------:R-:W-:Y:S01]  /*59e0*/  HFMA2 R45, -RZ, RZ, 0, 0 ;  /* 0x00000000ff2d7431 */ /* 0x000fe200000001ff */
[----:B0-----:R-:W-:Y:S01]  /*59f0*/  FSETP.GT.AND P2, PT, R126, RZ, PT ;  /* 0x000000ff7e00720b */ /* 0x001fe20003f44000 */
[----:B----4-:R-:W-:-:S12]  /*5a00*/  @P1 FMUL R86, R129, R122 ;  /* 0x0000007a81561220 */ /* 0x010fd80000400000 */
[----:B------:R-:W3:Y:S01]  /*5a10*/  @P2 LDG.E.CONSTANT R129, desc[UR4][R84.64] ;  /* 0x0000000454812981 */ /* 0x000ee2000c1e9900 */
[----:B------:R-:W-:-:S03]  /*5a20*/  @P1 MOV R44, R86 ;  /* 0x00000056002c1202 */ /* 0x000fc60000000f00 */
[----:B------:R-:W-:Y:S02]  /*5a30*/  SHFL.IDX PT, R123, R42, R43, 0x1f ;  /* 0x00001f2b2a7b7589 */ /* 0x000fe400000e0000 */
[----:B------:R-:W-:Y:S01]  /*5a40*/  FADD R113, R113, R44 ;  /* 0x0000002c71717221 */ /* 0x000fe20000000000 */
[----:B------:R-:W-:Y:S02]  /*5a50*/  HFMA2 R44, -RZ, RZ, 0, 0 ;  /* 0x00000000ff2c7431 */ /* 0x000fe400000001ff */
[----:B--2---:R-:W-:Y:S02]  /*5a60*/  @P1 FMUL R122, R127, R122 ;  /* 0x0000007a7f7a1220 */ /* 0x004fe40000400000 */
[----:B------:R-:W2:Y:S03]  /*5a70*/  @P2 LDG.E.CONSTANT R127, desc[UR4][R84.64+0x80] ;  /* 0x00008004547f2981 */ /* 0x000ea6000c1e9900 */
[----:B------:R-:W-:-:S02]  /*5a80*/  @P1 MOV R45, R122 ;  /* 0x0000007a002d1202 */ /* 0x000fc40000000f00 */
[----:B------:R-:W0:Y:S01]  /*5a90*/  SHFL.IDX PT, R122, R40, R43, 0x1f ;  /* 0x00001f2b287a7589 */ /* 0x000e2200000e0000 */
[----:B------:R-:W-:Y:S01]  /*5aa0*/  @P0 FMUL R86, R131, R124 ;  /* 0x0000007c83560220 */ /* 0x000fe20000400000 */
[----:B0-----:R-:W-:-:S13]  /*5ab0*/  FSETP.GT.AND P1, PT, R122, RZ, PT ;  /* 0x000000ff7a00720b */ /* 0x001fda0003f24000 */
[----:B------:R-:W4:Y:S01]  /*5ac0*/  @P1 LDG.E.CONSTANT R131, desc[UR4][R84.64] ;  /* 0x0000000454831981 */ /* 0x000f22000c1e9900 */
[----:B------:R-:W-:Y:S01]  /*5ad0*/  FADD R114, R114, R45 ;  /* 0x0000002d72727221 */ /* 0x000fe20000000000 */
[----:B------:R-:W-:Y:S02]  /*5ae0*/  HFMA2 R45, -RZ, RZ, 0, 0 ;  /* 0x00000000ff2d7431 */ /* 0x000fe400000001ff */
[----:B------:R-:W-:Y:S02]  /*5af0*/  @P0 FMUL R124, R133, R124 ;  /* 0x0000007c857c0220 */ /* 0x000fe40000400000 */
[----:B------:R-:W4:Y:S03]  /*5b00*/  @P1 LDG.E.CONSTANT R133, desc[UR4][R84.64+0x80] ;  /* 0x0000800454851981 */ /* 0x000f26000c1e9900 */
[----:B------:R-:W-:Y:S02]  /*5b10*/  @P0 MOV R45, R124 ;  /* 0x0000007c002d0202 */ /* 0x000fe40000000f00 */
[----:B------:R-:W0:Y:S01]  /*5b20*/  SHFL.IDX PT, R124, R41, R43, 0x1f ;  /* 0x00001f2b297c7589 */ /* 0x000e2200000e0000 */
[----:B------:R-:W-:-:S05]  /*5b30*/  @P0 MOV R44, R86 ;  /* 0x00000056002c0202 */ /* 0x000fca0000000f00 */
[----:B------:R-:W-:Y:S01]  /*5b40*/  FADD R115, R115, R44 ;  /* 0x0000002c73737221 */ /* 0x000fe20000000000 */
[----:B------:R-:W-:Y:S02]  /*5b50*/  HFMA2 R44, -RZ, RZ, 0, 0 ;  /* 0x00000000ff2c7431 */ /* 0x000fe400000001ff */
[-C--:B------:R-:W-:Y:S01]  /*5b60*/  @P3 FMUL R86, R128, R125.reuse ;  /* 0x0000007d80563220 */ /* 0x080fe20000400000 */
[----:B------:R-:W-:-:S04]  /*5b70*/  @P3 FMUL R125, R130, R125 ;  /* 0x0000007d827d3220 */ /* 0x000fc80000400000 */
[----:B------:R-:W-:Y:S01]  /*5b80*/  @P3 MOV R44, R86 ;  /* 0x00000056002c3202 */ /* 0x000fe20000000f00 */
[----:B------:R-:W-:-:S04]  /*5b90*/  FADD R116, R116, R45 ;  /* 0x0000002d74747221 */ /* 0x000fc80000000000 */
[----:B------:R-:W-:Y:S01]  /*5ba0*/  FADD R117, R117, R44 ;  /* 0x0000002c75757221 */ /* 0x000fe20000000000 */
[----:B------:R-:W-:Y:S02]  /*5bb0*/  CS2R R44, SRZ ;  /* 0x00000000002c7805 */ /* 0x000fe4000001ff00 */
[----:B0-----:R-:W-:Y:S02]  /*5bc0*/  FSETP.GT.AND P0, PT, R124, RZ, PT ;  /* 0x000000ff7c00720b */ /* 0x001fe40003f04000 */
[----:B------:R-:W-:Y:S02]  /*5bd0*/  @P3 MOV R45, R125 ;  /* 0x0000007d002d3202 */ /* 0x000fe40000000f00 */
[----:B------:R-:W-:-:S09]  /*5be0*/  FSETP.GT.AND P3, PT, R123, RZ, PT ;  /* 0x000000ff7b00720b */ /* 0x000fd20003f64000 */
[----:B------:R-:W4:Y:S04]  /*5bf0*/  @P0 LDG.E.CONSTANT R125, desc[UR4][R84.64] ;  /* 0x00000004547d0981 */ /* 0x000f28000c1e9900 */
[----:B------:R-:W4:Y:S01]  /*5c00*/  @P3 LDG.E.CONSTANT R128, desc[UR4][R84.64] ;  /* 0x0000000454803981 */ /* 0x000f22000c1e9900 */
[----:B------:R-:W-:Y:S01]  /*5c10*/  CS2R R46, SRZ ;  /* 0x00000000002e7805 */ /* 0x000fe2000001ff00 */
[----:B------:R-:W-:Y:S01]  /*5c20*/  FADD R118, R118, R45 ;  /* 0x0000002d76767221 */ /* 0x000fe20000000000 */
[----:B------:R-:W-:Y:S01]  /*5c30*/  HFMA2 R45, -RZ, RZ, 0, 0 ;  /* 0x00000000ff2d7431 */ /* 0x000fe200000001ff */
[----:B------:R-:W4:Y:S04]  /*5c40*/  @P3 LDG.E.CONSTANT R130, desc[UR4][R84.64+0x80] ;  /* 0x0000800454823981 */ /* 0x000f28000c1e9900 */
[----:B------:R-:W4:Y:S01]  /*5c50*/  @P0 LDG.E.CONSTANT R135, desc[UR4][R84.64+0x80] ;  /* 0x0000800454870981 */ /* 0x000f22000c1e9900 */
[----:B---3--:R-:W-:-:S05]  /*5c60*/  @P2 FMUL R86, R129, R126 ;  /* 0x0000007e81562220 */ /* 0x008fca0000400000 */
[----:B------:R-:W-:-:S05]  /*5c70*/  @P2 MOV R44, R86 ;  /* 0x00000056002c2202 */ /* 0x000fca0000000f00 */
[----:B------:R-:W-:Y:S01]  /*5c80*/  FADD R119, R119, R44 ;  /* 0x0000002c77777221 */ /* 0x000fe20000000000 */
[----:B------:R-:W-:Y:S02]  /*5c90*/  HFMA2 R44, -RZ, RZ, 0, 0 ;  /* 0x00000000ff2c7431 */ /* 0x000fe400000001ff */
[----:B--2---:R-:W-:-:S05]  /*5ca0*/  @P2 FMUL R126, R127, R126 ;  /* 0x0000007e7f7e2220 */ /* 0x004fca0000400000 */
[----:B------:R-:W-:Y:S01]  /*5cb0*/  @P2 MOV R45, R126 ;  /* 0x0000007e002d2202 */ /* 0x000fe20000000f00 */
[----:B----4-:R-:W-:-:S05]  /*5cc0*/  @P1 FMUL R86, R131, R122 ;  /* 0x0000007a83561220 */ /* 0x010fca0000400000 */
[----:B------:R-:W-:Y:S02]  /*5cd0*/  @P1 MOV R46, R86 ;  /* 0x00000056002e1202 */ /* 0x000fe40000000f00 */
[----:B------:R-:W0:Y:S01]  /*5ce0*/  SHFL.IDX PT, R86, R9, R43, 0x1f ;  /* 0x00001f2b09567589 */ /* 0x000e2200000e0000 */
[----:B------:R-:W-:-:S05]  /*5cf0*/  @P1 FMUL R122, R133, R122 ;  /* 0x0000007a857a1220 */ /* 0x000fca0000400000 */
[----:B------:R-:W-:Y:S01]  /*5d00*/  @P1 MOV R44, R122 ;  /* 0x0000007a002c1202 */ /* 0x000fe20000000f00 */
[----:B------:R-:W-:Y:S01]  /*5d10*/  FADD R120, R120, R45 ;  /* 0x0000002d78787221 */ /* 0x000fe20000000000 */
[----:B------:R-:W-:Y:S02]  /*5d20*/  IADD3 R45, PT, PT, R43, 0x1, RZ ;  /* 0x000000012b2d7810 */ /* 0x000fe40007ffe0ff */
[----:B0-----:R-:W-:-:S03]  /*5d30*/  FSETP.GT.AND P1, PT, R86, RZ, PT ;  /* 0x000000ff5600720b */ /* 0x001fc60003f24000 */
[----:B------:R-:W0:Y:S10]  /*5d40*/  SHFL.IDX PT, R79, R8, R45, 0x1f ;  /* 0x00001f2d084f7589 */ /* 0x000e3400000e0000 */
[----:B------:R-:W2:Y:S04]  /*5d50*/  @P1 LDG.E.CONSTANT R88, desc[UR4][R84.64] ;  /* 0x0000000454581981 */ /* 0x000ea8000c1e9900 */
[----:B------:R1:W3:Y:S01]  /*5d60*/  @P1 LDG.E.CONSTANT R89, desc[UR4][R84.64+0x80] ;  /* 0x0000800454591981 */ /* 0x0002e2000c1e9900 */
[----:B------:R-:W-:Y:S01]  /*5d70*/  @P0 FMUL R122, R125, R124 ;  /* 0x0000007c7d7a0220 */ /* 0x000fe20000400000 */
[----:B------:R-:W-:-:S04]  /*5d80*/  HFMA2 R125, -RZ, RZ, 0, 0 ;  /* 0x00000000ff7d7431 */ /* 0x000fc800000001ff */
[----:B------:R-:W-:Y:S01]  /*5d90*/  @P0 MOV R47, R122 ;  /* 0x0000007a002f0202 */ /* 0x000fe20000000f00 */
[----:B------:R-:W-:Y:S01]  /*5da0*/  @P3 FMUL R122, R128, R123 ;  /* 0x0000007b807a3220 */ /* 0x000fe20000400000 */
[----:B0-----:R-:W-:-:S04]  /*5db0*/  IMAD.WIDE R126, R79, 0x4, R82 ;  /* 0x000000044f7e7825 */ /* 0x001fc800078e0252 */
[----:B------:R-:W-:Y:S01]  /*5dc0*/  @P3 MOV R125, R122 ;  /* 0x0000007a007d3202 */ /* 0x000fe20000000f00 */
[----:B------:R-:W4:Y:S04]  /*5dd0*/  LDG.E.CONSTANT R79, desc[UR4][R126.64+0x80] ;  /* 0x000080047e4f7981 */ /* 0x000f28000c1e9900 */
[----:B------:R0:W4:Y:S01]  /*5de0*/  LDG.E.CONSTANT R122, desc[UR4][R126.64] ;  /* 0x000000047e7a7981 */ /* 0x000122000c1e9900 */
[----:B------:R-:W-:Y:S01]  /*5df0*/  FADD R80, R80, R47 ;  /* 0x0000002f50507221 */ /* 0x000fe20000000000 */
[----:B------:R-:W-:Y:S02]  /*5e00*/  HFMA2 R47, -RZ, RZ, 0, 0 ;  /* 0x00000000ff2f7431 */ /* 0x000fe400000001ff */
[----:B------:R-:W-:Y:S01]  /*5e10*/  @P3 FMUL R123, R130, R123 ;  /* 0x0000007b827b3220 */ /* 0x000fe20000400000 */
[----:B------:R-:W-:Y:S01]  /*5e20*/  FADD R125, R76, R125 ;  /* 0x0000007d4c7d7221 */ /* 0x000fe20000000000 */
[----:B-1----:R-:W-:Y:S03]  /*5e30*/  SHFL.IDX PT, R84, R13, R45, 0x1f ;  /* 0x00001f2d0d547589 */ /* 0x002fe600000e0000 */
[----:B------:R-:W-:Y:S01]  /*5e40*/  @P3 MOV R47, R123 ;  /* 0x0000007b002f3202 */ /* 0x000fe20000000f00 */
[----:B------:R-:W-:Y:S04]  /*5e50*/  SHFL.IDX PT, R76, R12, R45, 0x1f ;  /* 0x00001f2d0c4c7589 */ /* 0x000fe800000e0000 */
[----:B------:R-:W4:Y:S04]  /*5e60*/  SHFL.IDX PT, R123, R11, R45, 0x1f ;  /* 0x00001f2d0b7b7589 */ /* 0x000f2800000e0000 */
[----:B0-----:R-:W0:Y:S04]  /*5e70*/  SHFL.IDX PT, R126, R16, R45, 0x1f ;  /* 0x00001f2d107e7589 */ /* 0x001e2800000e0000 */
[----:B------:R-:W1:Y:S04]  /*5e80*/  SHFL.IDX PT, R128, R17, R45, 0x1f ;  /* 0x00001f2d11807589 */ /* 0x000e6800000e0000 */
[----:B------:R-:W1:Y:S01]  /*5e90*/  SHFL.IDX PT, R130, R18, R45, 0x1f ;  /* 0x00001f2d12827589 */ /* 0x000e6200000e0000 */
[----:B------:R-:W-:-:S02]  /*5ea0*/  HFMA2 R49, -RZ, RZ, 0, 0 ;  /* 0x00000000ff317431 */ /* 0x000fc400000001ff */
[----:B------:R-:W-:Y:S01]  /*5eb0*/  @P0 FMUL R124, R135, R124 ;  /* 0x0000007c877c0220 */ /* 0x000fe20000400000 */
[----:B------:R-:W-:Y:S04]  /*5ec0*/  SHFL.IDX PT, R85, R10, R45, 0x1f ;  /* 0x00001f2d0a557589 */ /* 0x000fe800000e0000 */
[----:B------:R-:W-:Y:S01]  /*5ed0*/  @P0 MOV R49, R124 ;  /* 0x0000007c00310202 */ /* 0x000fe20000000f00 */
[----:B------:R-:W-:Y:S04]  /*5ee0*/  SHFL.IDX PT, R132, R19, R45, 0x1f ;  /* 0x00001f2d13847589 */ /* 0x000fe800000e0000 */
[----:B------:R-:W-:Y:S04]  /*5ef0*/  SHFL.IDX PT, R124, R15, R45, 0x1f ;  /* 0x00001f2d0f7c7589 */ /* 0x000fe800000e0000 */
[----:B------:R-:W-:Y:S01]  /*5f00*/  SHFL.IDX PT, R134, R20, R45, 0x1f ;  /* 0x00001f2d14867589 */ /* 0x000fe200000e0000 */
[----:B------:R-:W-:Y:S01]  /*5f10*/  FADD R0, R0, R47 ;  /* 0x0000002f00007221 */ /* 0x000fe20000000000 */
[----:B------:R-:W-:Y:S01]  /*5f20*/  IADD3 R47, PT, PT, R43, 0x2, RZ ;  /* 0x000000022b2f7810 */ /* 0x000fe20007ffe0ff */
[----:B------:R-:W-:Y:S01]  /*5f30*/  FADD R87, R87, R44 ;  /* 0x0000002c57577221 */ /* 0x000fe20000000000 */
[----:B------:R-:W-:Y:S04]  /*5f40*/  SHFL.IDX PT, R127, R38, R45, 0x1f ;  /* 0x00001f2d267f7589 */ /* 0x000fe800000e0000 */
[----:B------:R-:W-:Y:S04]  /*5f50*/  SHFL.IDX PT, R129, R41, R45, 0x1f ;  /* 0x00001f2d29817589 */ /* 0x000fe800000e0000 */
[----:B------:R-:W-:Y:S04]  /*5f60*/  SHFL.IDX PT, R131, R42, R45, 0x1f ;  /* 0x00001f2d2a837589 */ /* 0x000fe800000e0000 */
[----:B------:R-:W-:Y:S01]  /*5f70*/  SHFL.IDX PT, R44, R8, R47, 0x1f ;  /* 0x00001f2f082c7589 */ /* 0x000fe200000e0000 */
[----:B------:R-:W-:Y:S01]  /*5f80*/  FADD R121, R121, R46 ;  /* 0x0000002e79797221 */ /* 0x000fe20000000000 */
[C---:B--2---:R-:W-:Y:S01]  /*5f90*/  @P1 FFMA R88, R86.reuse, R88, R81 ;  /* 0x0000005856581223 */ /* 0x044fe20000000051 */
[----:B---3--:R-:W-:Y:S01]  /*5fa0*/  @P1 FMUL R86, R86, R89 ;  /* 0x0000005956561220 */ /* 0x008fe20000400000 */
[----:B------:R-:W-:-:S05]  /*5fb0*/  @!P1 MOV R86, RZ ;  /* 0x000000ff00569202 */ /* 0x000fca0000000f00 */
[----:B------:R-:W-:Y:S02]  /*5fc0*/  FADD R77, R77, R86 ;  /* 0x000000564d4d7221 */ /* 0x000fe40000000000 */
[----:B------:R-:W2:Y:S01]  /*5fd0*/  SHFL.IDX PT, R86, R14, R45, 0x1f ;  /* 0x00001f2d0e567589 */ /* 0x000ea200000e0000 */
[CC--:B----4-:R-:W-:Y:S01]  /*5fe0*/  FFMA R52, R79.reuse, R123.reuse, R52 ;  /* 0x0000007b4f347223 */ /* 0x0d0fe20000000034 */
[C---:B------:R-:W-:Y:S01]  /*5ff0*/  FFMA R54, R79.reuse, R76, R54 ;  /* 0x0000004c4f367223 */ /* 0x040fe20000000036 */
[C---:B------:R-:W-:Y:S01]  /*6000*/  FFMA R56, R79.reuse, R84, R56 ;  /* 0x000000544f387223 */ /* 0x040fe20000000038 */
[C---:B0-----:R-:W-:Y:S01]  /*6010*/  FFMA R62, R79.reuse, R126, R62 ;  /* 0x0000007e4f3e7223 */ /* 0x041fe2000000003e */
[C---:B------:R-:W-:Y:S01]  /*6020*/  FFMA R51, R122.reuse, R123, R51 ;  /* 0x0000007b7a337223 */ /* 0x040fe20000000033 */
[C---:B------:R-:W-:Y:S01]  /*6030*/  FFMA R53, R122.reuse, R76, R53 ;  /* 0x0000004c7a357223 */ /* 0x040fe20000000035 */
[C---:B------:R-:W-:Y:S01]  /*6040*/  FFMA R55, R122.reuse, R84, R55 ;  /* 0x000000547a377223 */ /* 0x040fe20000000037 */
[C---:B------:R-:W-:Y:S01]  /*6050*/  FFMA R61, R122.reuse, R126, R61 ;  /* 0x0000007e7a3d7223 */ /* 0x040fe2000000003d */
[CC--:B-1----:R-:W-:Y:S01]  /*6060*/  FFMA R63, R122.reuse, R128.reuse, R63 ;  /* 0x000000807a3f7223 */ /* 0x0c2fe2000000003f */
[C---:B------:R-:W-:Y:S01]  /*6070*/  FFMA R64, R79.reuse, R128, R64 ;  /* 0x000000804f407223 */ /* 0x040fe20000000040 */
[CC--:B------:R-:W-:Y:S01]  /*6080*/  FFMA R65, R122.reuse, R130.reuse, R65 ;  /* 0x000000827a417223 */ /* 0x0c0fe20000000041 */
[C---:B------:R-:W-:Y:S01]  /*6090*/  FFMA R66, R79.reuse, R130, R66 ;  /* 0x000000824f427223 */ /* 0x040fe20000000042 */
[----:B------:R-:W0:Y:S04]  /*60a0*/  SHFL.IDX PT, R123, R21, R45, 0x1f ;  /* 0x00001f2d157b7589 */ /* 0x000e2800000e0000 */
[----:B------:R-:W1:Y:S01]  /*60b0*/  SHFL.IDX PT, R76, R22, R45, 0x1f ;  /* 0x00001f2d164c7589 */ /* 0x000e6200000e0000 */
[-C--:B--2---:R-:W-:Y:S01]  /*60c0*/  FFMA R57, R122, R86.reuse, R57 ;  /* 0x000000567a397223 */ /* 0x084fe20000000039 */
[----:B------:R-:W-:-:S02]  /*60d0*/  FFMA R58, R79, R86, R58 ;  /* 0x000000564f3a7223 */ /* 0x000fc4000000003a */
        /* <DEDUP_REMOVED lines=23> */
[----:B------:R-:W0:Y:S01]  /*6250*/  SHFL.IDX PT, R124, R25, R45, 0x1f ;  /* 0x00001f2d197c7589 */ /* 0x000e2200000e0000 */
[-C--:B------:R-:W-:Y:S01]  /*6260*/  FFMA R99, R122, R128.reuse, R99 ;  /* 0x000000807a637223 */ /* 0x080fe20000000063 */
[----:B------:R-:W-:-:S02]  /*6270*/  FFMA R100, R79, R128, R100 ;  /* 0x000000804f647223 */ /* 0x000fc40000000064 */
[----:B------:R-:W1:Y:S01]  /*6280*/  SHFL.IDX PT, R132, R30, R45, 0x1f ;  /* 0x00001f2d1e847589 */ /* 0x000e6200000e0000 */
[-C--:B------:R-:W-:Y:S01]  /*6290*/  FFMA R101, R122, R130.reuse, R101 ;  /* 0x000000827a657223 */ /* 0x080fe20000000065 */
[----:B------:R-:W-:Y:S02]  /*62a0*/  FFMA R102, R79, R130, R102 ;  /* 0x000000824f667223 */ /* 0x000fe40000000066 */
[----:B------:R-:W2:Y:S04]  /*62b0*/  SHFL.IDX PT, R134, R31, R45, 0x1f ;  /* 0x00001f2d1f867589 */ /* 0x000ea800000e0000 */
[----:B------:R-:W-:Y:S04]  /*62c0*/  SHFL.IDX PT, R76, R9, R45, 0x1f ;  /* 0x00001f2d094c7589 */ /* 0x000fe800000e0000 */
[----:B------:R-:W3:Y:S04]  /*62d0*/  SHFL.IDX PT, R123, R32, R45, 0x1f ;  /* 0x00001f2d207b7589 */ /* 0x000ee800000e0000 */
[----:B------:R-:W4:Y:S04]  /*62e0*/  SHFL.IDX PT, R84, R34, R45, 0x1f ;  /* 0x00001f2d22547589 */ /* 0x000f2800000e0000 */
[----:B------:R-:W4:Y:S04]  /*62f0*/  SHFL.IDX PT, R85, R35, R45, 0x1f ;  /* 0x00001f2d23557589 */ /* 0x000f2800000e0000 */
[----:B------:R-:W4:Y:S04]  /*6300*/  SHFL.IDX PT, R86, R36, R45, 0x1f ;  /* 0x00001f2d24567589 */ /* 0x000f2800000e0000 */
[----:B------:R-:W4:Y:S04]  /*6310*/  SHFL.IDX PT, R126, R37, R45, 0x1f ;  /* 0x00001f2d257e7589 */ /* 0x000f2800000e0000 */
[----:B------:R-:W4:Y:S04]  /*6320*/  SHFL.IDX PT, R128, R39, R45, 0x1f ;  /* 0x00001f2d27807589 */ /* 0x000f2800000e0000 */
[----:B------:R-:W4:Y:S01]  /*6330*/  SHFL.IDX PT, R130, R40, R45, 0x1f ;  /* 0x00001f2d28827589 */ /* 0x000f2200000e0000 */
[----:B------:R-:W-:Y:S01]  /*6340*/  @!P1 FADD R89, RZ, R81 ;  /* 0x00000051ff599221 */ /* 0x000fe20000000000 */
[----:B------:R-:W-:-:S04]  /*6350*/  @P1 MOV R81, R88 ;  /* 0x0000005800511202 */ /* 0x000fc80000000f00 */
[----:B------:R-:W-:Y:S01]  /*6360*/  @!P1 MOV R81, R89 ;  /* 0x0000005900519202 */ /* 0x000fe20000000f00 */
[C---:B0-----:R-:W-:Y:S01]  /*6370*/  FFMA R95, R122.reuse, R124, R95 ;  /* 0x0000007c7a5f7223 */ /* 0x041fe2000000005f */
[C---:B-1----:R-:W-:Y:S01]  /*6380*/  FFMA R103, R122.reuse, R132, R103 ;  /* 0x000000847a677223 */ /* 0x042fe20000000067 */
[C---:B--2---:R-:W-:Y:S01]  /*6390*/  FFMA R105, R122.reuse, R134, R105 ;  /* 0x000000867a697223 */ /* 0x044fe20000000069 */
[----:B---3--:R-:W-:Y:S01]  /*63a0*/  FFMA R107, R122, R123, R107 ;  /* 0x0000007b7a6b7223 */ /* 0x008fe2000000006b */
[----:B------:R-:W-:Y:S01]  /*63b0*/  FFMA R81, R76, R122, R81 ;  /* 0x0000007a4c517223 */ /* 0x000fe20000000051 */
[C---:B----4-:R-:W-:Y:S01]  /*63c0*/  FFMA R109, R122.reuse, R84, R109 ;  /* 0x000000547a6d7223 */ /* 0x050fe2000000006d */
        /* <DEDUP_REMOVED lines=8> */
[----:B------:R-:W-:Y:S01]  /*6450*/  FFMA R122, R122, R131, R125 ;  /* 0x000000837a7a7223 */ /* 0x000fe2000000007d */
[----:B------:R-:W-:-:S05]  /*6460*/  IMAD.WIDE R124, R44, 0x4, R82 ;  /* 0x000000042c7c7825 */ /* 0x000fca00078e0252 */
[----:B------:R-:W2:Y:S04]  /*6470*/  LDG.E.CONSTANT R44, desc[UR4][R124.64] ;  /* 0x000000047c2c7981 */ /* 0x000ea8000c1e9900 */
[----:B------:R-:W3:Y:S01]  /*6480*/  LDG.E.CONSTANT R45, desc[UR4][R124.64+0x80] ;  /* 0x000080047c2d7981 */ /* 0x000ee2000c1e9900 */
[----:B------:R-:W-:-:S03]  /*6490*/  FFMA R108, R79, R123, R108 ;  /* 0x0000007b4f6c7223 */ /* 0x000fc6000000006c */
[----:B------:R-:W-:Y:S01]  /*64a0*/  SHFL.IDX PT, R123, R10, R47, 0x1f ;  /* 0x00001f2f0a7b7589 */ /* 0x000fe200000e0000 */
[----:B------:R-:W-:Y:S01]  /*64b0*/  FADD R78, R78, R49 ;  /* 0x000000314e4e7221 */ /* 0x000fe20000000000 */
[C---:B------:R-:W-:Y:S01]  /*64c0*/  FFMA R110, R79.reuse, R84, R110 ;  /* 0x000000544f6e7223 */ /* 0x040fe2000000006e */
[C---:B------:R-:W-:Y:S01]  /*64d0*/  FFMA R120, R79.reuse, R128, R120 ;  /* 0x000000804f787223 */ /* 0x040fe20000000078 */
[----:B------:R-:W-:Y:S01]  /*64e0*/  FFMA R84, R79, R130, R87 ;  /* 0x000000824f547223 */ /* 0x000fe20000000057 */
[----:B------:R-:W-:Y:S01]  /*64f0*/  SHFL.IDX PT, R128, R13, R47, 0x1f ;  /* 0x00001f2f0d807589 */ /* 0x000fe200000e0000 */
[----:B------:R-:W-:Y:S01]  /*6500*/  IADD3 R49, PT, PT, R43, 0x3, RZ ;  /* 0x000000032b317810 */ /* 0x000fe20007ffe0ff */
[C---:B------:R-:W-:Y:S01]  /*6510*/  FFMA R104, R79.reuse, R132, R104 ;  /* 0x000000844f687223 */ /* 0x040fe20000000068 */
[C---:B------:R-:W-:Y:S01]  /*6520*/  FFMA R106, R79.reuse, R134, R106 ;  /* 0x000000864f6a7223 */ /* 0x040fe2000000006a */
[----:B------:R-:W-:Y:S04]  /*6530*/  SHFL.IDX PT, R130, R14, R47, 0x1f ;  /* 0x00001f2f0e827589 */ /* 0x000fe800000e0000 */
        /* <DEDUP_REMOVED lines=9> */
[----:B------:R-:W0:Y:S01]  /*65d0*/  SHFL.IDX PT, R46, R8, R49, 0x1f ;  /* 0x00001f31082e7589 */ /* 0x000e2200000e0000 */
[----:B------:R-:W-:Y:S01]  /*65e0*/  FFMA R0, R79, R131, R0 ;  /* 0x000000834f007223 */ /* 0x000fe20000000000 */
[----:B------:R-:W-:-:S02]  /*65f0*/  FFMA R77, R76, R79, R77 ;  /* 0x0000004f4c4d7223 */ /* 0x000fc4000000004d */
[----:B------:R-:W-:Y:S04]  /*6600*/  SHFL.IDX PT, R140, R19, R47, 0x1f ;  /* 0x00001f2f138c7589 */ /* 0x000fe800000e0000 */
[----:B------:R-:W-:Y:S04]  /*6610*/  SHFL.IDX PT, R142, R20, R47, 0x1f ;  /* 0x00001f2f148e7589 */ /* 0x000fe800000e0000 */
[----:B------:R-:W-:Y:S04]  /*6620*/  SHFL.IDX PT, R79, R11, R47, 0x1f ;  /* 0x00001f2f0b4f7589 */ /* 0x000fe800000e0000 */
[----:B------:R-:W-:Y:S04]  /*6630*/  SHFL.IDX PT, R146, R22, R47, 0x1f ;  /* 0x00001f2f16927589 */ /* 0x000fe800000e0000 */
[----:B------:R-:W-:Y:S01]  /*6640*/  SHFL.IDX PT, R148, R23, R47, 0x1f ;  /* 0x00001f2f17947589 */ /* 0x000fe200000e0000 */
[----:B0-----:R-:W-:-:S03]  /*6650*/  IMAD.WIDE R82, R46, 0x4, R82 ;  /* 0x000000042e527825 */ /* 0x001fc600078e0252 */
        /* <DEDUP_REMOVED lines=8> */
[----:B------:R-:W4:Y:S01]  /*66e0*/  LDG.E.CONSTANT R43, desc[UR4][R82.64+0x80] ;  /* 0x00008004522b7981 */ /* 0x000f22000c1e9900 */
[-C--:B--2---:R-:W-:Y:S01]  /*66f0*/  FFMA R48, R44, R123.reuse, R48 ;  /* 0x0000007b2c307223 */ /* 0x084fe20000000030 */
[----:B---3--:R-:W-:-:S02]  /*6700*/  FFMA R50, R45, R123, R50 ;  /* 0x0000007b2d327223 */ /* 0x008fc40000000032 */
[----:B------:R-:W0:Y:S01]  /*6710*/  SHFL.IDX PT, R123, R12, R47, 0x1f ;  /* 0x00001f2f0c7b7589 */ /* 0x000e2200000e0000 */
[CC--:B------:R-:W-:Y:S01]  /*6720*/  FFMA R126, R44.reuse, R128.reuse, R55 ;  /* 0x000000802c7e7223 */ /* 0x0c0fe20000000037 */
[C---:B------:R-:W-:Y:S01]  /*6730*/  FFMA R56, R45.reuse, R128, R56 ;  /* 0x000000802d387223 */ /* 0x040fe20000000038 */
[CC--:B------:R-:W-:Y:S01]  /*6740*/  FFMA R128, R44.reuse, R130.reuse, R57 ;  /* 0x000000822c807223 */ /* 0x0c0fe20000000039 */
[C---:B------:R-:W-:Y:S01]  /*6750*/  FFMA R58, R45.reuse, R130, R58 ;  /* 0x000000822d3a7223 */ /* 0x040fe2000000003a */
[CC--:B------:R-:W-:Y:S01]  /*6760*/  FFMA R130, R44.reuse, R132.reuse, R59 ;  /* 0x000000842c827223 */ /* 0x0c0fe2000000003b */
[CC--:B0-----:R-:W-:Y:S01]  /*6770*/  FFMA R124, R44.reuse, R123.reuse, R53 ;  /* 0x0000007b2c7c7223 */ /* 0x0c1fe20000000035 */
[C---:B------:R-:W-:Y:S02]  /*6780*/  FFMA R54, R45.reuse, R123, R54 ;  /* 0x0000007b2d367223 */ /* 0x040fe40000000036 */
[----:B------:R-:W0:Y:S01]  /*6790*/  SHFL.IDX PT, R123, R21, R47, 0x1f ;  /* 0x00001f2f157b7589 */ /* 0x000e2200000e0000 */
        /* <DEDUP_REMOVED lines=12> */
[----:B------:R-:W-:Y:S04]  /*6860*/  SHFL.IDX PT, R53, R35, R47, 0x1f ;  /* 0x00001f2f23357589 */ /* 0x000fe800000e0000 */
[----:B------:R-:W-:Y:S04]  /*6870*/  SHFL.IDX PT, R51, R34, R47, 0x1f ;  /* 0x00001f2f22337589 */ /* 0x000fe800000e0000 */
[----:B------:R-:W-:Y:S01]  /*6880*/  SHFL.IDX PT, R55, R36, R47, 0x1f ;  /* 0x00001f2f24377589 */ /* 0x000fe200000e0000 */
[-C--:B0-----:R-:W-:Y:S01]  /*6890*/  FFMA R142, R44, R123.reuse, R71 ;  /* 0x0000007b2c8e7223 */ /* 0x081fe20000000047 */
[----:B------:R-:W-:-:S02]  /*68a0*/  FFMA R72, R45, R123, R72 ;  /* 0x0000007b2d487223 */ /* 0x000fc40000000048 */
[----:B------:R-:W-:Y:S04]  /*68b0*/  SHFL.IDX PT, R57, R37, R47, 0x1f ;  /* 0x00001f2f25397589 */ /* 0x000fe800000e0000 */
[----:B------:R-:W0:Y:S04]  /*68c0*/  SHFL.IDX PT, R123, R32, R47, 0x1f ;  /* 0x00001f2f207b7589 */ /* 0x000e2800000e0000 */
[----:B------:R-:W-:Y:S04]  /*68d0*/  SHFL.IDX PT, R59, R38, R47, 0x1f ;  /* 0x00001f2f263b7589 */ /* 0x000fe800000e0000 */
[----:B------:R-:W-:Y:S04]  /*68e0*/  SHFL.IDX PT, R61, R39, R47, 0x1f ;  /* 0x00001f2f273d7589 */ /* 0x000fe800000e0000 */
[----:B------:R-:W-:Y:S04]  /*68f0*/  SHFL.IDX PT, R63, R40, R47, 0x1f ;  /* 0x00001f2f283f7589 */ /* 0x000fe800000e0000 */
[----:B------:R-:W-:Y:S04]  /*6900*/  SHFL.IDX PT, R65, R41, R47, 0x1f ;  /* 0x00001f2f29417589 */ /* 0x000fe800000e0000 */
[----:B------:R1:W-:Y:S04]  /*6910*/  SHFL.IDX PT, R67, R42, R47, 0x1f ;  /* 0x00001f2f2a437589 */ /* 0x0003e800000e0000 */
[----:B-1----:R1:W2:Y:S01]  /*6920*/  LDG.E.CONSTANT R47, desc[UR4][R82.64] ;  /* 0x00000004522f7981 */ /* 0x0022a2000c1e9900 */
        /* <DEDUP_REMOVED lines=18> */
[-C--:B0-----:R-:W-:Y:S01]  /*6a50*/  FFMA R162, R44, R123.reuse, R107 ;  /* 0x0000007b2ca27223 */ /* 0x081fe2000000006b */
[----:B------:R-:W-:-:S02]  /*6a60*/  FFMA R108, R45, R123, R108 ;  /* 0x0000007b2d6c7223 */ /* 0x000fc4000000006c */
[----:B------:R-:W4:Y:S01]  /*6a70*/  SHFL.IDX PT, R123, R10, R49, 0x1f ;  /* 0x00001f310a7b7589 */ /* 0x000f2200000e0000 */
[CC--:B------:R-:W-:Y:S01]  /*6a80*/  FFMA R115, R44.reuse, R57.reuse, R115 ;  /* 0x000000392c737223 */ /* 0x0c0fe20000000073 */
[----:B------:R-:W-:Y:S02]  /*6a90*/  FFMA R116, R45, R57, R116 ;  /* 0x000000392d747223 */ /* 0x000fe40000000074 */
[----:B------:R-:W0:Y:S04]  /*6aa0*/  SHFL.IDX PT, R46, R11, R49, 0x1f ;  /* 0x00001f310b2e7589 */ /* 0x000e2800000e0000 */
[----:B------:R-:W3:Y:S01]  /*6ab0*/  SHFL.IDX PT, R57, R13, R49, 0x1f ;  /* 0x00001f310d397589 */ /* 0x000ee200000e0000 */
[----:B----4-:R-:W-:Y:S01]  /*6ac0*/  FFMA R50, R43, R123, R50 ;  /* 0x0000007b2b327223 */ /* 0x010fe20000000032 */
[C---:B------:R-:W-:Y:S01]  /*6ad0*/  FFMA R52, R45.reuse, R79, R52 ;  /* 0x0000004f2d347223 */ /* 0x040fe20000000034 */
[CC--:B------:R-:W-:Y:S01]  /*6ae0*/  FFMA R119, R44.reuse, R61.reuse, R119 ;  /* 0x0000003d2c777223 */ /* 0x0c0fe20000000077 */
[C---:B------:R-:W-:Y:S01]  /*6af0*/  FFMA R120, R45.reuse, R61, R120 ;  /* 0x0000003d2d787223 */ /* 0x040fe20000000078 */
[-C--:B------:R-:W-:Y:S01]  /*6b00*/  FFMA R121, R44, R63.reuse, R121 ;  /* 0x0000003f2c797223 */ /* 0x080fe20000000079 */
[C---:B------:R-:W-:Y:S01]  /*6b10*/  FFMA R84, R45.reuse, R63, R84 ;  /* 0x0000003f2d547223 */ /* 0x040fe20000000054 */
[----:B------:R-:W4:Y:S01]  /*6b20*/  SHFL.IDX PT, R61, R15, R49, 0x1f ;  /* 0x00001f310f3d7589 */ /* 0x000f2200000e0000 */
[----:B------:R-:W-:Y:S01]  /*6b30*/  FFMA R81, R86, R44, R81 ;  /* 0x0000002c56517223 */ /* 0x000fe20000000051 */
[C---:B------:R-:W-:Y:S01]  /*6b40*/  FFMA R164, R44.reuse, R51, R109 ;  /* 0x000000332ca47223 */ /* 0x040fe2000000006d */
[C---:B------:R-:W-:Y:S01]  /*6b50*/  FFMA R111, R44.reuse, R53, R111 ;  /* 0x000000352c6f7223 */ /* 0x040fe2000000006f */
[C---:B------:R-:W-:Y:S01]  /*6b60*/  FFMA R113, R44.reuse, R55, R113 ;  /* 0x000000372c717223 */ /* 0x040fe20000000071 */
[C---:B------:R-:W-:Y:S01]  /*6b70*/  FFMA R117, R44.reuse, R59, R117 ;  /* 0x0000003b2c757223 */ /* 0x040fe20000000075 */
[CC--:B------:R-:W-:Y:S01]  /*6b80*/  FFMA R80, R44.reuse, R65.reuse, R80 ;  /* 0x000000412c507223 */ /* 0x0c0fe20000000050 */
[C---:B------:R-:W-:Y:S01]  /*6b90*/  FFMA R78, R45.reuse, R65, R78 ;  /* 0x000000412d4e7223 */ /* 0x040fe2000000004e */
[----:B------:R-:W1:Y:S01]  /*6ba0*/  SHFL.IDX PT, R63, R16, R49, 0x1f ;  /* 0x00001f31103f7589 */ /* 0x000e6200000e0000 */
[----:B------:R-:W-:Y:S01]  /*6bb0*/  FFMA R44, R44, R67, R122 ;  /* 0x000000432c2c7223 */ /* 0x000fe2000000007a */
[C---:B------:R-:W-:Y:S01]  /*6bc0*/  FFMA R110, R45.reuse, R51, R110 ;  /* 0x000000332d6e7223 */ /* 0x040fe2000000006e */
[C---:B------:R-:W-:Y:S01]  /*6bd0*/  FFMA R0, R45.reuse, R67, R0 ;  /* 0x000000432d007223 */ /* 0x040fe20000000000 */
[----:B------:R-:W1:Y:S01]  /*6be0*/  SHFL.IDX PT, R65, R17, R49, 0x1f ;  /* 0x00001f3111417589 */ /* 0x000e6200000e0000 */
[C---:B------:R-:W-:Y:S01]  /*6bf0*/  FFMA R112, R45.reuse, R53, R112 ;  /* 0x000000352d707223 */ /* 0x040fe20000000070 */
[C---:B------:R-:W-:Y:S01]  /*6c00*/  FFMA R114, R45.reuse, R55, R114 ;  /* 0x000000372d727223 */ /* 0x040fe20000000072 */
[----:B------:R-:W-:Y:S01]  /*6c10*/  FFMA R118, R45, R59, R118 ;  /* 0x0000003b2d767223 */ /* 0x000fe20000000076 */
[----:B------:R-:W-:Y:S01]  /*6c20*/  FFMA R86, R86, R45, R77 ;  /* 0x0000002d56567223 */ /* 0x000fe2000000004d */
[C---:B0-----:R-:W-:Y:S01]  /*6c30*/  FFMA R52, R43.reuse, R46, R52 ;  /* 0x0000002e2b347223 */ /* 0x041fe20000000034 */
[----:B------:R-:W0:Y:S01]  /*6c40*/  SHFL.IDX PT, R67, R18, R49, 0x1f ;  /* 0x00001f3112437589 */ /* 0x000e2200000e0000 */
[----:B---3--:R-:W-:-:S03]  /*6c50*/  FFMA R56, R43, R57, R56 ;  /* 0x000000392b387223 */ /* 0x008fc60000000038 */
[----:B------:R-:W3:Y:S04]  /*6c60*/  SHFL.IDX PT, R45, R12, R49, 0x1f ;  /* 0x00001f310c2d7589 */ /* 0x000ee800000e0000 */
[----:B------:R-:W3:Y:S01]  /*6c70*/  SHFL.IDX PT, R71, R20, R49, 0x1f ;  /* 0x00001f3114477589 */ /* 0x000ee200000e0000 */
[C---:B----4-:R-:W-:Y:S01]  /*6c80*/  FFMA R60, R43.reuse, R61, R60 ;  /* 0x0000003d2b3c7223 */ /* 0x050fe2000000003c */
[C---:B-1----:R-:W-:Y:S02]  /*6c90*/  FFMA R62, R43.reuse, R63, R62 ;  /* 0x0000003f2b3e7223 */ /* 0x042fe4000000003e */
[----:B------:R-:W1:Y:S01]  /*6ca0*/  SHFL.IDX PT, R101, R28, R49, 0x1f ;  /* 0x00001f311c657589 */ /* 0x000e6200000e0000 */
[----:B------:R-:W-:-:S03]  /*6cb0*/  FFMA R64, R43, R65, R64 ;  /* 0x000000412b407223 */ /* 0x000fc60000000040 */
[----:B------:R-:W4:Y:S01]  /*6cc0*/  SHFL.IDX PT, R79, R23, R49, 0x1f ;  /* 0x00001f31174f7589 */ /* 0x000f2200000e0000 */
[----:B0-----:R-:W-:-:S03]  /*6cd0*/  FFMA R66, R43, R67, R66 ;  /* 0x000000432b427223 */ /* 0x001fc60000000042 */
[----:B------:R-:W0:Y:S01]  /*6ce0*/  SHFL.IDX PT, R83, R24, R49, 0x1f ;  /* 0x00001f3118537589 */ /* 0x000e2200000e0000 */
[C---:B---3--:R-:W-:Y:S01]  /*6cf0*/  FFMA R54, R43.reuse, R45, R54 ;  /* 0x0000002d2b367223 */ /* 0x048fe20000000036 */
[C---:B------:R-:W-:Y:S02]  /*6d00*/  FFMA R70, R43.reuse, R71, R70 ;  /* 0x000000472b467223 */ /* 0x040fe40000000046 */
[----:B------:R-:W3:Y:S04]  /*6d10*/  SHFL.IDX PT, R87, R26, R49, 0x1f ;  /* 0x00001f311a577589 */ /* 0x000ee800000e0000 */
[----:B------:R-:W3:Y:S01]  /*6d20*/  SHFL.IDX PT, R85, R25, R49, 0x1f ;  /* 0x00001f3119557589 */ /* 0x000ee200000e0000 */
[----:B-1----:R-:W-:-:S03]  /*6d30*/  FFMA R100, R43, R101, R100 ;  /* 0x000000652b647223 */ /* 0x002fc60000000064 */
[----:B------:R-:W1:Y:S01]  /*6d40*/  SHFL.IDX PT, R82, R35, R49, 0x1f ;  /* 0x00001f3123527589 */ /* 0x000e6200000e0000 */
[----:B----4-:R-:W-:-:S03]  /*6d50*/  FFMA R92, R43, R79, R92 ;  /* 0x0000004f2b5c7223 */ /* 0x010fc6000000005c */
[----:B------:R-:W4:Y:S01]  /*6d60*/  SHFL.IDX PT, R122, R37, R49, 0x1f ;  /* 0x00001f31257a7589 */ /* 0x000f2200000e0000 */
[C---:B0-----:R-:W-:Y:S01]  /*6d70*/  FFMA R94, R43.reuse, R83, R94 ;  /* 0x000000532b5e7223 */ /* 0x041fe2000000005e */
[C---:B---3--:R-:W-:Y:S01]  /*6d80*/  FFMA R98, R43.reuse, R87, R98 ;  /* 0x000000572b627223 */ /* 0x048fe20000000062 */
[C---:B------:R-:W-:Y:S01]  /*6d90*/  FFMA R96, R43.reuse, R85, R96 ;  /* 0x000000552b607223 */ /* 0x040fe20000000060 */
[C---:B-1----:R-:W-:Y:S01]  /*6da0*/  FFMA R112, R43.reuse, R82, R112 ;  /* 0x000000522b707223 */ /* 0x042fe20000000070 */
[----:B----4-:R-:W-:Y:S01]  /*6db0*/  FFMA R116, R43, R122, R116 ;  /* 0x0000007a2b747223 */ /* 0x010fe20000000074 */
[C---:B--2---:R-:W-:Y:S02]  /*6dc0*/  FFMA R48, R47.reuse, R123, R48 ;  /* 0x0000007b2f307223 */ /* 0x044fe40000000030 */
[----:B------:R-:W0:Y:S01]  /*6dd0*/  SHFL.IDX PT, R123, R14, R49, 0x1f ;  /* 0x00001f310e7b7589 */ /* 0x000e2200000e0000 */
[C---:B------:R-:W-:Y:S01]  /*6de0*/  FFMA R51, R47.reuse, R46, R76 ;  /* 0x0000002e2f337223 */ /* 0x040fe2000000004c */
[----:B------:R-:W-:-:S02]  /*6df0*/  FFMA R55, R47, R57, R126 ;  /* 0x000000392f377223 */ /* 0x000fc4000000007e */
[----:B------:R-:W1:Y:S01]  /*6e00*/  SHFL.IDX PT, R46, R19, R49, 0x1f ;  /* 0x00001f31132e7589 */ /* 0x000e6200000e0000 */
[C---:B------:R-:W-:Y:S01]  /*6e10*/  FFMA R59, R47.reuse, R61, R130 ;  /* 0x0000003d2f3b7223 */ /* 0x040fe20000000082 */
[C---:B------:R-:W-:Y:S01]  /*6e20*/  FFMA R61, R47.reuse, R63, R132 ;  /* 0x0000003f2f3d7223 */ /* 0x040fe20000000084 */
[-C--:B0-----:R-:W-:Y:S01]  /*6e30*/  FFMA R57, R47, R123.reuse, R128 ;  /* 0x0000007b2f397223 */ /* 0x081fe20000000080 */
[----:B------:R-:W-:Y:S02]  /*6e40*/  FFMA R58, R43, R123, R58 ;  /* 0x0000007b2b3a7223 */ /* 0x000fe4000000003a */
[----:B------:R-:W0:Y:S01]  /*6e50*/  SHFL.IDX PT, R123, R21, R49, 0x1f ;  /* 0x00001f31157b7589 */ /* 0x000e2200000e0000 */
[C---:B------:R-:W-:Y:S01]  /*6e60*/  FFMA R63, R47.reuse, R65, R134 ;  /* 0x000000412f3f7223 */ /* 0x040fe20000000086 */
[C---:B------:R-:W-:Y:S01]  /*6e70*/  FFMA R65, R47.reuse, R67, R136 ;  /* 0x000000432f417223 */ /* 0x040fe20000000088 */
[C---:B------:R-:W-:Y:S01]  /*6e80*/  FFMA R53, R47.reuse, R45, R124 ;  /* 0x0000002d2f357223 */ /* 0x040fe2000000007c */
[-C--:B-1----:R-:W-:Y:S01]  /*6e90*/  FFMA R67, R47, R46.reuse, R138 ;  /* 0x0000002e2f437223 */ /* 0x082fe2000000008a */
[----:B------:R-:W-:Y:S01]  /*6ea0*/  FFMA R68, R43, R46, R68 ;  /* 0x0000002e2b447223 */ /* 0x000fe20000000044 */
[----:B------:R-:W1:Y:S01]  /*6eb0*/  SHFL.IDX PT, R45, R22, R49, 0x1f ;  /* 0x00001f31162d7589 */ /* 0x000e6200000e0000 */
[----:B------:R-:W-:-:S03]  /*6ec0*/  FFMA R69, R47, R71, R140 ;  /* 0x000000472f457223 */ /* 0x000fc6000000008c */
[----:B------:R-:W2:Y:S04]  /*6ed0*/  SHFL.IDX PT, R46, R29, R49, 0x1f ;  /* 0x00001f311d2e7589 */ /* 0x000ea800000e0000 */
[----:B------:R-:W3:Y:S01]  /*6ee0*/  SHFL.IDX PT, R76, R30, R49, 0x1f ;  /* 0x00001f311e4c7589 */ /* 0x000ee200000e0000 */
[-C--:B0-----:R-:W-:Y:S01]  /*6ef0*/  FFMA R71, R47, R123.reuse, R142 ;  /* 0x0000007b2f477223 */ /* 0x081fe2000000008e */
[----:B------:R-:W-:Y:S02]  /*6f00*/  FFMA R72, R43, R123, R72 ;  /* 0x0000007b2b487223 */ /* 0x000fe40000000048 */
[----:B------:R-:W0:Y:S01]  /*6f10*/  SHFL.IDX PT, R123, R31, R49, 0x1f ;  /* 0x00001f311f7b7589 */ /* 0x000e2200000e0000 */
[C---:B------:R-:W-:Y:S01]  /*6f20*/  FFMA R99, R47.reuse, R101, R154 ;  /* 0x000000652f637223 */ /* 0x040fe2000000009a */
[C---:B------:R-:W-:Y:S01]  /*6f30*/  FFMA R75, R47.reuse, R79, R146 ;  /* 0x0000004f2f4b7223 */ /* 0x040fe20000000092 */
[-C--:B-1----:R-:W-:Y:S01]  /*6f40*/  FFMA R73, R47, R45.reuse, R144 ;  /* 0x0000002d2f497223 */ /* 0x082fe20000000090 */
[----:B------:R-:W-:Y:S01]  /*6f50*/  FFMA R74, R43, R45, R74 ;  /* 0x0000002d2b4a7223 */ /* 0x000fe2000000004a */
[C---:B------:R-:W-:Y:S01]  /*6f60*/  FFMA R93, R47.reuse, R83, R148 ;  /* 0x000000532f5d7223 */ /* 0x040fe20000000094 */
[----:B------:R-:W1:Y:S01]  /*6f70*/  SHFL.IDX PT, R45, R32, R49, 0x1f ;  /* 0x00001f31202d7589 */ /* 0x000e6200000e0000 */
[-C--:B--2---:R-:W-:Y:S01]  /*6f80*/  FFMA R101, R47, R46.reuse, R156 ;  /* 0x0000002e2f657223 */ /* 0x084fe2000000009c */
[----:B------:R-:W-:-:S02]  /*6f90*/  FFMA R102, R43, R46, R102 ;  /* 0x0000002e2b667223 */ /* 0x000fc40000000066 */
[----:B------:R-:W2:Y:S01]  /*6fa0*/  SHFL.IDX PT, R79, R34, R49, 0x1f ;  /* 0x00001f31224f7589 */ /* 0x000ea200000e0000 */
[-C--:B---3--:R-:W-:Y:S01]  /*6fb0*/  FFMA R103, R47, R76.reuse, R158 ;  /* 0x0000004c2f677223 */ /* 0x088fe2000000009e */
[----:B------:R-:W-:Y:S02]  /*6fc0*/  FFMA R104, R43, R76, R104 ;  /* 0x0000004c2b687223 */ /* 0x000fe40000000068 */
[----:B------:R-:W3:Y:S04]  /*6fd0*/  SHFL.IDX PT, R76, R36, R49, 0x1f ;  /* 0x00001f31244c7589 */ /* 0x000ee800000e0000 */
[----:B------:R-:W4:Y:S04]  /*6fe0*/  SHFL.IDX PT, R124, R38, R49, 0x1f ;  /* 0x00001f31267c7589 */ /* 0x000f2800000e0000 */
[----:B------:R-:W4:Y:S04]  /*6ff0*/  SHFL.IDX PT, R126, R39, R49, 0x1f ;  /* 0x00001f31277e7589 */ /* 0x000f2800000e0000 */
[----:B------:R-:W4:Y:S01]  /*7000*/  SHFL.IDX PT, R128, R40, R49, 0x1f ;  /* 0x00001f3128807589 */ /* 0x000f2200000e0000 */
[----:B0-----:R-:W-:-:S03]  /*7010*/  FFMA R105, R47, R123, R160 ;  /* 0x0000007b2f697223 */ /* 0x001fc600000000a0 */
[----:B------:R-:W0:Y:S01]  /*7020*/  SHFL.IDX PT, R46, R9, R49, 0x1f ;  /* 0x00001f31092e7589 */ /* 0x000e2200000e0000 */
[----:B------:R-:W-:-:S03]  /*7030*/  FFMA R106, R43, R123, R106 ;  /* 0x0000007b2b6a7223 */ /* 0x000fc6000000006a */
[----:B------:R-:W0:Y:S04]  /*7040*/  SHFL.IDX PT, R83, R41, R49, 0x1f ;  /* 0x00001f3129537589 */ /* 0x000e2800000e0000 */
[----:B------:R0:W0:Y:S01]  /*7050*/  SHFL.IDX PT, R123, R42, R49, 0x1f ;  /* 0x00001f312a7b7589 */ /* 0x00002200000e0000 */
[C---:B------:R-:W-:Y:S01]  /*7060*/  FFMA R97, R47.reuse, R87, R152 ;  /* 0x000000572f617223 */ /* 0x040fe20000000098 */
[C---:B------:R-:W-:Y:S01]  /*7070*/  FFMA R95, R47.reuse, R85, R150 ;  /* 0x000000552f5f7223 */ /* 0x040fe20000000096 */
[-C--:B-1----:R-:W-:Y:S01]  /*7080*/  FFMA R107, R47, R45.reuse, R162 ;  /* 0x0000002d2f6b7223 */ /* 0x082fe200000000a2 */
[----:B------:R-:W-:Y:S01]  /*7090*/  FFMA R108, R43, R45, R108 ;  /* 0x0000002d2b6c7223 */ /* 0x000fe2000000006c */
[-C--:B--2---:R-:W-:Y:S01]  /*70a0*/  FFMA R109, R47, R79.reuse, R164 ;  /* 0x0000004f2f6d7223 */ /* 0x084fe200000000a4 */
[----:B------:R-:W-:Y:S01]  /*70b0*/  FFMA R110, R43, R79, R110 ;  /* 0x0000004f2b6e7223 */ /* 0x000fe2000000006e */
[C---:B------:R-:W-:Y:S01]  /*70c0*/  FFMA R111, R47.reuse, R82, R111 ;  /* 0x000000522f6f7223 */ /* 0x040fe2000000006f */
[-C--:B---3--:R-:W-:Y:S01]  /*70d0*/  FFMA R113, R47, R76.reuse, R113 ;  /* 0x0000004c2f717223 */ /* 0x088fe20000000071 */
[----:B------:R-:W-:Y:S01]  /*70e0*/  FFMA R114, R43, R76, R114 ;  /* 0x0000004c2b727223 */ /* 0x000fe20000000072 */
[C---:B------:R-:W-:Y:S01]  /*70f0*/  FFMA R115, R47.reuse, R122, R115 ;  /* 0x0000007a2f737223 */ /* 0x040fe20000000073 */
[-C--:B----4-:R-:W-:Y:S01]  /*7100*/  FFMA R117, R47, R124.reuse, R117 ;  /* 0x0000007c2f757223 */ /* 0x090fe20000000075 */
[----:B------:R-:W-:Y:S01]  /*7110*/  FFMA R118, R43, R124, R118 ;  /* 0x0000007c2b767223 */ /* 0x000fe20000000076 */
[-C--:B------:R-:W-:Y:S01]  /*7120*/  FFMA R119, R47, R126.reuse, R119 ;  /* 0x0000007e2f777223 */ /* 0x080fe20000000077 */
[----:B------:R-:W-:Y:S01]  /*7130*/  FFMA R120, R43, R126, R120 ;  /* 0x0000007e2b787223 */ /* 0x000fe20000000078 */
[-C--:B------:R-:W-:Y:S01]  /*7140*/  FFMA R121, R47, R128.reuse, R121 ;  /* 0x000000802f797223 */ /* 0x080fe20000000079 */
[----:B------:R-:W-:Y:S01]  /*7150*/  FFMA R87, R43, R128, R84 ;  /* 0x000000802b577223 */ /* 0x000fe20000000054 */
[C---:B0-----:R-:W-:Y:S01]  /*7160*/  FFMA R81, R46.reuse, R47, R81 ;  /* 0x0000002f2e517223 */ /* 0x041fe20000000051 */
[----:B------:R-:W-:Y:S01]  /*7170*/  FFMA R77, R46, R43, R86 ;  /* 0x0000002b2e4d7223 */ /* 0x000fe20000000056 */
[-C--:B------:R-:W-:Y:S01]  /*7180*/  FFMA R80, R47, R83.reuse, R80 ;  /* 0x000000532f507223 */ /* 0x080fe20000000050 */
[----:B------:R-:W-:-:S07]  /*7190*/  FFMA R78, R43, R83, R78 ;  /* 0x000000532b4e7223 */ /* 0x000fce000000004e */
.L_x_737:
[-C--:B------:R-:W-:Y:S01]  /*71a0*/  FFMA R76, R47, R123.reuse, R44 ;  /* 0x0000007b2f4c7223 */ /* 0x080fe2000000002c */
[----:B------:R-:W-:-:S07]  /*71b0*/  FFMA R0, R43, R123, R0 ;  /* 0x0000007b2b007223 */ /* 0x000fce0000000000 */
.L_x_330:
[----:B------:R-:W-:Y:S05]  /*71c0*/  BSYNC B0 ;  /* 0x0000000000007941 */ /* 0x000fea0003800000 */
.L_x_329:
[----:B------:R-:W-:Y:S01]  /*71d0*/  LOP3.LUT R27, R27, 0xfffffffe, RZ, 0xc0, !PT ;  /* 0xfffffffe1b1b7812 */ /* 0x000fe200078ec0ff */
[----:B------:R-:W-:Y:S01]  /*71e0*/  BSSY B0, `(.L_x_332) ;  /* 0x000010b000007945 */ /* 0x000fe20003800000 */
[C---:B------:R-:W-:Y:S02]  /*71f0*/  IADD3 R3, PT, PT, -R4.reuse, R3, RZ ;  /* 0x0000000304037210 */ /* 0x040fe40007ffe1ff */
[-C--:B------:R-:W-:Y:S02]  /*7200*/  ISETP.GE.AND P0, PT, R33, R27.reuse, PT ;  /* 0x0000001b2100720c */ /* 0x080fe40003f06270 */
[----:B------:R-:W-:-:S11]  /*7210*/  IADD3 R46, PT, PT, R4, R27, RZ ;  /* 0x0000001b042e7210 */ /* 0x000fd60007ffe0ff */
[----:B------:R-:W-:Y:S05]  /*7220*/  @P0 BRA `(.L_x_333) ;  /* 0x0000001000180947 */ /* 0x000fea0003800000 */
[----:B------:R-:W-:Y:S01]  /*7230*/  UMOV UR6, 0xffffffff ;  /* 0xffffffff00067882 */ /* 0x000fe20000000000 */
[----:B------:R-:W-:Y:S02]  /*7240*/  IADD3 R47, PT, PT, -R7, R33, R4 ;  /* 0x00000021072f7210 */ /* 0x000fe40007ffe104 */
[----:B------:R-:W-:Y:S05]  /*7250*/  BRA.DIV UR6, `(.L_x_334) ;  /* 0x000000de06e07947 */ /* 0x000fea000b800000 */
[----:B------:R-:W0:Y:S01]  /*7260*/  SHFL.IDX PT, R123, R8, R47, 0x1f ;  /* 0x00001f2f087b7589 */ /* 0x000e2200000e0000 */
[----:B------:R-:W0:Y:S02]  /*7270*/  LDC.64 R44, c[0x0][0x380] ;  /* 0x0000e000ff2c7b82 */ /* 0x000e240000000a00 */
[----:B0-----:R-:W-:-:S05]  /*7280*/  IMAD.WIDE R82, R123, 0x4, R44 ;  /* 0x000000047b527825 */ /* 0x001fca00078e022c */
[----:B------:R-:W2:Y:S04]  /*7290*/  LDG.E.CONSTANT R4, desc[UR4][R82.64] ;  /* 0x0000000452047981 */ /* 0x000ea8000c1e9900 */
[----:B------:R0:W3:Y:S01]  /*72a0*/  LDG.E.CONSTANT R33, desc[UR4][R82.64+0x80] ;  /* 0x0000800452217981 */ /* 0x0000e2000c1e9900 */
[----:B------:R-:W-:-:S03]  /*72b0*/  IADD3 R27, PT, PT, R47, 0x1, RZ ;  /* 0x000000012f1b7810 */ /* 0x000fc60007ffe0ff */
[----:B-----5:R-:W-:Y:S04]  /*72c0*/  SHFL.IDX PT, R123, R10, R47, 0x1f ;  /* 0x00001f2f0a7b7589 */ /* 0x020fe800000e0000 */
        /* <DEDUP_REMOVED lines=8> */
[----:B------:R-:W-:Y:S04]  /*7350*/  SHFL.IDX PT, R132, R26, R47, 0x1f ;  /* 0x00001f2f1a847589 */ /* 0x000fe800000e0000 */
[----:B------:R-:W-:Y:S04]  /*7360*/  SHFL.IDX PT, R134, R28, R47, 0x1f ;  /* 0x00001f2f1c867589 */ /* 0x000fe800000e0000 */
[----:B------:R-:W0:Y:S04]  /*7370*/  SHFL.IDX PT, R43, R8, R27, 0x1f ;  /* 0x00001f1b082b7589 */ /* 0x000e2800000e0000 */
[----:B------:R-:W-:Y:S04]  /*7380*/  SHFL.IDX PT, R128, R24, R47, 0x1f ;  /* 0x00001f2f18807589 */ /* 0x000fe800000e0000 */
        /* <DEDUP_REMOVED lines=10> */
[----:B------:R-:W0:Y:S04]  /*7430*/  SHFL.IDX PT, R139, R41, R47, 0x1f ;  /* 0x00001f2f298b7589 */ /* 0x000e2800000e0000 */
[----:B------:R-:W1:Y:S04]  /*7440*/  SHFL.IDX PT, R141, R42, R47, 0x1f ;  /* 0x00001f2f2a8d7589 */ /* 0x000e6800000e0000 */
[----:B------:R-:W4:Y:S01]  /*7450*/  LDG.E.CONSTANT R43, desc[UR4][R44.64] ;  /* 0x000000042c2b7981 */ /* 0x000f22000c1e9900 */
[----:B--2---:R-:W-:Y:S01]  /*7460*/  FFMA R48, R4, R123, R48 ;  /* 0x0000007b04307223 */ /* 0x004fe20000000030 */
[----:B------:R-:W-:Y:S01]  /*7470*/  FFMA R81, R84, R4, R81 ;  /* 0x0000000454517223 */ /* 0x000fe20000000051 */
[CC--:B------:R-:W-:Y:S01]  /*7480*/  FFMA R51, R4.reuse, R86.reuse, R51 ;  /* 0x0000005604337223 */ /* 0x0c0fe20000000033 */
[----:B0-----:R-:W-:Y:S01]  /*7490*/  FFMA R136, R4, R139, R80 ;  /* 0x0000008b04887223 */ /* 0x001fe20000000050 */
[C---:B---3--:R-:W-:Y:S01]  /*74a0*/  FFMA R50, R33.reuse, R123, R50 ;  /* 0x0000007b21327223 */ /* 0x048fe20000000032 */
[----:B------:R-:W-:Y:S01]  /*74b0*/  FFMA R77, R84, R33, R77 ;  /* 0x00000021544d7223 */ /* 0x000fe2000000004d */
[----:B------:R-:W0:Y:S01]  /*74c0*/  SHFL.IDX PT, R123, R17, R47, 0x1f ;  /* 0x00001f2f117b7589 */ /* 0x000e2200000e0000 */
        /* <DEDUP_REMOVED lines=11> */
[----:B------:R-:W3:Y:S01]  /*7580*/  SHFL.IDX PT, R122, R21, R47, 0x1f ;  /* 0x00001f2f157a7589 */ /* 0x000ee200000e0000 */
[CC--:B------:R-:W-:Y:S01]  /*7590*/  FFMA R60, R4.reuse, R85.reuse, R61 ;  /* 0x00000055043c7223 */ /* 0x0c0fe2000000003d */
[C---:B------:R-:W-:Y:S01]  /*75a0*/  FFMA R61, R33.reuse, R85, R62 ;  /* 0x00000055213d7223 */ /* 0x040fe2000000003e */
[C---:B------:R-:W-:Y:S01]  /*75b0*/  FFMA R79, R33.reuse, R128, R94 ;  /* 0x00000080214f7223 */ /* 0x040fe2000000005e */
[----:B------:R-:W3:Y:S01]  /*75c0*/  SHFL.IDX PT, R124, R22, R47, 0x1f ;  /* 0x00001f2f167c7589 */ /* 0x000ee200000e0000 */
[C---:B------:R-:W-:Y:S01]  /*75d0*/  FFMA R83, R33.reuse, R130, R96 ;  /* 0x0000008221537223 */ /* 0x040fe20000000060 */
[C---:B------:R-:W-:Y:S01]  /*75e0*/  FFMA R85, R33.reuse, R132, R98 ;  /* 0x0000008421557223 */ /* 0x040fe20000000062 */
[C---:B-1----:R-:W-:Y:S01]  /*75f0*/  FFMA R76, R4.reuse, R141, R76 ;  /* 0x0000008d044c7223 */ /* 0x042fe2000000004c */
[----:B------:R-:W1:Y:S01]  /*7600*/  SHFL.IDX PT, R126, R23, R47, 0x1f ;  /* 0x00001f2f177e7589 */ /* 0x000e6200000e0000 */
[CC--:B0-----:R-:W-:Y:S01]  /*7610*/  FFMA R62, R4.reuse, R123.reuse, R63 ;  /* 0x0000007b043e7223 */ /* 0x0c1fe2000000003f */
[C---:B------:R-:W-:Y:S01]  /*7620*/  FFMA R63, R33.reuse, R123, R64 ;  /* 0x0000007b213f7223 */ /* 0x040fe20000000040 */
[CC--:B------:R-:W-:Y:S01]  /*7630*/  FFMA R64, R4.reuse, R82.reuse, R65 ;  /* 0x0000005204407223 */ /* 0x0c0fe20000000041 */
[C---:B------:R-:W-:Y:S01]  /*7640*/  FFMA R65, R33.reuse, R82, R66 ;  /* 0x0000005221417223 */ /* 0x040fe20000000042 */
[CC--:B--2---:R-:W-:Y:S01]  /*7650*/  FFMA R66, R4.reuse, R84.reuse, R67 ;  /* 0x0000005404427223 */ /* 0x0c4fe20000000043 */
[C---:B------:R-:W-:Y:S01]  /*7660*/  FFMA R67, R33.reuse, R84, R68 ;  /* 0x0000005421437223 */ /* 0x040fe20000000044 */
[----:B------:R-:W0:Y:S01]  /*7670*/  SHFL.IDX PT, R123, R29, R47, 0x1f ;  /* 0x00001f2f1d7b7589 */ /* 0x000e2200000e0000 */
[C---:B------:R-:W-:Y:S01]  /*7680*/  FFMA R82, R4.reuse, R128, R93 ;  /* 0x0000008004527223 */ /* 0x040fe2000000005d */
[CC--:B---3--:R-:W-:Y:S01]  /*7690*/  FFMA R68, R4.reuse, R86.reuse, R69 ;  /* 0x0000005604447223 */ /* 0x0c8fe20000000045 */
[C---:B------:R-:W-:Y:S01]  /*76a0*/  FFMA R69, R33.reuse, R86, R70 ;  /* 0x0000005621457223 */ /* 0x040fe20000000046 */
[C---:B------:R-:W-:Y:S01]  /*76b0*/  FFMA R86, R4.reuse, R132, R97 ;  /* 0x0000008404567223 */ /* 0x040fe20000000061 */
[C---:B------:R-:W-:Y:S01]  /*76c0*/  FFMA R84, R4.reuse, R130, R95 ;  /* 0x0000008204547223 */ /* 0x040fe2000000005f */
[CC--:B------:R-:W-:Y:S01]  /*76d0*/  FFMA R70, R4.reuse, R122.reuse, R71 ;  /* 0x0000007a04467223 */ /* 0x0c0fe20000000047 */
[C---:B------:R-:W-:Y:S01]  /*76e0*/  FFMA R71, R33.reuse, R122, R72 ;  /* 0x0000007a21477223 */ /* 0x040fe20000000048 */
[----:B------:R-:W2:Y:S01]  /*76f0*/  SHFL.IDX PT, R97, R30, R47, 0x1f ;  /* 0x00001f2f1e617589 */ /* 0x000ea200000e0000 */
[C---:B------:R-:W-:Y:S01]  /*7700*/  FFMA R93, R33.reuse, R134, R100 ;  /* 0x00000086215d7223 */ /* 0x040fe20000000064 */
[CC--:B------:R-:W-:Y:S01]  /*7710*/  FFMA R72, R4.reuse, R124.reuse, R73 ;  /* 0x0000007c04487223 */ /* 0x0c0fe20000000049 */
[C---:B------:R-:W-:Y:S01]  /*7720*/  FFMA R73, R33.reuse, R124, R74 ;  /* 0x0000007c21497223 */ /* 0x040fe2000000004a */
[C---:B------:R-:W-:Y:S01]  /*7730*/  FFMA R100, R4.reuse, R125, R107 ;  /* 0x0000007d04647223 */ /* 0x040fe2000000006b */
[C---:B------:R-:W-:Y:S01]  /*7740*/  FFMA R122, R4.reuse, R127, R109 ;  /* 0x0000007f047a7223 */ /* 0x040fe2000000006d */
[CC--:B-1----:R-:W-:Y:S01]  /*7750*/  FFMA R74, R4.reuse, R126.reuse, R75 ;  /* 0x0000007e044a7223 */ /* 0x0c2fe2000000004b */
[----:B------:R-:W-:Y:S01]  /*7760*/  FFMA R75, R33, R126, R92 ;  /* 0x0000007e214b7223 */ /* 0x000fe2000000005c */
[C---:B------:R-:W-:Y:S01]  /*7770*/  FFMA R92, R4.reuse, R134, R99 ;  /* 0x00000086045c7223 */ /* 0x040fe20000000063 */
[C---:B------:R-:W-:Y:S01]  /*7780*/  FFMA R124, R4.reuse, R129, R111 ;  /* 0x00000081047c7223 */ /* 0x040fe2000000006f */
[----:B------:R-:W1:Y:S01]  /*7790*/  SHFL.IDX PT, R99, R31, R47, 0x1f ;  /* 0x00001f2f1f637589 */ /* 0x000e6200000e0000 */
[C---:B------:R-:W-:Y:S01]  /*77a0*/  FFMA R126, R4.reuse, R131, R113 ;  /* 0x00000083047e7223 */ /* 0x040fe20000000071 */
[C---:B------:R-:W-:Y:S01]  /*77b0*/  FFMA R128, R4.reuse, R133, R115 ;  /* 0x0000008504807223 */ /* 0x040fe20000000073 */
[C---:B------:R-:W-:Y:S01]  /*77c0*/  FFMA R130, R4.reuse, R135, R117 ;  /* 0x0000008704827223 */ /* 0x040fe20000000075 */
[C---:B------:R-:W-:Y:S01]  /*77d0*/  FFMA R132, R4.reuse, R137, R119 ;  /* 0x0000008904847223 */ /* 0x040fe20000000077 */
[C---:B------:R-:W-:Y:S01]  /*77e0*/  FFMA R134, R4.reuse, R138, R121 ;  /* 0x0000008a04867223 */ /* 0x040fe20000000079 */
[C---:B0-----:R-:W-:Y:S01]  /*77f0*/  FFMA R94, R4.reuse, R123, R101 ;  /* 0x0000007b045e7223 */ /* 0x041fe20000000065 */
[C---:B--2---:R-:W-:Y:S01]  /*7800*/  FFMA R96, R4.reuse, R97, R103 ;  /* 0x0000006104607223 */ /* 0x044fe20000000067 */
[----:B-1----:R-:W-:-:S02]  /*7810*/  FFMA R98, R4, R99, R105 ;  /* 0x0000006304627223 */ /* 0x002fc40000000069 */
[----:B------:R0:W2:Y:S01]  /*7820*/  LDG.E.CONSTANT R4, desc[UR4][R44.64+0x80] ;  /* 0x000080042c047981 */ /* 0x0000a2000c1e9900 */
[----:B------:R-:W-:-:S03]  /*7830*/  FFMA R95, R33, R123, R102 ;  /* 0x0000007b215f7223 */ /* 0x000fc60000000066 */
[----:B------:R-:W4:Y:S04]  /*7840*/  SHFL.IDX PT, R123, R10, R27, 0x1f ;  /* 0x00001f1b0a7b7589 */ /* 0x000f2800000e0000 */
[----:B------:R-:W1:Y:S04]  /*7850*/  SHFL.IDX PT, R80, R9, R27, 0x1f ;  /* 0x00001f1b09507589 */ /* 0x000e6800000e0000 */
[----:B0-----:R-:W0:Y:S01]  /*7860*/  SHFL.IDX PT, R45, R12, R27, 0x1f ;  /* 0x00001f1b0c2d7589 */ /* 0x001e2200000e0000 */
[----:B------:R-:W-:-:S03]  /*7870*/  FFMA R115, R33, R138, R87 ;  /* 0x0000008a21737223 */ /* 0x000fc60000000057 */
[----:B------:R-:W3:Y:S01]  /*7880*/  SHFL.IDX PT, R87, R14, R27, 0x1f ;  /* 0x00001f1b0e577589 */ /* 0x000ee200000e0000 */
[----:B----4-:R-:W-:-:S03]  /*7890*/  FFMA R48, R43, R123, R48 ;  /* 0x0000007b2b307223 */ /* 0x010fc60000000030 */
[----:B------:R-:W4:Y:S01]  /*78a0*/  SHFL.IDX PT, R44, R11, R27, 0x1f ;  /* 0x00001f1b0b2c7589 */ /* 0x000f2200000e0000 */
[C---:B------:R-:W-:Y:S01]  /*78b0*/  FFMA R97, R33.reuse, R97, R104 ;  /* 0x0000006121617223 */ /* 0x040fe20000000068 */
[C---:B------:R-:W-:Y:S01]  /*78c0*/  FFMA R99, R33.reuse, R99, R106 ;  /* 0x0000006321637223 */ /* 0x040fe2000000006a */
[C---:B------:R-:W-:Y:S01]  /*78d0*/  FFMA R101, R33.reuse, R125, R108 ;  /* 0x0000007d21657223 */ /* 0x040fe2000000006c */
        /* <DEDUP_REMOVED lines=8> */
[----:B------:R-:W4:Y:S01]  /*7960*/  SHFL.IDX PT, R119, R15, R27, 0x1f ;  /* 0x00001f1b0f777589 */ /* 0x000f2200000e0000 */
[----:B------:R-:W-:Y:S01]  /*7970*/  FFMA R33, R33, R141, R0 ;  /* 0x0000008d21217223 */ /* 0x000fe20000000000 */
[----:B-1----:R-:W-:-:S02]  /*7980*/  FFMA R81, R80, R43, R81 ;  /* 0x0000002b50517223 */ /* 0x002fc40000000051 */
[----:B------:R-:W-:Y:S01]  /*7990*/  SHFL.IDX PT, R121, R16, R27, 0x1f ;  /* 0x00001f1b10797589 */ /* 0x000fe200000e0000 */
[C---:B0-----:R-:W-:Y:S01]  /*79a0*/  FFMA R153, R43.reuse, R45, R52 ;  /* 0x0000002d2b997223 */ /* 0x041fe20000000034 */
[C---:B---3--:R-:W-:Y:S01]  /*79b0*/  FFMA R151, R43.reuse, R87, R56 ;  /* 0x000000572b977223 */ /* 0x048fe20000000038 */
[C---:B----4-:R-:W-:Y:S01]  /*79c0*/  FFMA R51, R43.reuse, R44, R51 ;  /* 0x0000002c2b337223 */ /* 0x050fe20000000033 */
[C---:B------:R-:W-:Y:S01]  /*79d0*/  FFMA R152, R43.reuse, R47, R54 ;  /* 0x0000002f2b987223 */ /* 0x040fe20000000036 */
[----:B------:R-:W0:Y:S01]  /*79e0*/  SHFL.IDX PT, R125, R25, R27, 0x1f ;  /* 0x00001f1b197d7589 */ /* 0x000e2200000e0000 */
[----:B------:R-:W-:-:S03]  /*79f0*/  FFMA R150, R43, R119, R58 ;  /* 0x000000772b967223 */ /* 0x000fc6000000003a */
[----:B------:R-:W1:Y:S04]  /*7a00*/  SHFL.IDX PT, R149, R40, R27, 0x1f ;  /* 0x00001f1b28957589 */ /* 0x000e6800000e0000 */
[----:B------:R-:W3:Y:S04]  /*7a10*/  SHFL.IDX PT, R52, R28, R27, 0x1f ;  /* 0x00001f1b1c347589 */ /* 0x000ee800000e0000 */
[----:B------:R-:W4:Y:S01]  /*7a20*/  SHFL.IDX PT, R54, R30, R27, 0x1f ;  /* 0x00001f1b1e367589 */ /* 0x000f2200000e0000 */
[C---:B0-----:R-:W-:Y:S01]  /*7a30*/  FFMA R139, R43.reuse, R125, R84 ;  /* 0x0000007d2b8b7223 */ /* 0x041fe20000000054 */
[C---:B-1----:R-:W-:Y:S01]  /*7a40*/  FFMA R134, R43.reuse, R149, R134 ;  /* 0x000000952b867223 */ /* 0x042fe20000000086 */
[C---:B---3--:R-:W-:Y:S01]  /*7a50*/  FFMA R141, R43.reuse, R52, R92 ;  /* 0x000000342b8d7223 */ /* 0x048fe2000000005c */
[----:B----4-:R-:W-:Y:S01]  /*7a60*/  FFMA R143, R43, R54, R96 ;  /* 0x000000362b8f7223 */ /* 0x010fe20000000060 */
[----:B--2---:R-:W-:-:S02]  /*7a70*/  FFMA R50, R4, R123, R50 ;  /* 0x0000007b04327223 */ /* 0x004fc40000000032 */
[----:B------:R-:W0:Y:S01]  /*7a80*/  SHFL.IDX PT, R123, R18, R27, 0x1f ;  /* 0x00001f1b127b7589 */ /* 0x000e2200000e0000 */
[----:B------:R-:W-:Y:S01]  /*7a90*/  FFMA R77, R80, R4, R77 ;  /* 0x00000004504d7223 */ /* 0x000fe2000000004d */
[C---:B------:R-:W-:Y:S02]  /*7aa0*/  FFMA R0, R4.reuse, R45, R53 ;  /* 0x0000002d04007223 */ /* 0x040fe40000000035 */
[----:B------:R-:W1:Y:S04]  /*7ab0*/  SHFL.IDX PT, R80, R17, R27, 0x1f ;  /* 0x00001f1b11507589 */ /* 0x000e6800000e0000 */
[----:B------:R-:W2:Y:S01]  /*7ac0*/  SHFL.IDX PT, R53, R19, R27, 0x1f ;  /* 0x00001f1b13357589 */ /* 0x000ea200000e0000 */
[C---:B------:R-:W-:Y:S01]  /*7ad0*/  FFMA R45, R4.reuse, R87, R57 ;  /* 0x00000057042d7223 */ /* 0x040fe20000000039 */
[C---:B------:R-:W-:Y:S01]  /*7ae0*/  FFMA R49, R4.reuse, R44, R49 ;  /* 0x0000002c04317223 */ /* 0x040fe20000000031 */
[C---:B------:R-:W-:Y:S01]  /*7af0*/  FFMA R44, R4.reuse, R47, R55 ;  /* 0x0000002f042c7223 */ /* 0x040fe20000000037 */
[-C--:B0-----:R-:W-:Y:S01]  /*7b00*/  FFMA R127, R43, R123.reuse, R64 ;  /* 0x0000007b2b7f7223 */ /* 0x081fe20000000040 */
[----:B------:R-:W-:-:S02]  /*7b10*/  FFMA R87, R4, R123, R65 ;  /* 0x0000007b04577223 */ /* 0x000fc40000000041 */
[----:B------:R-:W0:Y:S01]  /*7b20*/  SHFL.IDX PT, R123, R26, R27, 0x1f ;  /* 0x00001f1b1a7b7589 */ /* 0x000e2200000e0000 */
[C---:B------:R-:W-:Y:S01]  /*7b30*/  FFMA R47, R4.reuse, R119, R59 ;  /* 0x00000077042f7223 */ /* 0x040fe2000000003b */
[CC--:B------:R-:W-:Y:S01]  /*7b40*/  FFMA R119, R43.reuse, R121.reuse, R60 ;  /* 0x000000792b777223 */ /* 0x0c0fe2000000003c */
[C---:B------:R-:W-:Y:S01]  /*7b50*/  FFMA R78, R4.reuse, R121, R61 ;  /* 0x00000079044e7223 */ /* 0x040fe2000000003d */
[----:B------:R-:W3:Y:S01]  /*7b60*/  SHFL.IDX PT, R55, R20, R27, 0x1f ;  /* 0x00001f1b14377589 */ /* 0x000ee200000e0000 */
[CC--:B-1----:R-:W-:Y:S01]  /*7b70*/  FFMA R121, R43.reuse, R80.reuse, R62 ;  /* 0x000000502b797223 */ /* 0x0c2fe2000000003e */
[C---:B------:R-:W-:Y:S01]  /*7b80*/  FFMA R80, R4.reuse, R80, R63 ;  /* 0x0000005004507223 */ /* 0x040fe2000000003f */
[-C--:B--2---:R-:W-:Y:S01]  /*7b90*/  FFMA R129, R43, R53.reuse, R66 ;  /* 0x000000352b817223 */ /* 0x084fe20000000042 */
[----:B------:R-:W1:Y:S01]  /*7ba0*/  SHFL.IDX PT, R57, R21, R27, 0x1f ;  /* 0x00001f1b15397589 */ /* 0x000e6200000e0000 */
[----:B------:R-:W-:-:S03]  /*7bb0*/  FFMA R102, R4, R53, R67 ;  /* 0x0000003504667223 */ /* 0x000fc60000000043 */
[----:B------:R-:W2:Y:S04]  /*7bc0*/  SHFL.IDX PT, R59, R22, R27, 0x1f ;  /* 0x00001f1b163b7589 */ /* 0x000ea800000e0000 */
[----:B------:R-:W4:Y:S04]  /*7bd0*/  SHFL.IDX PT, R61, R23, R27, 0x1f ;  /* 0x00001f1b173d7589 */ /* 0x000f2800000e0000 */
[----:B------:R-:W4:Y:S04]  /*7be0*/  SHFL.IDX PT, R63, R24, R27, 0x1f ;  /* 0x00001f1b183f7589 */ /* 0x000f2800000e0000 */
[----:B------:R-:W4:Y:S01]  /*7bf0*/  SHFL.IDX PT, R53, R29, R27, 0x1f ;  /* 0x00001f1b1d357589 */ /* 0x000f2200000e0000 */
[-C--:B0-----:R-:W-:Y:S01]  /*7c00*/  FFMA R140, R43, R123.reuse, R86 ;  /* 0x0000007b2b8c7223 */ /* 0x081fe20000000056 */
[----:B------:R-:W-:-:S02]  /*7c10*/  FFMA R85, R4, R123, R85 ;  /* 0x0000007b04557223 */ /* 0x000fc40000000055 */
[----:B------:R-:W0:Y:S01]  /*7c20*/  SHFL.IDX PT, R123, R32, R27, 0x1f ;  /* 0x00001f1b207b7589 */ /* 0x000e2200000e0000 */
[CC--:B---3--:R-:W-:Y:S01]  /*7c30*/  FFMA R131, R43.reuse, R55.reuse, R68 ;  /* 0x000000372b837223 */ /* 0x0c8fe20000000044 */
[C---:B------:R-:W-:Y:S01]  /*7c40*/  FFMA R104, R4.reuse, R55, R69 ;  /* 0x0000003704687223 */ /* 0x040fe20000000045 */
[CC--:B-1----:R-:W-:Y:S01]  /*7c50*/  FFMA R133, R43.reuse, R57.reuse, R70 ;  /* 0x000000392b857223 */ /* 0x0c2fe20000000046 */
[C---:B------:R-:W-:Y:S01]  /*7c60*/  FFMA R106, R4.reuse, R57, R71 ;  /* 0x00000039046a7223 */ /* 0x040fe20000000047 */
[----:B------:R-:W1:Y:S01]  /*7c70*/  SHFL.IDX PT, R55, R31, R27, 0x1f ;  /* 0x00001f1b1f377589 */ /* 0x000e6200000e0000 */
[CC--:B--2---:R-:W-:Y:S01]  /*7c80*/  FFMA R135, R43.reuse, R59.reuse, R72 ;  /* 0x0000003b2b877223 */ /* 0x0c4fe20000000048 */
[C---:B------:R-:W-:Y:S02]  /*7c90*/  FFMA R108, R4.reuse, R59, R73 ;  /* 0x0000003b046c7223 */ /* 0x040fe40000000049 */
[----:B------:R-:W2:Y:S01]  /*7ca0*/  SHFL.IDX PT, R57, R34, R27, 0x1f ;  /* 0x00001f1b22397589 */ /* 0x000ea200000e0000 */
[-C--:B----4-:R-:W-:Y:S01]  /*7cb0*/  FFMA R137, R43, R61.reuse, R74 ;  /* 0x0000003d2b897223 */ /* 0x090fe2000000004a */
[----:B------:R-:W-:-:S02]  /*7cc0*/  FFMA R110, R4, R61, R75 ;  /* 0x0000003d046e7223 */ /* 0x000fc4000000004b */
[----:B------:R-:W3:Y:S01]  /*7cd0*/  SHFL.IDX PT, R59, R35, R27, 0x1f ;  /* 0x00001f1b233b7589 */ /* 0x000ee200000e0000 */
[CC--:B------:R-:W-:Y:S01]  /*7ce0*/  FFMA R138, R43.reuse, R63.reuse, R82 ;  /* 0x0000003f2b8a7223 */ /* 0x0c0fe20000000052 */
[C---:B------:R-:W-:Y:S02]  /*7cf0*/  FFMA R79, R4.reuse, R63, R79 ;  /* 0x0000003f044f7223 */ /* 0x040fe4000000004f */
[----:B------:R-:W4:Y:S01]  /*7d00*/  SHFL.IDX PT, R61, R36, R27, 0x1f ;  /* 0x00001f1b243d7589 */ /* 0x000f2200000e0000 */
[-C--:B------:R-:W-:Y:S01]  /*7d10*/  FFMA R142, R43, R53.reuse, R94 ;  /* 0x000000352b8e7223 */ /* 0x080fe2000000005e */
[C---:B------:R-:W-:Y:S02]  /*7d20*/  FFMA R84, R4.reuse, R53, R95 ;  /* 0x0000003504547223 */ /* 0x040fe4000000005f */
[----:B------:R-:W4:Y:S01]  /*7d30*/  SHFL.IDX PT, R63, R38, R27, 0x1f ;  /* 0x00001f1b263f7589 */ /* 0x000f2200000e0000 */
[----:B------:R-:W-:-:S03]  /*7d40*/  FFMA R83, R4, R125, R83 ;  /* 0x0000007d04537223 */ /* 0x000fc60000000053 */
[----:B------:R-:W4:Y:S04]  /*7d50*/  SHFL.IDX PT, R53, R37, R27, 0x1f ;  /* 0x00001f1b25357589 */ /* 0x000f2800000e0000 */
[----:B------:R-:W4:Y:S04]  /*7d60*/  SHFL.IDX PT, R65, R39, R27, 0x1f ;  /* 0x00001f1b27417589 */ /* 0x000f2800000e0000 */
[----:B------:R-:W4:Y:S01]  /*7d70*/  SHFL.IDX PT, R125, R41, R27, 0x1f ;  /* 0x00001f1b297d7589 */ /* 0x000f2200000e0000 */
[-C--:B0-----:R-:W-:Y:S01]  /*7d80*/  FFMA R145, R43, R123.reuse, R100 ;  /* 0x0000007b2b917223 */ /* 0x081fe20000000064 */
[----:B------:R-:W-:-:S02]  /*7d90*/  FFMA R114, R4, R123, R101 ;  /* 0x0000007b04727223 */ /* 0x000fc40000000065 */
[----:B------:R0:W0:Y:S01]  /*7da0*/  SHFL.IDX PT, R123, R42, R27, 0x1f ;  /* 0x00001f1b2a7b7589 */ /* 0x00002200000e0000 */
[C---:B-1----:R-:W-:Y:S01]  /*7db0*/  FFMA R112, R4.reuse, R55, R99 ;  /* 0x0000003704707223 */ /* 0x042fe20000000063 */
[CC--:B--2---:R-:W-:Y:S01]  /*7dc0*/  FFMA R146, R43.reuse, R57.reuse, R122 ;  /* 0x000000392b927223 */ /* 0x0c4fe2000000007a */
[C---:B------:R-:W-:Y:S01]  /*7dd0*/  FFMA R116, R4.reuse, R57, R103 ;  /* 0x0000003904747223 */ /* 0x040fe20000000067 */
[CC--:B---3--:R-:W-:Y:S01]  /*7de0*/  FFMA R147, R43.reuse, R59.reuse, R124 ;  /* 0x0000003b2b937223 */ /* 0x0c8fe2000000007c */
[C---:B------:R-:W-:Y:S01]  /*7df0*/  FFMA R118, R4.reuse, R59, R105 ;  /* 0x0000003b04767223 */ /* 0x040fe20000000069 */
[CC--:B----4-:R-:W-:Y:S01]  /*7e00*/  FFMA R148, R43.reuse, R61.reuse, R126 ;  /* 0x0000003d2b947223 */ /* 0x0d0fe2000000007e */
[C---:B------:R-:W-:Y:S01]  /*7e10*/  FFMA R120, R4.reuse, R61, R107 ;  /* 0x0000003d04787223 */ /* 0x040fe2000000006b */
[C---:B------:R-:W-:Y:S01]  /*7e20*/  FFMA R82, R4.reuse, R52, R93 ;  /* 0x0000003404527223 */ /* 0x040fe2000000005d */
[C---:B------:R-:W-:Y:S01]  /*7e30*/  FFMA R86, R4.reuse, R54, R97 ;  /* 0x0000003604567223 */ /* 0x040fe20000000061 */
[C---:B------:R-:W-:Y:S01]  /*7e40*/  FFMA R144, R43.reuse, R55, R98 ;  /* 0x000000372b907223 */ /* 0x040fe20000000062 */
[C---:B------:R-:W-:Y:S01]  /*7e50*/  FFMA R130, R43.reuse, R63, R130 ;  /* 0x0000003f2b827223 */ /* 0x040fe20000000082 */
[CC--:B------:R-:W-:Y:S01]  /*7e60*/  FFMA R128, R43.reuse, R53.reuse, R128 ;  /* 0x000000352b807223 */ /* 0x0c0fe20000000080 */
[C---:B------:R-:W-:Y:S01]  /*7e70*/  FFMA R122, R4.reuse, R53, R109 ;  /* 0x00000035047a7223 */ /* 0x040fe2000000006d */
[C---:B------:R-:W-:Y:S01]  /*7e80*/  FFMA R124, R4.reuse, R63, R111 ;  /* 0x0000003f047c7223 */ /* 0x040fe2000000006f */
[C---:B------:R-:W-:Y:S01]  /*7e90*/  FFMA R149, R4.reuse, R149, R115 ;  /* 0x0000009504957223 */ /* 0x040fe20000000073 */
[-C--:B------:R-:W-:Y:S01]  /*7ea0*/  FFMA R132, R43, R65.reuse, R132 ;  /* 0x000000412b847223 */ /* 0x080fe20000000084 */
[----:B------:R-:W-:Y:S01]  /*7eb0*/  FFMA R126, R4, R65, R113 ;  /* 0x00000041047e7223 */ /* 0x000fe20000000071 */
[----:B------:R-:W-:-:S02]  /*7ec0*/  MOV R72, R106 ;  /* 0x0000006a00487202 */ /* 0x000fc40000000f00 */
[----:B------:R-:W-:Y:S01]  /*7ed0*/  MOV R74, R108 ;  /* 0x0000006c004a7202 */ /* 0x000fe20000000f00 */
[-C--:B------:R-:W-:Y:S01]  /*7ee0*/  FFMA R136, R43, R125.reuse, R136 ;  /* 0x0000007d2b887223 */ /* 0x080fe20000000088 */
[----:B------:R-:W-:Y:S01]  /*7ef0*/  MOV R92, R110 ;  /* 0x0000006e005c7202 */ /* 0x000fe20000000f00 */
[----:B------:R-:W-:Y:S01]  /*7f00*/  FFMA R125, R4, R125, R117 ;  /* 0x0000007d047d7223 */ /* 0x000fe20000000075 */
[----:B------:R-:W-:Y:S02]  /*7f10*/  MOV R106, R112 ;  /* 0x00000070006a7202 */ /* 0x000fe40000000f00 */
[----:B------:R-:W-:Y:S02]  /*7f20*/  MOV R108, R114 ;  /* 0x00000072006c7202 */ /* 0x000fe40000000f00 */
[----:B------:R-:W-:Y:S02]  /*7f30*/  MOV R61, R119 ;  /* 0x00000077003d7202 */ /* 0x000fe40000000f00 */
[----:B------:R-:W-:-:S02]  /*7f40*/  MOV R63, R121 ;  /* 0x00000079003f7202 */ /* 0x000fc40000000f00 */
[----:B------:R-:W-:Y:S02]  /*7f50*/  MOV R66, R87 ;  /* 0x0000005700427202 */ /* 0x000fe40000000f00 */
[----:B------:R-:W-:Y:S02]  /*7f60*/  MOV R68, R102 ;  /* 0x0000006600447202 */ /* 0x000fe40000000f00 */
        /* <DEDUP_REMOVED lines=45> */
[----:B0-----:R-:W-:-:S07]  /*8240*/  MOV R87, R149 ;  /* 0x0000009500577202 */ /* 0x001fce0000000f00 */
.L_x_805:
[-C--:B------:R-:W-:Y:S01]  /*8250*/  FFMA R76, R43, R123.reuse, R76 ;  /* 0x0000007b2b4c7223 */ /* 0x080fe2000000004c */
[----:B------:R-:W-:Y:S01]  /*8260*/  FFMA R0, R4, R123, R33 ;  /* 0x0000007b04007223 */ /* 0x000fe20000000021 */
[----:B------:R-:W-:Y:S02]  /*8270*/  MOV R80, R136 ;  /* 0x0000008800507202 */ /* 0x000fe40000000f00 */
[----:B------:R-:W-:-:S07]  /*8280*/  MOV R78, R125 ;  /* 0x0000007d004e7202 */ /* 0x000fce0000000f00 */
.L_x_333:
[----:B------:R-:W-:Y:S05]  /*8290*/  BSYNC B0 ;  /* 0x0000000000007941 */ /* 0x000fea0003800000 */
.L_x_332:
        /* <DEDUP_REMOVED lines=10> */
[----:B------:R0:W3:Y:S04]  /*8340*/  LDG.E.CONSTANT R3, desc[UR4][R44.64+0x80] ;  /* 0x000080042c037981 */ /* 0x0000e8000c1e9900 */
[----:B-----5:R-:W-:Y:S04]  /*8350*/  SHFL.IDX PT, R7, R10, R89, 0x1f ;  /* 0x00001f590a077589 */ /* 0x020fe800000e0000 */
        /* <DEDUP_REMOVED lines=30> */
[----:B------:R0:W0:Y:S01]  /*8540*/  SHFL.IDX PT, R123, R42, R89, 0x1f ;  /* 0x00001f592a7b7589 */ /* 0x00002200000e0000 */
[----:B--2---:R-:W-:Y:S01]  /*8550*/  FFMA R81, R46, R4, R81 ;  /* 0x000000042e517223 */ /* 0x004fe20000000051 */
[C---:B------:R-:W-:Y:S01]  /*8560*/  FFMA R48, R4.reuse, R7, R48 ;  /* 0x0000000704307223 */ /* 0x040fe20000000030 */
        /* <DEDUP_REMOVED lines=60> */
.L_x_840:
[-C--:B------:R-:W-:Y:S01]  /*8930*/  FFMA R76, R4, R123.reuse, R76 ;  /* 0x0000007b044c7223 */ /* 0x080fe2000000004c */
[----:B------:R-:W-:-:S07]  /*8940*/  FFMA R0, R3, R123, R0 ;  /* 0x0000007b03007223 */ /* 0x000fce0000000000 */
.L_x_336:
[----:B------:R-:W-:Y:S05]  /*8950*/  BSYNC B0 ;  /* 0x0000000000007941 */ /* 0x000fea0003800000 */
.L_x_335:
[----:B------:R-:W0:Y:S02]  /*8960*/  LDCU.64 UR6, c[0x0][0x3a0] ;  /* 0x00007400ff0677ac */ /* 0x000e240008000a00 */
[----:B0-----:R-:W-:-:S04]  /*8970*/  IADD3 R6, P0, PT, R6, UR6, RZ ;  /* 0x0000000606067c10 */ /* 0x001fc8000ff1e0ff */
[----:B------:R-:W-:Y:S02]  /*8980*/  IADD3.X R7, PT, PT, R5, UR7, RZ, P0, !PT ;  /* 0x0000000705077c10 */ /* 0x000fe400087fe4ff */
[----:B------:R-:W0:Y:S03]  /*8990*/  LDC.64 R4, c[0x0][0x388] ;  /* 0x0000e200ff047b82 */ /* 0x000e260000000a00 */
[----:B------:R-:W2:Y:S04]  /*89a0*/  LDG.E.CONSTANT R3, desc[UR4][R6.64] ;  /* 0x0000000406037981 */ /* 0x000ea8000c1e9900 */
[----:B-----5:R-:W3:Y:S04]  /*89b0*/  LDG.E.CONSTANT R9, desc[UR4][R6.64+0x4] ;  /* 0x0000040406097981 */ /* 0x020ee8000c1e9900 */
        /* <DEDUP_REMOVED lines=29> */
[----:B------:R0:W4:Y:S01]  /*8b90*/  LDG.E.CONSTANT R137, desc[UR4][R6.64+0x7c] ;  /* 0x00007c0406897981 */ /* 0x000122000c1e9900 */
[----:B--2---:R-:W-:-:S02]  /*8ba0*/  LEA R3, R3, R2, 0x5 ;  /* 0x0000000203037211 */ /* 0x004fc400078e28ff */
[----:B---3--:R-:W-:-:S03]  /*8bb0*/  LEA R9, R9, R2, 0x5 ;  /* 0x0000000209097211 */ /* 0x008fc600078e28ff */
[--C-:B0-----:R-:W-:Y:S01]  /*8bc0*/  IMAD.WIDE R6, R3, 0x4, R4.reuse ;  /* 0x0000000403067825 */ /* 0x101fe200078e0204 */
[-C--:B----4-:R-:W-:Y:S02]  /*8bd0*/  LEA R11, R11, R2.reuse, 0x5 ;  /* 0x000000020b0b7211 */ /* 0x090fe400078e28ff */
[-C--:B------:R-:W-:Y:S01]  /*8be0*/  LEA R21, R13, R2.reuse, 0x5 ;  /* 0x000000020d157211 */ /* 0x080fe200078e28ff */
[----:B------:R-:W-:Y:S01]  /*8bf0*/  IMAD.WIDE R12, R9, 0x4, R4 ;  /* 0x00000004090c7825 */ /* 0x000fe200078e0204 */
[----:B------:R-:W-:-:S03]  /*8c00*/  LEA R15, R15, R2, 0x5 ;  /* 0x000000020f0f7211 */ /* 0x000fc600078e28ff */
[----:B------:R-:W-:Y:S01]  /*8c10*/  IMAD.WIDE R20, R21, 0x4, R4 ;  /* 0x0000000415147825 */ /* 0x000fe200078e0204 */
[----:B------:R-:W-:-:S03]  /*8c20*/  LEA R83, R17, R2, 0x5 ;  /* 0x0000000211537211 */ /* 0x000fc600078e28ff */
[----:B------:R-:W-:Y:S01]  /*8c30*/  IMAD.WIDE R16, R11, 0x4, R4 ;  /* 0x000000040b107825 */ /* 0x000fe200078e0204 */
[-C--:B------:R-:W-:Y:S01]  /*8c40*/  LEA R19, R19, R2.reuse, 0x5 ;  /* 0x0000000213137211 */ /* 0x080fe200078e28ff */
[----:B------:R-:W-:Y:S01]  /*8c50*/  STG.E desc[UR4][R6.64], R81 ;  /* 0x0000005106007986 */ /* 0x000fe2000c101904 */
[----:B------:R-:W-:-:S03]  /*8c60*/  LEA R23, R23, R2, 0x5 ;  /* 0x0000000217177211 */ /* 0x000fc600078e28ff */
[----:B------:R0:W-:Y:S01]  /*8c70*/  STG.E desc[UR4][R6.64+0x80], R77 ;  /* 0x0000804d06007986 */ /* 0x0001e2000c101904 */
[--C-:B------:R-:W-:Y:S01]  /*8c80*/  IMAD.WIDE R82, R83, 0x4, R4.reuse ;  /* 0x0000000453527825 */ /* 0x100fe200078e0204 */
[-C--:B------:R-:W-:Y:S02]  /*8c90*/  LEA R25, R25, R2.reuse, 0x5 ;  /* 0x0000000219197211 */ /* 0x080fe400078e28ff */
[----:B------:R-:W-:Y:S01]  /*8ca0*/  STG.E desc[UR4][R12.64], R48 ;  /* 0x000000300c007986 */ /* 0x000fe2000c101904 */
[-C--:B------:R-:W-:Y:S01]  /*8cb0*/  LEA R89, R85, R2.reuse, 0x5 ;  /* 0x0000000255597211 */ /* 0x080fe200078e28ff */
[--C-:B------:R-:W-:Y:S02]  /*8cc0*/  IMAD.WIDE R84, R15, 0x4, R4.reuse ;  /* 0x000000040f547825 */ /* 0x100fe400078e0204 */
[----:B------:R1:W-:Y:S01]  /*8cd0*/  STG.E desc[UR4][R12.64+0x80], R50 ;  /* 0x000080320c007986 */ /* 0x0003e2000c101904 */
[----:B------:R-:W-:Y:S01]  /*8ce0*/  LEA R27, R27, R2, 0x5 ;  /* 0x000000021b1b7211 */ /* 0x000fe200078e28ff */
[----:B0-----:R-:W-:-:S02]  /*8cf0*/  IMAD.WIDE R6, R23, 0x4, R4 ;  /* 0x0000000417067825 */ /* 0x001fc400078e0204 */
[----:B------:R-:W-:Y:S01]  /*8d00*/  STG.E desc[UR4][R16.64], R51 ;  /* 0x0000003310007986 */ /* 0x000fe2000c101904 */
[-C--:B------:R-:W-:Y:S01]  /*8d10*/  LEA R29, R29, R2.reuse, 0x5 ;  /* 0x000000021d1d7211 */ /* 0x080fe200078e28ff */
[----:B------:R-:W-:Y:S02]  /*8d20*/  IMAD.WIDE R8, R25, 0x4, R4 ;  /* 0x0000000419087825 */ /* 0x000fe400078e0204 */
[----:B------:R0:W-:Y:S01]  /*8d30*/  STG.E desc[UR4][R16.64+0x80], R52 ;  /* 0x0000803410007986 */ /* 0x0001e2000c101904 */
[-C--:B------:R-:W-:Y:S02]  /*8d40*/  LEA R31, R31, R2.reuse, 0x5 ;  /* 0x000000021f1f7211 */ /* 0x080fe400078e28ff */
[-C--:B------:R-:W-:Y:S01]  /*8d50*/  LEA R33, R33, R2.reuse, 0x5 ;  /* 0x0000000221217211 */ /* 0x080fe200078e28ff */
[----:B------:R-:W-:Y:S01]  /*8d60*/  STG.E desc[UR4][R20.64], R53 ;  /* 0x0000003514007986 */ /* 0x000fe2000c101904 */
[----:B------:R-:W-:-:S03]  /*8d70*/  LEA R35, R35, R2, 0x5 ;  /* 0x0000000223237211 */ /* 0x000fc600078e28ff */
[----:B------:R2:W-:Y:S01]  /*8d80*/  STG.E desc[UR4][R20.64+0x80], R54 ;  /* 0x0000803614007986 */ /* 0x0005e2000c101904 */
[-C--:B------:R-:W-:Y:S02]  /*8d90*/  LEA R37, R37, R2.reuse, 0x5 ;  /* 0x0000000225257211 */ /* 0x080fe400078e28ff */
[-C--:B------:R-:W-:Y:S02]  /*8da0*/  LEA R39, R39, R2.reuse, 0x5 ;  /* 0x0000000227277211 */ /* 0x080fe400078e28ff */
[-C--:B------:R-:W-:Y:S02]  /*8db0*/  LEA R41, R41, R2.reuse, 0x5 ;  /* 0x0000000229297211 */ /* 0x080fe400078e28ff */
[-C--:B------:R-:W-:Y:S02]  /*8dc0*/  LEA R43, R43, R2.reuse, 0x5 ;  /* 0x000000022b2b7211 */ /* 0x080fe400078e28ff */
[-C--:B------:R-:W-:Y:S02]  /*8dd0*/  LEA R45, R45, R2.reuse, 0x5 ;  /* 0x000000022d2d7211 */ /* 0x080fe400078e28ff */
[----:B------:R-:W-:-:S02]  /*8de0*/  LEA R47, R47, R2, 0x5 ;  /* 0x000000022f2f7211 */ /* 0x000fc400078e28ff */
        /* <DEDUP_REMOVED lines=10> */
[----:B------:R-:W-:Y:S01]  /*8e90*/  LEA R137, R137, R2, 0x5 ;  /* 0x0000000289897211 */ /* 0x000fe200078e28ff */
[--C-:B------:R-:W-:Y:S01]  /*8ea0*/  IMAD.WIDE R2, R19, 0x4, R4.reuse ;  /* 0x0000000413027825 */ /* 0x100fe200078e0204 */
[----:B------:R-:W-:Y:S03]  /*8eb0*/  STG.E desc[UR4][R84.64], R55 ;  /* 0x0000003754007986 */ /* 0x000fe6000c101904 */
[--C-:B------:R-:W-:Y:S01]  /*8ec0*/  IMAD.WIDE R10, R27, 0x4, R4.reuse ;  /* 0x000000041b0a7825 */ /* 0x100fe200078e0204 */
[----:B------:R-:W-:Y:S03]  /*8ed0*/  STG.E desc[UR4][R84.64+0x80], R56 ;  /* 0x0000803854007986 */ /* 0x000fe6000c101904 */
[--C-:B-1----:R-:W-:Y:S01]  /*8ee0*/  IMAD.WIDE R12, R29, 0x4, R4.reuse ;  /* 0x000000041d0c7825 */ /* 0x102fe200078e0204 */
[----:B------:R-:W-:Y:S03]  /*8ef0*/  STG.E desc[UR4][R82.64], R57 ;  /* 0x0000003952007986 */ /* 0x000fe6000c101904 */
[--C-:B------:R-:W-:Y:S01]  /*8f00*/  IMAD.WIDE R14, R31, 0x4, R4.reuse ;  /* 0x000000041f0e7825 */ /* 0x100fe200078e0204 */
[----:B------:R-:W-:Y:S03]  /*8f10*/  STG.E desc[UR4][R82.64+0x80], R58 ;  /* 0x0000803a52007986 */ /* 0x000fe6000c101904 */
[--C-:B0-----:R-:W-:Y:S01]  /*8f20*/  IMAD.WIDE R16, R33, 0x4, R4.reuse ;  /* 0x0000000421107825 */ /* 0x101fe200078e0204 */
[----:B------:R-:W-:Y:S04]  /*8f30*/  STG.E desc[UR4][R2.64], R59 ;  /* 0x0000003b02007986 */ /* 0x000fe8000c101904 */
[----:B------:R-:W-:Y:S01]  /*8f40*/  STG.E desc[UR4][R2.64+0x80], R60 ;  /* 0x0000803c02007986 */ /* 0x000fe2000c101904 */
[----:B------:R-:W-:-:S03]  /*8f50*/  IMAD.WIDE R18, R35, 0x4, R4 ;  /* 0x0000000423127825 */ /* 0x000fc600078e0204 */
[----:B------:R-:W-:Y:S01]  /*8f60*/  STG.E desc[UR4][R6.64], R61 ;  /* 0x0000003d06007986 */ /* 0x000fe2000c101904 */
[----:B--2---:R-:W-:-:S03]  /*8f70*/  IMAD.WIDE R20, R37, 0x4, R4 ;  /* 0x0000000425147825 */ /* 0x004fc600078e0204 */
[----:B------:R-:W-:Y:S01]  /*8f80*/  STG.E desc[UR4][R6.64+0x80], R62 ;  /* 0x0000803e06007986 */ /* 0x000fe2000c101904 */
[----:B------:R-:W-:-:S03]  /*8f90*/  IMAD.WIDE R22, R39, 0x4, R4 ;  /* 0x0000000427167825 */ /* 0x000fc600078e0204 */
[----:B------:R-:W-:Y:S01]  /*8fa0*/  STG.E desc[UR4][R8.64], R63 ;  /* 0x0000003f08007986 */ /* 0x000fe2000c101904 */
[----:B------:R-:W-:-:S03]  /*8fb0*/  IMAD.WIDE R24, R41, 0x4, R4 ;  /* 0x0000000429187825 */ /* 0x000fc600078e0204 */
[----:B------:R-:W-:Y:S01]  /*8fc0*/  STG.E desc[UR4][R8.64+0x80], R64 ;  /* 0x0000804008007986 */ /* 0x000fe2000c101904 */
[----:B------:R-:W-:-:S03]  /*8fd0*/  IMAD.WIDE R26, R43, 0x4, R4 ;  /* 0x000000042b1a7825 */ /* 0x000fc600078e0204 */
[----:B------:R-:W-:Y:S04]  /*8fe0*/  STG.E desc[UR4][R10.64], R65 ;  /* 0x000000410a007986 */ /* 0x000fe8000c101904 */
        /* <DEDUP_REMOVED lines=60> */
.L_x_325:
        /* <DEDUP_REMOVED lines=8> */
.L_x_339:
[----:B------:R-:W-:Y:S05]  /*9430*/  BSYNC B1 ;  /* 0x0000000000017941 */ /* 0x000fea0003800000 */
.L_x_338:
[----:B------:R-:W0:Y:S01]  /*9440*/  LDC.64 R8, c[0x0][0x380] ;  /* 0x0000e000ff087b82 */ /* 0x000e220000000a00 */
[----:B------:R-:W-:Y:S01]  /*9450*/  IADD3 R135, PT, PT, R139, 0x1, RZ ;  /* 0x000000018b877810 */ /* 0x000fe20007ffe0ff */
[----:B------:R-:W-:Y:S01]  /*9460*/  HFMA2 R90, -RZ, RZ, 0, 1.847743988037109375e-06 ;  /* 0x0000001fff5a7431 */ /* 0x000fe200000001ff */
[----:B------:R-:W-:Y:S02]  /*9470*/  MOV R88, R44 ;  /* 0x0000002c00587202 */ /* 0x000fe40000000f00 */
[----:B------:R-:W-:Y:S02]  /*9480*/  MOV R89, R135 ;  /* 0x0000008700597202 */ /* 0x000fe40000000f00 */
[----:B------:R-:W-:Y:S01]  /*9490*/  MOV R91, 0xffffffff ;  /* 0xffffffff005b7802 */ /* 0x000fe20000000f00 */
[----:B0-----:R-:W-:-:S05]  /*94a0*/  IMAD.WIDE R122, R123, 0x4, R8 ;  /* 0x000000047b7a7825 */ /* 0x001fca00078e0208 */
[----:B------:R0:W5:Y:S04]  /*94b0*/  LDG.E.CONSTANT R46, desc[UR4][R122.64] ;  /* 0x000000047a2e7981 */ /* 0x000168000c1e9900 */
[----:B------:R0:W5:Y:S01]  /*94c0*/  LDG.E.CONSTANT R137, desc[UR4][R122.64+0x80] ;  /* 0x000080047a897981 */ /* 0x000162000c1e9900 */
[C---:B------:R-:W-:Y:S02]  /*94d0*/  IADD3 R133, PT, PT, R139.reuse, 0x2, RZ ;  /* 0x000000028b857810 */ /* 0x040fe40007ffe0ff */
[C---:B------:R-:W-:Y:S02]  /*94e0*/  IADD3 R131, PT, PT, R139.reuse, 0x3, RZ ;  /* 0x000000038b837810 */ /* 0x040fe40007ffe0ff */
[C---:B------:R-:W-:Y:S02]  /*94f0*/  IADD3 R129, PT, PT, R139.reuse, 0x4, RZ ;  /* 0x000000048b817810 */ /* 0x040fe40007ffe0ff */
[----:B------:R-:W-:-:S02]  /*9500*/  IADD3 R127, PT, PT, R139, 0x5, RZ ;  /* 0x000000058b7f7810 */ /* 0x000fc40007ffe0ff */
[----:B------:R-:W-:-:S07]  /*9510*/  IADD3 R125, PT, PT, R139, 0x6, RZ ;  /* 0x000000068b7d7810 */ /* 0x000fce0007ffe0ff */
[----:B0----5:R-:W-:Y:S05]  /*9520*/  WARPSYNC.COLLECTIVE R91, `(.L_x_340) ;  /* 0x000000005b087348 */ /* 0x021fea0003c00000 */
[----:B0-----:R0:W1:Y:S02]  /*9530*/  SHFL.IDX P0, R123, R88, R89, R90 ;  /* 0x00000059587b7389 */ /* 0x001064000000005a */
[----:B01---5:R-:W-:Y:S05]  /*9540*/  ENDCOLLECTIVE ;  /* 0x000000000000791b */ /* 0x023fea0003800000 */
.L_x_340:
[----:B------:R-:W-:Y:S02]  /*9550*/  IADD3 R85, PT, PT, R139, 0x7, RZ ;  /* 0x000000078b557810 */ /* 0x000fe40007ffe0ff */
[----:B------:R-:W-:Y:S02]  /*9560*/  MOV R89, R133 ;  /* 0x0000008500597202 */ /* 0x000fe40000000f00 */
[----:B------:R-:W-:-:S07]  /*9570*/  MOV R11, R123 ;  /* 0x0000007b000b7202 */ /* 0x000fce0000000f00 */
[----:B------:R-:W-:Y:S05]  /*9580*/  WARPSYNC.COLLECTIVE R91, `(.L_x_341) ;  /* 0x000000005b087348 */ /* 0x000fea0003c00000 */
[----:B------:R0:W1:Y:S02]  /*9590*/  SHFL.IDX P0, R123, R88, R89, R90 ;  /* 0x00000059587b7389 */ /* 0x000064000000005a */
[----:B01----:R-:W-:Y:S05]  /*95a0*/  ENDCOLLECTIVE ;  /* 0x000000000000791b */ /* 0x003fea0003800000 */
.L_x_341:
[----:B------:R-:W-:Y:S02]  /*95b0*/  MOV R89, R131 ;  /* 0x0000008300597202 */ /* 0x000fe40000000f00 */
[----:B------:R-:W-:-:S07]  /*95c0*/  MOV R83, R123 ;  /* 0x0000007b00537202 */ /* 0x000fce0000000f00 */
[----:B------:R-:W-:Y:S05]  /*95d0*/  WARPSYNC.COLLECTIVE R91, `(.L_x_342) ;  /* 0x000000005b087348 */ /* 0x000fea0003c00000 */
[----:B------:R0:W1:Y:S02]  /*95e0*/  SHFL.IDX P0, R123, R88, R89, R90 ;  /* 0x00000059587b7389 */ /* 0x000064000000005a */
[----:B01----:R-:W-:Y:S05]  /*95f0*/  ENDCOLLECTIVE ;  /* 0x000000000000791b */ /* 0x003fea0003800000 */
.L_x_342:
[----:B------:R-:W-:Y:S02]  /*9600*/  MOV R89, R129 ;  /* 0x0000008100597202 */ /* 0x000fe40000000f00 */
[----:B------:R-:W-:-:S07]  /*9610*/  MOV R79, R123 ;  /* 0x0000007b004f7202 */ /* 0x000fce0000000f00 */
[----:B------:R-:W-:Y:S05]  /*9620*/  WARPSYNC.COLLECTIVE R91, `(.L_x_343) ;  /* 0x000000005b087348 */ /* 0x000fea0003c00000 */
[----:B------:R0:W1:Y:S02]  /*9630*/  SHFL.IDX P0, R123, R88, R89, R90 ;  /* 0x00000059587b7389 */ /* 0x000064000000005a */
[----:B01----:R-:W-:Y:S05]  /*9640*/  ENDCOLLECTIVE ;  /* 0x000000000000791b */ /* 0x003fea0003800000 */
.L_x_343:
[----:B------:R-:W-:Y:S02]  /*9650*/  MOV R89, R127 ;  /* 0x0000007f00597202 */ /* 0x000fe40000000f00 */
[----:B------:R-:W-:-:S07]  /*9660*/  MOV R49, R123 ;  /* 0x0000007b00317202 */ /* 0x000fce0000000f00 */
[----:B------:R-:W-:Y:S05]  /*9670*/  WARPSYNC.COLLECTIVE R91, `(.L_x_344) ;  /* 0x000000005b087348 */ /* 0x000fea0003c00000 */
[----:B------:R0:W1:Y:S02]  /*9680*/  SHFL.IDX P0, R123, R88, R89, R90 ;  /* 0x00000059587b7389 */ /* 0x000064000000005a */
[----:B01----:R-:W-:Y:S05]  /*9690*/  ENDCOLLECTIVE ;  /* 0x000000000000791b */ /* 0x003fea0003800000 */
.L_x_344:
[----:B------:R-:W-:Y:S02]  /*96a0*/  MOV R89, R125 ;  /* 0x0000007d00597202 */ /* 0x000fe40000000f00 */
[----:B------:R-:W-:-:S07]  /*96b0*/  MOV R47, R123 ;  /* 0x0000007b002f7202 */ /* 0x000fce0000000f00 */
[----:B------:R-:W-:Y:S05]  /*96c0*/  WARPSYNC.COLLECTIVE R91, `(.L_x_345) ;  /* 0x000000005b087348 */ /* 0x000fea0003c00000 */
[----:B------:R0:W1:Y:S02]  /*96d0*/  SHFL.IDX P0, R123, R88, R89, R90 ;  /* 0x00000059587b7389 */ /* 0x000064000000005a */
[----:B01----:R-:W-:Y:S05]  /*96e0*/  ENDCOLLECTIVE ;  /* 0x000000000000791b */ /* 0x003fea0003800000 */
.L_x_345:
[----:B------:R-:W-:Y:S02]  /*96f0*/  MOV R89, R85 ;  /* 0x0000005500597202 */ /* 0x000fe40000000f00 */
[----:B------:R-:W-:-:S07]  /*9700*/  MOV R45, R123 ;  /* 0x0000007b002d7202 */ /* 0x000fce0000000f00 */
[----:B------:R-:W-:Y:S05]  /*9710*/  WARPSYNC.COLLECTIVE R91, `(.L_x_346) ;  /* 0x000000005b087348 */ /* 0x000fea0003c00000 */
[----:B------:R0:W1:Y:S02]  /*9720*/  SHFL.IDX P0, R123, R88, R89, R90 ;  /* 0x00000059587b7389 */ /* 0x000064000000005a */
[----:B01----:R-:W-:Y:S05]  /*9730*/  ENDCOLLECTIVE ;  /* 0x000000000000791b */ /* 0x003fea0003800000 */
.L_x_346:
[----:B------:R-:W-:Y:S02]  /*9740*/  MOV R88, R43 ;  /* 0x0000002b00587202 */ /* 0x000fe40000000f00 */
[----:B------:R-:W-:Y:S02]  /*9750*/  MOV R89, R139 ;  /* 0x0000008b00597202 */ /* 0x000fe40000000f00 */
[----:B------:R-:W-:-:S07]  /*9760*/  MOV R7, R123 ;  /* 0x0000007b00077202 */ /* 0x000fce0000000f00 */
[----:B------:R-:W-:Y:S05]  /*9770*/  WARPSYNC.COLLECTIVE R91, `(.L_x_347) ;  /* 0x000000005b087348 */ /* 0x000fea0003c00000 */
[----:B------:R0:W1:Y:S02]  /*9780*/  SHFL.IDX P0, R123, R88, R89, R90 ;  /* 0x00000059587b7389 */ /* 0x000064000000005a */
[----:B01----:R-:W-:Y:S05]  /*9790*/  ENDCOLLECTIVE ;  /* 0x000000000000791b */ /* 0x003fea0003800000 */
.L_x_347:
[----:B------:R-:W-:Y:S02]  /*97a0*/  MOV R88, R33 ;  /* 0x0000002100587202 */ /* 0x000fe40000000f00 */
[----:B------:R-:W-:-:S07]  /*97b0*/  MOV R124, R123 ;  /* 0x0000007b007c7202 */ /* 0x000fce0000000f00 */
[----:B------:R-:W-:Y:S05]  /*97c0*/  WARPSYNC.COLLECTIVE R91, `(.L_x_348) ;  /* 0x000000005b087348 */ /* 0x000fea0003c00000 */
[----:B------:R0:W1:Y:S02]  /*97d0*/  SHFL.IDX P0, R123, R88, R89, R90 ;  /* 0x00000059587b7389 */ /* 0x000064000000005a */
[----:B01----:R-:W-:Y:S05]  /*97e0*/  ENDCOLLECTIVE ;  /* 0x000000000000791b */ /* 0x003fea0003800000 */
.L_x_348:
[----:B------:R-:W-:Y:S02]  /*97f0*/  MOV R88, R27 ;  /* 0x0000001b00587202 */ /* 0x000fe40000000f00 */
[----:B------:R-:W-:-:S07]  /*9800*/  MOV R145, R123 ;  /* 0x0000007b00917202 */ /* 0x000fce0000000f00 */
[----:B------:R-:W-:Y:S05]  /*9810*/  WARPSYNC.COLLECTIVE R91, `(.L_x_349) ;  /* 0x000000005b087348 */ /* 0x000fea0003c00000 */
[----:B------:R0:W1:Y:S02]  /*9820*/  SHFL.IDX P0, R123, R88, R89, R90 ;  /* 0x00000059587b7389 */ /* 0x000064000000005a */
[----:B01----:R-:W-:Y:S05]  /*9830*/  ENDCOLLECTIVE ;  /* 0x000000000000791b */ /* 0x003fea0003800000 */
.L_x_349:
[----:B------:R-:W-:Y:S02]  /*9840*/  MOV R88, R12 ;  /* 0x0000000c00587202 */ /* 0x000fe40000000f00 */
[----:B------:R-:W-:-:S07]  /*9850*/  MOV R126, R123 ;  /* 0x0000007b007e7202 */ /* 0x000fce0000000f00 */
[----:B------:R-:W-:Y:S05]  /*9860*/  WARPSYNC.COLLECTIVE R91, `(.L_x_350) ;  /* 0x000000005b087348 */ /* 0x000fea0003c00000 */
[----:B------:R0:W1:Y:S02]  /*9870*/  SHFL.IDX P0, R123, R88, R89, R90 ;  /* 0x00000059587b7389 */ /* 0x000064000000005a */
[----:B01----:R-:W-:Y:S05]  /*9880*/  ENDCOLLECTIVE ;  /* 0x000000000000791b */ /* 0x003fea0003800000 */
.L_x_350:
[----:B------:R-:W-:Y:S02]  /*9890*/  MOV R88, R13 ;  /* 0x0000000d00587202 */ /* 0x000fe40000000f00 */
[----:B------:R-:W-:-:S07]  /*98a0*/  MOV R128, R123 ;  /* 0x0000007b00807202 */ /* 0x000fce0000000f00 */
[----:B------:R-:W-:Y:S05]  /*98b0*/  WARPSYNC.COLLECTIVE R91, `(.L_x_351) ;  /* 0x000000005b087348 */ /* 0x000fea0003c00000 */
[----:B------:R0:W1:Y:S02]  /*98c0*/  SHFL.IDX P0, R123, R88, R89, R90 ;  /* 0x00000059587b7389 */ /* 0x000064000000005a */
[----:B01----:R-:W-:Y:S05]  /*98d0*/  ENDCOLLECTIVE ;  /* 0x000000000000791b */ /* 0x003fea0003800000 */
.L_x_351:
[-C--:B------:R-:W-:Y:S01]  /*98e0*/  FFMA R143, R46, R145.reuse, R48 ;  /* 0x000000912e8f7223 */ /* 0x080fe20000000030 */
[----:B------:R-:W-:Y:S01]  /*98f0*/  FFMA R81, R124, R46, R81 ;  /* 0x0000002e7c517223 */ /* 0x000fe20000000051 */
[-C--:B------:R-:W-:Y:S01]  /*9900*/  FFMA R51, R46, R126.reuse, R51 ;  /* 0x0000007e2e337223 */ /* 0x080fe20000000033 */
[C---:B------:R-:W-:Y:S01]  /*9910*/  FFMA R145, R137.reuse, R145, R50 ;  /* 0x0000009189917223 */ /* 0x040fe20000000032 */
[C---:B------:R-:W-:Y:S01]  /*9920*/  FFMA R147, R137.reuse, R126, R52 ;  /* 0x0000007e89937223 */ /* 0x040fe20000000034 */
[-C--:B------:R-:W-:Y:S01]  /*9930*/  FFMA R149, R137, R128.reuse, R54 ;  /* 0x0000008089957223 */ /* 0x080fe20000000036 */
[----:B------:R-:W-:Y:S01]  /*9940*/  FFMA R77, R124, R137, R77 ;  /* 0x000000897c4d7223 */ /* 0x000fe2000000004d */
[----:B------:R-:W-:Y:S01]  /*9950*/  FFMA R53, R46, R128, R53 ;  /* 0x000000802e357223 */ /* 0x000fe20000000035 */
[----:B------:R-:W-:Y:S02]  /*9960*/  MOV R88, R14 ;  /* 0x0000000e00587202 */ /* 0x000fe40000000f00 */
[----:B------:R-:W-:-:S07]  /*9970*/  MOV R130, R123 ;  /* 0x0000007b00827202 */ /* 0x000fce0000000f00 */
[----:B------:R-:W-:Y:S05]  /*9980*/  WARPSYNC.COLLECTIVE R91, `(.L_x_352) ;  /* 0x000000005b087348 */ /* 0x000fea0003c00000 */
[----:B------:R0:W1:Y:S02]  /*9990*/  SHFL.IDX P0, R123, R88, R89, R90 ;  /* 0x00000059587b7389 */ /* 0x000064000000005a */
[----:B01----:R-:W-:Y:S05]  /*99a0*/  ENDCOLLECTIVE ;  /* 0x000000000000791b */ /* 0x003fea0003800000 */
.L_x_352:
[CC--:B------:R-:W-:Y:S01]  /*99b0*/  FFMA R151, R137.reuse, R130.reuse, R56 ;  /* 0x0000008289977223 */ /* 0x0c0fe20000000038 */
[C---:B------:R-:W-:Y:S01]  /*99c0*/  FFMA R55, R46.reuse, R130, R55 ;  /* 0x000000822e377223 */ /* 0x040fe20000000037 */
[----:B------:R-:W-:Y:S01]  /*99d0*/  MOV R88, R15 ;  /* 0x0000000f00587202 */ /* 0x000fe20000000f00 */
[-C--:B------:R-:W-:Y:S01]  /*99e0*/  FFMA R57, R46, R123.reuse, R57 ;  /* 0x0000007b2e397223 */ /* 0x080fe20000000039 */
[----:B------:R-:W-:-:S07]  /*99f0*/  FFMA R153, R137, R123, R58 ;  /* 0x0000007b89997223 */ /* 0x000fce000000003a */
[----:B------:R-:W-:Y:S05]  /*9a00*/  WARPSYNC.COLLECTIVE R91, `(.L_x_353) ;  /* 0x000000005b087348 */ /* 0x000fea0003c00000 */
[----:B------:R0:W1:Y:S02]  /*9a10*/  SHFL.IDX P0, R123, R88, R89, R90 ;  /* 0x00000059587b7389 */ /* 0x000064000000005a */
[----:B01----:R-:W-:Y:S05]  /*9a20*/  ENDCOLLECTIVE ;  /* 0x000000000000791b */ /* 0x003fea0003800000 */
.L_x_353:
[----:B------:R-:W-:Y:S02]  /*9a30*/  MOV R88, R16 ;  /* 0x0000001000587202 */ /* 0x000fe40000000f00 */
[----:B------:R-:W-:-:S07]  /*9a40*/  MOV R122, R123 ;  /* 0x0000007b007a7202 */ /* 0x000fce0000000f00 */
[----:B------:R-:W-:Y:S05]  /*9a50*/  WARPSYNC.COLLECTIVE R91, `(.L_x_354) ;  /* 0x000000005b087348 */ /* 0x000fea0003c00000 */
[----:B------:R0:W1:Y:S02]  /*9a60*/  SHFL.IDX P0, R123, R88, R89, R90 ;  /* 0x00000059587b7389 */ /* 0x000064000000005a */
[----:B01----:R-:W-:Y:S05]  /*9a70*/  ENDCOLLECTIVE ;  /* 0x000000000000791b */ /* 0x003fea0003800000 */
.L_x_354:
[-C--:B------:R-:W-:Y:S01]  /*9a80*/  FFMA R155, R137, R122.reuse, R60 ;  /* 0x0000007a899b7223 */ /* 0x080fe2000000003c */
[----:B------:R-:W-:Y:S01]  /*9a90*/  FFMA R59, R46, R122, R59 ;  /* 0x0000007a2e3b7223 */ /* 0x000fe2000000003b */
[----:B------:R-:W-:Y:S02]  /*9aa0*/  MOV R88, R17 ;  /* 0x0000001100587202 */ /* 0x000fe40000000f00 */
[----:B------:R-:W-:-:S07]  /*9ab0*/  MOV R132, R123 ;  /* 0x0000007b00847202 */ /* 0x000fce0000000f00 */
[----:B------:R-:W-:Y:S05]  /*9ac0*/  WARPSYNC.COLLECTIVE R91, `(.L_x_355) ;  /* 0x000000005b087348 */ /* 0x000fea0003c00000 */
[----:B------:R0:W1:Y:S02]  /*9ad0*/  SHFL.IDX P0, R123, R88, R89, R90 ;  /* 0x00000059587b7389 */ /* 0x000064000000005a */
[----:B01----:R-:W-:Y:S05]  /*9ae0*/  ENDCOLLECTIVE ;  /* 0x000000000000791b */ /* 0x003fea0003800000 */
.L_x_355:
        /* <DEDUP_REMOVED lines=8> */
.L_x_356:
[----:B------:R-:W-:Y:S02]  /*9b70*/  MOV R88, R19 ;  /* 0x0000001300587202 */ /* 0x000fe40000000f00 */
[----:B------:R-:W-:-:S07]  /*9b80*/  MOV R10, R123 ;  /* 0x0000007b000a7202 */ /* 0x000fce0000000f00 */
[----:B------:R-:W-:Y:S05]  /*9b90*/  WARPSYNC.COLLECTIVE R91, `(.L_x_357) ;  /* 0x000000005b087348 */ /* 0x000fea0003c00000 */
[----:B------:R0:W1:Y:S02]  /*9ba0*/  SHFL.IDX P0, R123, R88, R89, R90 ;  /* 0x00000059587b7389 */ /* 0x000064000000005a */
[----:B01----:R-:W-:Y:S05]  /*9bb0*/  ENDCOLLECTIVE ;  /* 0x000000000000791b */ /* 0x003fea0003800000 */
.L_x_357:
[-C--:B------:R-:W-:Y:S01]  /*9bc0*/  FFMA R65, R46, R10.reuse, R65 ;  /* 0x0000000a2e417223 */ /* 0x080fe20000000041 */
[----:B------:R-:W-:Y:S01]  /*9bd0*/  FFMA R161, R137, R10, R66 ;  /* 0x0000000a89a17223 */ /* 0x000fe20000000042 */
[----:B------:R-:W-:Y:S02]  /*9be0*/  MOV R88, R20 ;  /* 0x0000001400587202 */ /* 0x000fe40000000f00 */
[----:B------:R-:W-:-:S07]  /*9bf0*/  MOV R48, R123 ;  /* 0x0000007b00307202 */ /* 0x000fce0000000f00 */
[----:B------:R-:W-:Y:S05]  /*9c00*/  WARPSYNC.COLLECTIVE R91, `(.L_x_358) ;  /* 0x000000005b087348 */ /* 0x000fea0003c00000 */
[----:B------:R0:W1:Y:S02]  /*9c10*/  SHFL.IDX P0, R123, R88, R89, R90 ;  /* 0x00000059587b7389 */ /* 0x000064000000005a */
[----:B01----:R-:W-:Y:S05]  /*9c20*/  ENDCOLLECTIVE ;  /* 0x000000000000791b */ /* 0x003fea0003800000 */
.L_x_358:
[-C--:B------:R-:W-:Y:S01]  /*9c30*/  FFMA R67, R46, R48.reuse, R67 ;  /* 0x000000302e437223 */ /* 0x080fe20000000043 */
[----:B------:R-:W-:Y:S01]  /*9c40*/  FFMA R163, R137, R48, R68 ;  /* 0x0000003089a37223 */ /* 0x000fe20000000044 */
[----:B------:R-:W-:Y:S02]  /*9c50*/  MOV R88, R21 ;  /* 0x0000001500587202 */ /* 0x000fe40000000f00 */
[----:B------:R-:W-:-:S07]  /*9c60*/  MOV R50, R123 ;  /* 0x0000007b00327202 */ /* 0x000fce0000000f00 */
[----:B------:R-:W-:Y:S05]  /*9c70*/  WARPSYNC.COLLECTIVE R91, `(.L_x_359) ;  /* 0x000000005b087348 */ /* 0x000fea0003c00000 */
[----:B------:R0:W1:Y:S02]  /*9c80*/  SHFL.IDX P0, R123, R88, R89, R90 ;  /* 0x00000059587b7389 */ /* 0x000064000000005a */
[----:B01----:R-:W-:Y:S05]  /*9c90*/  ENDCOLLECTIVE ;  /* 0x000000000000791b */ /* 0x003fea0003800000 */
.L_x_359:
[-C--:B------:R-:W-:Y:S01]  /*9ca0*/  FFMA R69, R46, R50.reuse, R69 ;  /* 0x000000322e457223 */ /* 0x080fe20000000045 */
[----:B------:R-:W-:Y:S01]  /*9cb0*/  FFMA R165, R137, R50, R70 ;  /* 0x0000003289a57223 */ /* 0x000fe20000000046 */
[----:B------:R-:W-:Y:S02]  /*9cc0*/  MOV R88, R22 ;  /* 0x0000001600587202 */ /* 0x000fe40000000f00 */
[----:B------:R-:W-:-:S07]  /*9cd0*/  MOV R52, R123 ;  /* 0x0000007b00347202 */ /* 0x000fce0000000f00 */
[----:B------:R-:W-:Y:S05]  /*9ce0*/  WARPSYNC.COLLECTIVE R91, `(.L_x_360) ;  /* 0x000000005b087348 */ /* 0x000fea0003c00000 */
[----:B------:R0:W1:Y:S02]  /*9cf0*/  SHFL.IDX P0, R123, R88, R89, R90 ;  /* 0x00000059587b7389 */ /* 0x000064000000005a */
[----:B01----:R-:W-:Y:S05]  /*9d00*/  ENDCOLLECTIVE ;  /* 0x000000000000791b */ /* 0x003fea0003800000 */
.L_x_360:
[-C--:B------:R-:W-:Y:S01]  /*9d10*/  FFMA R71, R46, R52.reuse, R71 ;  /* 0x000000342e477223 */ /* 0x080fe20000000047 */
[----:B------:R-:W-:Y:S01]  /*9d20*/  FFMA R72, R137, R52, R72 ;  /* 0x0000003489487223 */ /* 0x000fe20000000048 */
[----:B------:R-:W-:Y:S02]  /*9d30*/  MOV R88, R23 ;  /* 0x0000001700587202 */ /* 0x000fe40000000f00 */
[----:B------:R-:W-:-:S07]  /*9d40*/  MOV R54, R123 ;  /* 0x0000007b00367202 */ /* 0x000fce0000000f00 */
[----:B------:R-:W-:Y:S05]  /*9d50*/  WARPSYNC.COLLECTIVE R91, `(.L_x_361) ;  /* 0x000000005b087348 */ /* 0x000fea0003c00000 */
[----:B------:R0:W1:Y:S02]  /*9d60*/  SHFL.IDX P0, R123, R88, R89, R90 ;  /* 0x00000059587b7389 */ /* 0x000064000000005a */
[----:B01----:R-:W-:Y:S05]  /*9d70*/  ENDCOLLECTIVE ;  /* 0x000000000000791b */ /* 0x003fea0003800000 */
.L_x_361:
[-C--:B------:R-:W-:Y:S01]  /*9d80*/  FFMA R73, R46, R54.reuse, R73 ;  /* 0x000000362e497223 */ /* 0x080fe20000000049 */
[----:B------:R-:W-:Y:S01]  /*9d90*/  FFMA R74, R137, R54, R74 ;  /* 0x00000036894a7223 */ /* 0x000fe2000000004a */
[----:B------:R-:W-:Y:S02]  /*9da0*/  MOV R88, R24 ;  /* 0x0000001800587202 */ /* 0x000fe40000000f00 */
[----:B------:R-:W-:-:S07]  /*9db0*/  MOV R56, R123 ;  /* 0x0000007b00387202 */ /* 0x000fce0000000f00 */
[----:B------:R-:W-:Y:S05]  /*9dc0*/  WARPSYNC.COLLECTIVE R91, `(.L_x_362) ;  /* 0x000000005b087348 */ /* 0x000fea0003c00000 */
[----:B------:R0:W1:Y:S02]  /*9dd0*/  SHFL.IDX P0, R123, R88, R89, R90 ;  /* 0x00000059587b7389 */ /* 0x000064000000005a */
[----:B01----:R-:W-:Y:S05]  /*9de0*/  ENDCOLLECTIVE ;  /* 0x000000000000791b */ /* 0x003fea0003800000 */
.L_x_362:
[-C--:B------:R-:W-:Y:S01]  /*9df0*/  FFMA R75, R46, R56.reuse, R75 ;  /* 0x000000382e4b7223 */ /* 0x080fe2000000004b */
[----:B------:R-:W-:Y:S01]  /*9e00*/  FFMA R92, R137, R56, R92 ;  /* 0x00000038895c7223 */ /* 0x000fe2000000005c */
[----:B------:R-:W-:Y:S02]  /*9e10*/  MOV R88, R25 ;  /* 0x0000001900587202 */ /* 0x000fe40000000f00 */
[----:B------:R-:W-:-:S07]  /*9e20*/  MOV R58, R123 ;  /* 0x0000007b003a7202 */ /* 0x000fce0000000f00 */
[----:B------:R-:W-:Y:S05]  /*9e30*/  WARPSYNC.COLLECTIVE R91, `(.L_x_363) ;  /* 0x000000005b087348 */ /* 0x000fea0003c00000 */
[----:B------:R0:W1:Y:S02]  /*9e40*/  SHFL.IDX P0, R123, R88, R89, R90 ;  /* 0x00000059587b7389 */ /* 0x000064000000005a */
[----:B01----:R-:W-:Y:S05]  /*9e50*/  ENDCOLLECTIVE ;  /* 0x000000000000791b */ /* 0x003fea0003800000 */
.L_x_363:
        /* <DEDUP_REMOVED lines=8> */
.L_x_364:
[----:B------:R-:W-:Y:S02]  /*9ee0*/  MOV R88, R28 ;  /* 0x0000001c00587202 */ /* 0x000fe40000000f00 */
[----:B------:R-:W-:-:S07]  /*9ef0*/  MOV R10, R123 ;  /* 0x0000007b000a7202 */ /* 0x000fce0000000f00 */
[----:B------:R-:W-:Y:S05]  /*9f00*/  WARPSYNC.COLLECTIVE R91, `(.L_x_365) ;  /* 0x000000005b087348 */ /* 0x000fea0003c00000 */
[----:B------:R0:W1:Y:S02]  /*9f10*/  SHFL.IDX P0, R123, R88, R89, R90 ;  /* 0x00000059587b7389 */ /* 0x000064000000005a */
[----:B01----:R-:W-:Y:S05]  /*9f20*/  ENDCOLLECTIVE ;  /* 0x000000000000791b */ /* 0x003fea0003800000 */
.L_x_365:
[-C--:B------:R-:W-:Y:S01]  /*9f30*/  FFMA R97, R46, R10.reuse, R97 ;  /* 0x0000000a2e617223 */ /* 0x080fe20000000061 */
[----:B------:R-:W-:Y:S01]  /*9f40*/  FFMA R98, R137, R10, R98 ;  /* 0x0000000a89627223 */ /* 0x000fe20000000062 */
[----:B------:R-:W-:Y:S02]  /*9f50*/  MOV R88, R29 ;  /* 0x0000001d00587202 */ /* 0x000fe40000000f00 */
[----:B------:R-:W-:-:S07]  /*9f60*/  MOV R48, R123 ;  /* 0x0000007b00307202 */ /* 0x000fce0000000f00 */
[----:B------:R-:W-:Y:S05]  /*9f70*/  WARPSYNC.COLLECTIVE R91, `(.L_x_366) ;  /* 0x000000005b087348 */ /* 0x000fea0003c00000 */
[----:B------:R0:W1:Y:S02]  /*9f80*/  SHFL.IDX P0, R123, R88, R89, R90 ;  /* 0x00000059587b7389 */ /* 0x000064000000005a */
[----:B01----:R-:W-:Y:S05]  /*9f90*/  ENDCOLLECTIVE ;  /* 0x000000000000791b */ /* 0x003fea0003800000 */
.L_x_366:
[-C--:B------:R-:W-:Y:S01]  /*9fa0*/  FFMA R99, R46, R48.reuse, R99 ;  /* 0x000000302e637223 */ /* 0x080fe20000000063 */
[----:B------:R-:W-:Y:S01]  /*9fb0*/  FFMA R100, R137, R48, R100 ;  /* 0x0000003089647223 */ /* 0x000fe20000000064 */
[----:B------:R-:W-:Y:S02]  /*9fc0*/  MOV R88, R30 ;  /* 0x0000001e00587202 */ /* 0x000fe40000000f00 */
[----:B------:R-:W-:-:S07]  /*9fd0*/  MOV R50, R123 ;  /* 0x0000007b00327202 */ /* 0x000fce0000000f00 */
[----:B------:R-:W-:Y:S05]  /*9fe0*/  WARPSYNC.COLLECTIVE R91, `(.L_x_367) ;  /* 0x000000005b087348 */ /* 0x000fea0003c00000 */
[----:B------:R0:W1:Y:S02]  /*9ff0*/  SHFL.IDX P0, R123, R88, R89, R90 ;  /* 0x00000059587b7389 */ /* 0x000064000000005a */
[----:B01----:R-:W-:Y:S05]  /*a000*/  ENDCOLLECTIVE ;  /* 0x000000000000791b */ /* 0x003fea0003800000 */
.L_x_367:
[-C--:B------:R-:W-:Y:S01]  /*a010*/  FFMA R101, R46, R50.reuse, R101 ;  /* 0x000000322e657223 */ /* 0x080fe20000000065 */
[----:B------:R-:W-:Y:S01]  /*a020*/  FFMA R102, R137, R50, R102 ;  /* 0x0000003289667223 */ /* 0x000fe20000000066 */
[----:B------:R-:W-:Y:S02]  /*a030*/  MOV R88, R31 ;  /* 0x0000001f00587202 */ /* 0x000fe40000000f00 */
[----:B------:R-:W-:-:S07]  /*a040*/  MOV R52, R123 ;  /* 0x0000007b00347202 */ /* 0x000fce0000000f00 */
[----:B------:R-:W-:Y:S05]  /*a050*/  WARPSYNC.COLLECTIVE R91, `(.L_x_368) ;  /* 0x000000005b087348 */ /* 0x000fea0003c00000 */
[----:B------:R0:W1:Y:S02]  /*a060*/  SHFL.IDX P0, R123, R88, R89, R90 ;  /* 0x00000059587b7389 */ /* 0x000064000000005a */
[----:B01----:R-:W-:Y:S05]  /*a070*/  ENDCOLLECTIVE ;  /* 0x000000000000791b */ /* 0x003fea0003800000 */
.L_x_368:
[-C--:B------:R-:W-:Y:S01]  /*a080*/  FFMA R103, R46, R52.reuse, R103 ;  /* 0x000000342e677223 */ /* 0x080fe20000000067 */
[----:B------:R-:W-:Y:S01]  /*a090*/  FFMA R104, R137, R52, R104 ;  /* 0x0000003489687223 */ /* 0x000fe20000000068 */
[----:B------:R-:W-:Y:S02]  /*a0a0*/  MOV R88, R32 ;  /* 0x0000002000587202 */ /* 0x000fe40000000f00 */
[----:B------:R-:W-:-:S07]  /*a0b0*/  MOV R54, R123 ;  /* 0x0000007b00367202 */ /* 0x000fce0000000f00 */
[----:B------:R-:W-:Y:S05]  /*a0c0*/  WARPSYNC.COLLECTIVE R91, `(.L_x_369) ;  /* 0x000000005b087348 */ /* 0x000fea0003c00000 */
[----:B------:R0:W1:Y:S02]  /*a0d0*/  SHFL.IDX P0, R123, R88, R89, R90 ;  /* 0x00000059587b7389 */ /* 0x000064000000005a */
[----:B01----:R-:W-:Y:S05]  /*a0e0*/  ENDCOLLECTIVE ;  /* 0x000000000000791b */ /* 0x003fea0003800000 */
.L_x_369:
[-C--:B------:R-:W-:Y:S01]  /*a0f0*/  FFMA R105, R46, R54.reuse, R105 ;  /* 0x000000362e697223 */ /* 0x080fe20000000069 */
[----:B------:R-:W-:Y:S01]  /*a100*/  FFMA R106, R137, R54, R106 ;  /* 0x00000036896a7223 */ /* 0x000fe2000000006a */
[----:B------:R-:W-:Y:S02]  /*a110*/  MOV R88, R34 ;  /* 0x0000002200587202 */ /* 0x000fe40000000f00 */
[----:B------:R-:W-:-:S07]  /*a120*/  MOV R56, R123 ;  /* 0x0000007b00387202 */ /* 0x000fce0000000f00 */
[----:B------:R-:W-:Y:S05]  /*a130*/  WARPSYNC.COLLECTIVE R91, `(.L_x_370) ;  /* 0x000000005b087348 */ /* 0x000fea0003c00000 */
[----:B------:R0:W1:Y:S02]  /*a140*/  SHFL.IDX P0, R123, R88, R89, R90 ;  /* 0x00000059587b7389 */ /* 0x000064000000005a */
[----:B01----:R-:W-:Y:S05]  /*a150*/  ENDCOLLECTIVE ;  /* 0x000000000000791b */ /* 0x003fea0003800000 */
.L_x_370:
[-C--:B------:R-:W-:Y:S01]  /*a160*/  FFMA R107, R46, R56.reuse, R107 ;  /* 0x000000382e6b7223 */ /* 0x080fe2000000006b */
[----:B------:R-:W-:Y:S01]  /*a170*/  FFMA R108, R137, R56, R108 ;  /* 0x00000038896c7223 */ /* 0x000fe2000000006c */
[----:B------:R-:W-:Y:S02]  /*a180*/  MOV R88, R35 ;  /* 0x0000002300587202 */ /* 0x000fe40000000f00 */
[----:B------:R-:W-:-:S07]  /*a190*/  MOV R58, R123 ;  /* 0x0000007b003a7202 */ /* 0x000fce0000000f00 */
[----:B------:R-:W-:Y:S05]  /*a1a0*/  WARPSYNC.COLLECTIVE R91, `(.L_x_371) ;  /* 0x000000005b087348 */ /* 0x000fea0003c00000 */
[----:B------:R0:W1:Y:S02]  /*a1b0*/  SHFL.IDX P0, R123, R88, R89, R90 ;  /* 0x00000059587b7389 */ /* 0x000064000000005a */
[----:B01----:R-:W-:Y:S05]  /*a1c0*/  ENDCOLLECTIVE ;  /* 0x000000000000791b */ /* 0x003fea0003800000 */
.L_x_371:
        /* <DEDUP_REMOVED lines=8> */
.L_x_372:
[----:B------:R-:W-:Y:S02]  /*a250*/  MOV R88, R37 ;  /* 0x0000002500587202 */ /* 0x000fe40000000f00 */
[----:B------:R-:W-:-:S07]  /*a260*/  MOV R10, R123 ;  /* 0x0000007b000a7202 */ /* 0x000fce0000000f00 */
[----:B------:R-:W-:Y:S05]  /*a270*/  WARPSYNC.COLLECTIVE R91, `(.L_x_373) ;  /* 0x000000005b087348 */ /* 0x000fea0003c00000 */
[----:B------:R0:W1:Y:S02]  /*a280*/  SHFL.IDX P0, R123, R88, R89, R90 ;  /* 0x00000059587b7389 */ /* 0x000064000000005a */
[----:B01----:R-:W-:Y:S05]  /*a290*/  ENDCOLLECTIVE ;  /* 0x000000000000791b */ /* 0x003fea0003800000 */
.L_x_373:
        /* <DEDUP_REMOVED lines=10> */
.L_x_374:
[-C--:B------:R-:W-:Y:S01]  /*a340*/  FFMA R116, R137, R48.reuse, R116 ;  /* 0x0000003089747223 */ /* 0x080fe20000000074 */
[----:B------:R-:W-:Y:S01]  /*a350*/  FFMA R115, R46, R48, R115 ;  /* 0x000000302e737223 */ /* 0x000fe20000000073 */
[----:B------:R-:W-:Y:S02]  /*a360*/  MOV R88, R39 ;  /* 0x0000002700587202 */ /* 0x000fe40000000f00 */
[----:B------:R-:W-:-:S07]  /*a370*/  MOV R50, R123 ;  /* 0x0000007b00327202 */ /* 0x000fce0000000f00 */
[----:B------:R-:W-:Y:S05]  /*a380*/  WARPSYNC.COLLECTIVE R91, `(.L_x_375) ;  /* 0x000000005b087348 */ /* 0x000fea0003c00000 */
[----:B------:R0:W1:Y:S02]  /*a390*/  SHFL.IDX P0, R123, R88, R89, R90 ;  /* 0x00000059587b7389 */ /* 0x000064000000005a */
[----:B01----:R-:W-:Y:S05]  /*a3a0*/  ENDCOLLECTIVE ;  /* 0x000000000000791b */ /* 0x003fea0003800000 */
.L_x_375:
[-C--:B------:R-:W-:Y:S01]  /*a3b0*/  FFMA R118, R137, R50.reuse, R118 ;  /* 0x0000003289767223 */ /* 0x080fe20000000076 */
[----:B------:R-:W-:Y:S01]  /*a3c0*/  FFMA R117, R46, R50, R117 ;  /* 0x000000322e757223 */ /* 0x000fe20000000075 */
[----:B------:R-:W-:Y:S02]  /*a3d0*/  MOV R88, R40 ;  /* 0x0000002800587202 */ /* 0x000fe40000000f00 */
[----:B------:R-:W-:-:S07]  /*a3e0*/  MOV R52, R123 ;  /* 0x0000007b00347202 */ /* 0x000fce0000000f00 */
[----:B------:R-:W-:Y:S05]  /*a3f0*/  WARPSYNC.COLLECTIVE R91, `(.L_x_376) ;  /* 0x000000005b087348 */ /* 0x000fea0003c00000 */
[----:B------:R0:W1:Y:S02]  /*a400*/  SHFL.IDX P0, R123, R88, R89, R90 ;  /* 0x00000059587b7389 */ /* 0x000064000000005a */
[----:B01----:R-:W-:Y:S05]  /*a410*/  ENDCOLLECTIVE ;  /* 0x000000000000791b */ /* 0x003fea0003800000 */
.L_x_376:
[-C--:B------:R-:W-:Y:S01]  /*a420*/  FFMA R120, R137, R52.reuse, R120 ;  /* 0x0000003489787223 */ /* 0x080fe20000000078 */
[----:B------:R-:W-:Y:S01]  /*a430*/  FFMA R119, R46, R52, R119 ;  /* 0x000000342e777223 */ /* 0x000fe20000000077 */
[----:B------:R-:W-:Y:S02]  /*a440*/  MOV R88, R41 ;  /* 0x0000002900587202 */ /* 0x000fe40000000f00 */
[----:B------:R-:W-:-:S07]  /*a450*/  MOV R54, R123 ;  /* 0x0000007b00367202 */ /* 0x000fce0000000f00 */
[----:B------:R-:W-:Y:S05]  /*a460*/  WARPSYNC.COLLECTIVE R91, `(.L_x_377) ;  /* 0x000000005b087348 */ /* 0x000fea0003c00000 */
[----:B------:R0:W1:Y:S02]  /*a470*/  SHFL.IDX P0, R123, R88, R89, R90 ;  /* 0x00000059587b7389 */ /* 0x000064000000005a */
[----:B01----:R-:W-:Y:S05]  /*a480*/  ENDCOLLECTIVE ;  /* 0x000000000000791b */ /* 0x003fea0003800000 */
.L_x_377:
[-C--:B------:R-:W-:Y:S01]  /*a490*/  FFMA R87, R137, R54.reuse, R87 ;  /* 0x0000003689577223 */ /* 0x080fe20000000057 */
[----:B------:R-:W-:Y:S01]  /*a4a0*/  FFMA R121, R46, R54, R121 ;  /* 0x000000362e797223 */ /* 0x000fe20000000079 */
[----:B------:R-:W-:Y:S02]  /*a4b0*/  MOV R88, R42 ;  /* 0x0000002a00587202 */ /* 0x000fe40000000f00 */
[----:B------:R-:W-:-:S07]  /*a4c0*/  MOV R56, R123 ;  /* 0x0000007b00387202 */ /* 0x000fce0000000f00 */
[----:B------:R-:W-:Y:S05]  /*a4d0*/  WARPSYNC.COLLECTIVE R91, `(.L_x_378) ;  /* 0x000000005b087348 */ /* 0x000fea0003c00000 */
[----:B------:R0:W1:Y:S02]  /*a4e0*/  SHFL.IDX P0, R123, R88, R89, R90 ;  /* 0x00000059587b7389 */ /* 0x000064000000005a */
[----:B01----:R-:W-:Y:S05]  /*a4f0*/  ENDCOLLECTIVE ;  /* 0x000000000000791b */ /* 0x003fea0003800000 */
.L_x_378:
        /* <DEDUP_REMOVED lines=8> */
.L_x_379:
[-C--:B------:R-:W-:Y:S01]  /*a580*/  FFMA R137, R137, R58.reuse, R0 ;  /* 0x0000003a89897223 */ /* 0x080fe20000000000 */
[----:B------:R-:W-:Y:S01]  /*a590*/  FFMA R46, R46, R58, R76 ;  /* 0x0000003a2e2e7223 */ /* 0x000fe2000000004c */
[----:B------:R-:W-:Y:S01]  /*a5a0*/  MOV R88, R33 ;  /* 0x0000002100587202 */ /* 0x000fe20000000f00 */
[C---:B------:R-:W-:Y:S01]  /*a5b0*/  FFMA R81, R123.reuse, R84, R81 ;  /* 0x000000547b517223 */ /* 0x040fe20000000051 */
[----:B------:R-:W-:-:S07]  /*a5c0*/  FFMA R77, R123, R86, R77 ;  /* 0x000000567b4d7223 */ /* 0x000fce000000004d */
[----:B------:R-:W-:Y:S05]  /*a5d0*/  WARPSYNC.COLLECTIVE R91, `(.L_x_380) ;  /* 0x000000005b087348 */ /* 0x000fea0003c00000 */
[----:B------:R0:W1:Y:S02]  /*a5e0*/  SHFL.IDX P0, R123, R88, R89, R90 ;  /* 0x00000059587b7389 */ /* 0x000064000000005a */
[----:B01----:R-:W-:Y:S05]  /*a5f0*/  ENDCOLLECTIVE ;  /* 0x000000000000791b */ /* 0x003fea0003800000 */
.L_x_380:
[----:B------:R-:W-:Y:S02]  /*a600*/  MOV R88, R27 ;  /* 0x0000001b00587202 */ /* 0x000fe40000000f00 */
[----:B------:R-:W-:-:S07]  /*a610*/  MOV R0, R123 ;  /* 0x0000007b00007202 */ /* 0x000fce0000000f00 */
[----:B------:R-:W-:Y:S05]  /*a620*/  WARPSYNC.COLLECTIVE R91, `(.L_x_381) ;  /* 0x000000005b087348 */ /* 0x000fea0003c00000 */
[----:B------:R0:W1:Y:S02]  /*a630*/  SHFL.IDX P0, R123, R88, R89, R90 ;  /* 0x00000059587b7389 */ /* 0x000064000000005a */
[----:B01----:R-:W-:Y:S05]  /*a640*/  ENDCOLLECTIVE ;  /* 0x000000000000791b */ /* 0x003fea0003800000 */
.L_x_381:
[----:B------:R-:W-:Y:S02]  /*a650*/  MOV R88, R12 ;  /* 0x0000000c00587202 */ /* 0x000fe40000000f00 */
[----:B------:R-:W-:-:S07]  /*a660*/  MOV R10, R123 ;  /* 0x0000007b000a7202 */ /* 0x000fce0000000f00 */
[----:B------:R-:W-:Y:S05]  /*a670*/  WARPSYNC.COLLECTIVE R91, `(.L_x_382) ;  /* 0x000000005b087348 */ /* 0x000fea0003c00000 */
[----:B------:R0:W1:Y:S02]  /*a680*/  SHFL.IDX P0, R123, R88, R89, R90 ;  /* 0x00000059587b7389 */ /* 0x000064000000005a */
[----:B01----:R-:W-:Y:S05]  /*a690*/  ENDCOLLECTIVE ;  /* 0x000000000000791b */ /* 0x003fea0003800000 */
.L_x_382:
[----:B------:R-:W-:Y:S02]  /*a6a0*/  MOV R88, R13 ;  /* 0x0000000d00587202 */ /* 0x000fe40000000f00 */
[----:B------:R-:W-:-:S07]  /*a6b0*/  MOV R48, R123 ;  /* 0x0000007b00307202 */ /* 0x000fce0000000f00 */
[----:B------:R-:W-:Y:S05]  /*a6c0*/  WARPSYNC.COLLECTIVE R91, `(.L_x_383) ;  /* 0x000000005b087348 */ /* 0x000fea0003c00000 */
[----:B------:R0:W1:Y:S02]  /*a6d0*/  SHFL.IDX P0, R123, R88, R89, R90 ;  /* 0x00000059587b7389 */ /* 0x000064000000005a */
[----:B01----:R-:W-:Y:S05]  /*a6e0*/  ENDCOLLECTIVE ;  /* 0x000000000000791b */ /* 0x003fea0003800000 */
.L_x_383:
[----:B------:R-:W-:Y:S02]  /*a6f0*/  MOV R88, R14 ;  /* 0x0000000e00587202 */ /* 0x000fe40000000f00 */
[----:B------:R-:W-:-:S07]  /*a700*/  MOV R50, R123 ;  /* 0x0000007b00327202 */ /* 0x000fce0000000f00 */
[----:B------:R-:W-:Y:S05]  /*a710*/  WARPSYNC.COLLECTIVE R91, `(.L_x_384) ;  /* 0x000000005b087348 */ /* 0x000fea0003c00000 */
[----:B------:R0:W1:Y:S02]  /*a720*/  SHFL.IDX P0, R123, R88, R89, R90 ;  /* 0x00000059587b7389 */ /* 0x000064000000005a */
[----:B01----:R-:W-:Y:S05]  /*a730*/  ENDCOLLECTIVE ;  /* 0x000000000000791b */ /* 0x003fea0003800000 */
.L_x_384:
[----:B------:R-:W-:Y:S02]  /*a740*/  MOV R88, R15 ;  /* 0x0000000f00587202 */ /* 0x000fe40000000f00 */
[----:B------:R-:W-:-:S07]  /*a750*/  MOV R52, R123 ;  /* 0x0000007b00347202 */ /* 0x000fce0000000f00 */
[----:B------:R-:W-:Y:S05]  /*a760*/  WARPSYNC.COLLECTIVE R91, `(.L_x_385) ;  /* 0x000000005b087348 */ /* 0x000fea0003c00000 */
[----:B------:R0:W1:Y:S02]  /*a770*/  SHFL.IDX P0, R123, R88, R89, R90 ;  /* 0x00000059587b7389 */ /* 0x000064000000005a */
[----:B01----:R-:W-:Y:S05]  /*a780*/  ENDCOLLECTIVE ;  /* 0x000000000000791b */ /* 0x003fea0003800000 */
.L_x_385:
[----:B------:R-:W-:Y:S02]  /*a790*/  MOV R88, R16 ;  /* 0x0000001000587202 */ /* 0x000fe40000000f00 */
[----:B------:R-:W-:-:S07]  /*a7a0*/  MOV R54, R123 ;  /* 0x0000007b00367202 */ /* 0x000fce0000000f00 */
[----:B------:R-:W-:Y:S05]  /*a7b0*/  WARPSYNC.COLLECTIVE R91, `(.L_x_386) ;  /* 0x000000005b087348 */ /* 0x000fea0003c00000 */
[----:B------:R0:W1:Y:S02]  /*a7c0*/  SHFL.IDX P0, R123, R88, R89, R90 ;  /* 0x00000059587b7389 */ /* 0x000064000000005a */
[----:B01----:R-:W-:Y:S05]  /*a7d0*/  ENDCOLLECTIVE ;  /* 0x000000000000791b */ /* 0x003fea0003800000 */
.L_x_386:
[----:B------:R-:W-:Y:S02]  /*a7e0*/  MOV R88, R17 ;  /* 0x0000001100587202 */ /* 0x000fe40000000f00 */
[----:B------:R-:W-:-:S07]  /*a7f0*/  MOV R56, R123 ;  /* 0x0000007b00387202 */ /* 0x000fce0000000f00 */
[----:B------:R-:W-:Y:S05]  /*a800*/  WARPSYNC.COLLECTIVE R91, `(.L_x_387) ;  /* 0x000000005b087348 */ /* 0x000fea0003c00000 */
[----:B------:R0:W1:Y:S02]  /*a810*/  SHFL.IDX P0, R123, R88, R89, R90 ;  /* 0x00000059587b7389 */ /* 0x000064000000005a */
[----:B01----:R-:W-:Y:S05]  /*a820*/  ENDCOLLECTIVE ;  /* 0x000000000000791b */ /* 0x003fea0003800000 */
.L_x_387:
[----:B------:R-:W-:Y:S02]  /*a830*/  MOV R88, R18 ;  /* 0x0000001200587202 */ /* 0x000fe40000000f00 */
[----:B------:R-:W-:-:S07]  /*a840*/  MOV R11, R123 ;  /* 0x0000007b000b7202 */ /* 0x000fce0000000f00 */
[----:B------:R-:W-:Y:S05]  /*a850*/  WARPSYNC.COLLECTIVE R91, `(.L_x_388) ;  /* 0x000000005b087348 */ /* 0x000fea0003c00000 */
[----:B------:R0:W1:Y:S02]  /*a860*/  SHFL.IDX P0, R123, R88, R89, R90 ;  /* 0x00000059587b7389 */ /* 0x000064000000005a */
[----:B01----:R-:W-:Y:S05]  /*a870*/  ENDCOLLECTIVE ;  /* 0x000000000000791b */ /* 0x003fea0003800000 */
.L_x_388:
[----:B------:R-:W-:Y:S01]  /*a880*/  MOV R88, R19 ;  /* 0x0000001300587202 */ /* 0x000fe20000000f00 */
[-C--:B------:R-:W-:Y:S01]  /*a890*/  FFMA R65, R84, R123.reuse, R65 ;  /* 0x0000007b54417223 */ /* 0x080fe20000000041 */
[----:B------:R-:W-:-:S07]  /*a8a0*/  FFMA R161, R86, R123, R161 ;  /* 0x0000007b56a17223 */ /* 0x000fce00000000a1 */
[----:B------:R-:W-:Y:S05]  /*a8b0*/  WARPSYNC.COLLECTIVE R91, `(.L_x_389) ;  /* 0x000000005b087348 */ /* 0x000fea0003c00000 */
[----:B------:R0:W1:Y:S02]  /*a8c0*/  SHFL.IDX P0, R123, R88, R89, R90 ;  /* 0x00000059587b7389 */ /* 0x000064000000005a */
[----:B01----:R-:W-:Y:S05]  /*a8d0*/  ENDCOLLECTIVE ;  /* 0x000000000000791b */ /* 0x003fea0003800000 */
.L_x_389:
[-C--:B------:R-:W-:Y:S01]  /*a8e0*/  FFMA R143, R84, R0.reuse, R143 ;  /* 0x00000000548f7223 */ /* 0x080fe2000000008f */
[----:B------:R-:W-:Y:S01]  /*a8f0*/  FFMA R145, R86, R0, R145 ;  /* 0x0000000056917223 */ /* 0x000fe20000000091 */
[----:B------:R-:W-:Y:S02]  /*a900*/  MOV R88, R20 ;  /* 0x0000001400587202 */ /* 0x000fe40000000f00 */
[----:B------:R-:W-:-:S07]  /*a910*/  MOV R0, R123 ;  /* 0x0000007b00007202 */ /* 0x000fce0000000f00 */
[----:B------:R-:W-:Y:S05]  /*a920*/  WARPSYNC.COLLECTIVE R91, `(.L_x_390) ;  /* 0x000000005b087348 */ /* 0x000fea0003c00000 */
[----:B------:R0:W1:Y:S02]  /*a930*/  SHFL.IDX P0, R123, R88, R89, R90 ;  /* 0x00000059587b7389 */ /* 0x000064000000005a */
[----:B01----:R-:W-:Y:S05]  /*a940*/  ENDCOLLECTIVE ;  /* 0x000000000000791b */ /* 0x003fea0003800000 */
.L_x_390:
[-C--:B------:R-:W-:Y:S01]  /*a950*/  FFMA R51, R84, R10.reuse, R51 ;  /* 0x0000000a54337223 */ /* 0x080fe20000000033 */
[----:B------:R-:W-:Y:S01]  /*a960*/  FFMA R147, R86, R10, R147 ;  /* 0x0000000a56937223 */ /* 0x000fe20000000093 */
[----:B------:R-:W-:Y:S02]  /*a970*/  MOV R88, R21 ;  /* 0x0000001500587202 */ /* 0x000fe40000000f00 */
[----:B------:R-:W-:-:S07]  /*a980*/  MOV R10, R123 ;  /* 0x0000007b000a7202 */ /* 0x000fce0000000f00 */
[----:B------:R-:W-:Y:S05]  /*a990*/  WARPSYNC.COLLECTIVE R91, `(.L_x_391) ;  /* 0x000000005b087348 */ /* 0x000fea0003c00000 */
[----:B------:R0:W1:Y:S02]  /*a9a0*/  SHFL.IDX P0, R123, R88, R89, R90 ;  /* 0x00000059587b7389 */ /* 0x000064000000005a */
[----:B01----:R-:W-:Y:S05]  /*a9b0*/  ENDCOLLECTIVE ;  /* 0x000000000000791b */ /* 0x003fea0003800000 */
.L_x_391:
[-C--:B------:R-:W-:Y:S01]  /*a9c0*/  FFMA R63, R84, R11.reuse, R63 ;  /* 0x0000000b543f7223 */ /* 0x080fe2000000003f */
[----:B------:R-:W-:Y:S01]  /*a9d0*/  FFMA R159, R86, R11, R159 ;  /* 0x0000000b569f7223 */ /* 0x000fe2000000009f */
[----:B------:R-:W-:Y:S02]  /*a9e0*/  MOV R88, R22 ;  /* 0x0000001600587202 */ /* 0x000fe40000000f00 */
[----:B------:R-:W-:-:S07]  /*a9f0*/  MOV R11, R123 ;  /* 0x0000007b000b7202 */ /* 0x000fce0000000f00 */
[----:B------:R-:W-:Y:S05]  /*aa00*/  WARPSYNC.COLLECTIVE R91, `(.L_x_392) ;  /* 0x000000005b087348 */ /* 0x000fea0003c00000 */
[----:B------:R0:W1:Y:S02]  /*aa10*/  SHFL.IDX P0, R123, R88, R89, R90 ;  /* 0x00000059587b7389 */ /* 0x000064000000005a */
[----:B01----:R-:W-:Y:S05]  /*aa20*/  ENDCOLLECTIVE ;  /* 0x000000000000791b */ /* 0x003fea0003800000 */
.L_x_392:
[-C--:B------:R-:W-:Y:S01]  /*aa30*/  FFMA R53, R84, R48.reuse, R53 ;  /* 0x0000003054357223 */ /* 0x080fe20000000035 */
[----:B------:R-:W-:Y:S01]  /*aa40*/  FFMA R149, R86, R48, R149 ;  /* 0x0000003056957223 */ /* 0x000fe20000000095 */
[----:B------:R-:W-:Y:S02]  /*aa50*/  MOV R88, R23 ;  /* 0x0000001700587202 */ /* 0x000fe40000000f00 */
[----:B------:R-:W-:-:S07]  /*aa60*/  MOV R48, R123 ;  /* 0x0000007b00307202 */ /* 0x000fce0000000f00 */
[----:B------:R-:W-:Y:S05]  /*aa70*/  WARPSYNC.COLLECTIVE R91, `(.L_x_393) ;  /* 0x000000005b087348 */ /* 0x000fea0003c00000 */
[----:B------:R0:W1:Y:S02]  /*aa80*/  SHFL.IDX P0, R123, R88, R89, R90 ;  /* 0x00000059587b7389 */ /* 0x000064000000005a */
[----:B01----:R-:W-:Y:S05]  /*aa90*/  ENDCOLLECTIVE ;  /* 0x000000000000791b */ /* 0x003fea0003800000 */
.L_x_393:
[-C--:B------:R-:W-:Y:S01]  /*aaa0*/  FFMA R55, R84, R50.reuse, R55 ;  /* 0x0000003254377223 */ /* 0x080fe20000000037 */
[----:B------:R-:W-:Y:S01]  /*aab0*/  FFMA R151, R86, R50, R151 ;  /* 0x0000003256977223 */ /* 0x000fe20000000097 */
[----:B------:R-:W-:Y:S02]  /*aac0*/  MOV R88, R24 ;  /* 0x0000001800587202 */ /* 0x000fe40000000f00 */
[----:B------:R-:W-:-:S07]  /*aad0*/  MOV R50, R123 ;  /* 0x0000007b00327202 */ /* 0x000fce0000000f00 */
[----:B------:R-:W-:Y:S05]  /*aae0*/  WARPSYNC.COLLECTIVE R91, `(.L_x_394) ;  /* 0x000000005b087348 */ /* 0x000fea0003c00000 */
[----:B------:R0:W1:Y:S02]  /*aaf0*/  SHFL.IDX P0, R123, R88, R89, R90 ;  /* 0x00000059587b7389 */ /* 0x000064000000005a */
[----:B01----:R-:W-:Y:S05]  /*ab00*/  ENDCOLLECTIVE ;  /* 0x000000000000791b */ /* 0x003fea0003800000 */
.L_x_394:
[-C--:B------:R-:W-:Y:S01]  /*ab10*/  FFMA R57, R84, R52.reuse, R57 ;  /* 0x0000003454397223 */ /* 0x080fe20000000039 */
[----:B------:R-:W-:Y:S01]  /*ab20*/  FFMA R153, R86, R52, R153 ;  /* 0x0000003456997223 */ /* 0x000fe20000000099 */
[----:B------:R-:W-:Y:S02]  /*ab30*/  MOV R88, R25 ;  /* 0x0000001900587202 */ /* 0x000fe40000000f00 */
[----:B------:R-:W-:-:S07]  /*ab40*/  MOV R52, R123 ;  /* 0x0000007b00347202 */ /* 0x000fce0000000f00 */
[----:B------:R-:W-:Y:S05]  /*ab50*/  WARPSYNC.COLLECTIVE R91, `(.L_x_395) ;  /* 0x000000005b087348 */ /* 0x000fea0003c00000 */
[----:B------:R0:W1:Y:S02]  /*ab60*/  SHFL.IDX P0, R123, R88, R89, R90 ;  /* 0x00000059587b7389 */ /* 0x000064000000005a */
[----:B01----:R-:W-:Y:S05]  /*ab70*/  ENDCOLLECTIVE ;  /* 0x000000000000791b */ /* 0x003fea0003800000 */
.L_x_395:
[-C--:B------:R-:W-:Y:S01]  /*ab80*/  FFMA R59, R84, R54.reuse, R59 ;  /* 0x00000036543b7223 */ /* 0x080fe2000000003b */
[----:B------:R-:W-:Y:S01]  /*ab90*/  FFMA R155, R86, R54, R155 ;  /* 0x00000036569b7223 */ /* 0x000fe2000000009b */
[----:B------:R-:W-:Y:S02]  /*aba0*/  MOV R88, R26 ;  /* 0x0000001a00587202 */ /* 0x000fe40000000f00 */
[----:B------:R-:W-:-:S07]  /*abb0*/  MOV R54, R123 ;  /* 0x0000007b00367202 */ /* 0x000fce0000000f00 */
[----:B------:R-:W-:Y:S05]  /*abc0*/  WARPSYNC.COLLECTIVE R91, `(.L_x_396) ;  /* 0x000000005b087348 */ /* 0x000fea0003c00000 */
[----:B------:R0:W1:Y:S02]  /*abd0*/  SHFL.IDX P0, R123, R88, R89, R90 ;  /* 0x00000059587b7389 */ /* 0x000064000000005a */
[----:B01----:R-:W-:Y:S05]  /*abe0*/  ENDCOLLECTIVE ;  /* 0x000000000000791b */ /* 0x003fea0003800000 */
.L_x_396:
[-C--:B------:R-:W-:Y:S01]  /*abf0*/  FFMA R61, R84, R56.reuse, R61 ;  /* 0x00000038543d7223 */ /* 0x080fe2000000003d */
[----:B------:R-:W-:Y:S01]  /*ac00*/  FFMA R157, R86, R56, R157 ;  /* 0x00000038569d7223 */ /* 0x000fe2000000009d */
[----:B------:R-:W-:Y:S02]  /*ac10*/  MOV R88, R28 ;  /* 0x0000001c00587202 */ /* 0x000fe40000000f00 */
[----:B------:R-:W-:-:S07]  /*ac20*/  MOV R56, R123 ;  /* 0x0000007b00387202 */ /* 0x000fce0000000f00 */
[----:B------:R-:W-:Y:S05]  /*ac30*/  WARPSYNC.COLLECTIVE R91, `(.L_x_397) ;  /* 0x000000005b087348 */ /* 0x000fea0003c00000 */
[----:B------:R0:W1:Y:S02]  /*ac40*/  SHFL.IDX P0, R123, R88, R89, R90 ;  /* 0x00000059587b7389 */ /* 0x000064000000005a */
[----:B01----:R-:W-:Y:S05]  /*ac50*/  ENDCOLLECTIVE ;  /* 0x000000000000791b */ /* 0x003fea0003800000 */
.L_x_397:
[----:B------:R-:W-:Y:S02]  /*ac60*/  MOV R88, R29 ;  /* 0x0000001d00587202 */ /* 0x000fe40000000f00 */
[----:B------:R-:W-:-:S07]  /*ac70*/  MOV R58, R123 ;  /* 0x0000007b003a7202 */ /* 0x000fce0000000f00 */
[----:B------:R-:W-:Y:S05]  /*ac80*/  WARPSYNC.COLLECTIVE R91, `(.L_x_398) ;  /* 0x000000005b087348 */ /* 0x000fea0003c00000 */
[----:B------:R0:W1:Y:S02]  /*ac90*/  SHFL.IDX P0, R123, R88, R89, R90 ;  /* 0x00000059587b7389 */ /* 0x000064000000005a */
[----:B01----:R-:W-:Y:S05]  /*aca0*/  ENDCOLLECTIVE ;  /* 0x000000000000791b */ /* 0x003fea0003800000 */
.L_x_398:
[----:B------:R-:W-:Y:S02]  /*acb0*/  MOV R88, R30 ;  /* 0x0000001e00587202 */ /* 0x000fe40000000f00 */
[----:B------:R-:W-:-:S07]  /*acc0*/  MOV R60, R123 ;  /* 0x0000007b003c7202 */ /* 0x000fce0000000f00 */
[----:B------:R-:W-:Y:S05]  /*acd0*/  WARPSYNC.COLLECTIVE R91, `(.L_x_399) ;  /* 0x000000005b087348 */ /* 0x000fea0003c00000 */
[----:B------:R0:W1:Y:S02]  /*ace0*/  SHFL.IDX P0, R123, R88, R89, R90 ;  /* 0x00000059587b7389 */ /* 0x000064000000005a */
[----:B01----:R-:W-:Y:S05]  /*acf0*/  ENDCOLLECTIVE ;  /* 0x000000000000791b */ /* 0x003fea0003800000 */
.L_x_399:
[----:B------:R-:W-:Y:S01]  /*ad00*/  MOV R88, R31 ;  /* 0x0000001f00587202 */ /* 0x000fe20000000f00 */
[-C--:B------:R-:W-:Y:S01]  /*ad10*/  FFMA R103, R84, R123.reuse, R103 ;  /* 0x0000007b54677223 */ /* 0x080fe20000000067 */
[----:B------:R-:W-:-:S07]  /*ad20*/  FFMA R104, R86, R123, R104 ;  /* 0x0000007b56687223 */ /* 0x000fce0000000068 */
[----:B------:R-:W-:Y:S05]  /*ad30*/  WARPSYNC.COLLECTIVE R91, `(.L_x_400) ;  /* 0x000000005b087348 */ /* 0x000fea0003c00000 */
[----:B------:R0:W1:Y:S02]  /*ad40*/  SHFL.IDX P0, R123, R88, R89, R90 ;  /* 0x00000059587b7389 */ /* 0x000064000000005a */
[----:B01----:R-:W-:Y:S05]  /*ad50*/  ENDCOLLECTIVE ;  /* 0x000000000000791b */ /* 0x003fea0003800000 */
.L_x_400:
[-C--:B------:R-:W-:Y:S01]  /*ad60*/  FFMA R71, R84, R11.reuse, R71 ;  /* 0x0000000b54477223 */ /* 0x080fe20000000047 */
[----:B------:R-:W-:Y:S01]  /*ad70*/  FFMA R72, R86, R11, R72 ;  /* 0x0000000b56487223 */ /* 0x000fe20000000048 */
[----:B------:R-:W-:Y:S02]  /*ad80*/  MOV R88, R32 ;  /* 0x0000002000587202 */ /* 0x000fe40000000f00 */
[----:B------:R-:W-:-:S07]  /*ad90*/  MOV R11, R123 ;  /* 0x0000007b000b7202 */ /* 0x000fce0000000f00 */
[----:B------:R-:W-:Y:S05]  /*ada0*/  WARPSYNC.COLLECTIVE R91, `(.L_x_401) ;  /* 0x000000005b087348 */ /* 0x000fea0003c00000 */
[----:B------:R0:W1:Y:S02]  /*adb0*/  SHFL.IDX P0, R123, R88, R89, R90 ;  /* 0x00000059587b7389 */ /* 0x000064000000005a */
[----:B01----:R-:W-:Y:S05]  /*adc0*/  ENDCOLLECTIVE ;  /* 0x000000000000791b */ /* 0x003fea0003800000 */
.L_x_401:
[-C--:B------:R-:W-:Y:S01]  /*add0*/  FFMA R67, R84, R0.reuse, R67 ;  /* 0x0000000054437223 */ /* 0x080fe20000000043 */
[----:B------:R-:W-:Y:S01]  /*ade0*/  FFMA R163, R86, R0, R163 ;  /* 0x0000000056a37223 */ /* 0x000fe200000000a3 */
[----:B------:R-:W-:-:S04]  /*adf0*/  IMAD.WIDE R134, R83, 0x4, R8 ;  /* 0x0000000453867825 */ /* 0x000fc800078e0208 */
[-C--:B------:R-:W-:Y:S01]  /*ae00*/  FFMA R105, R84, R11.reuse, R105 ;  /* 0x0000000b54697223 */ /* 0x080fe20000000069 */
[----:B------:R-:W-:Y:S02]  /*ae10*/  FFMA R106, R86, R11, R106 ;  /* 0x0000000b566a7223 */ /* 0x000fe4000000006a */
[----:B------:R0:W5:Y:S01]  /*ae20*/  LDG.E.CONSTANT R11, desc[UR4][R134.64+0x80] ;  /* 0x00008004860b7981 */ /* 0x000162000c1e9900 */
[----:B------:R-:W-:-:S05]  /*ae30*/  MOV R0, R123 ;  /* 0x0000007b00007202 */ /* 0x000fca0000000f00 */
[-C--:B------:R-:W-:Y:S01]  /*ae40*/  FFMA R107, R84, R0.reuse, R107 ;  /* 0x00000000546b7223 */ /* 0x080fe2000000006b */
[----:B------:R-:W-:Y:S02]  /*ae50*/  FFMA R108, R86, R0, R108 ;  /* 0x00000000566c7223 */ /* 0x000fe4000000006c */
[----:B------:R0:W5:Y:S01]  /*ae60*/  LDG.E.CONSTANT R0, desc[UR4][R134.64] ;  /* 0x0000000486007981 */ /* 0x000162000c1e9900 */
[----:B------:R-:W-:-:S07]  /*ae70*/  MOV R88, R34 ;  /* 0x0000002200587202 */ /* 0x000fce0000000f00 */
[----:B0----5:R-:W-:Y:S05]  /*ae80*/  WARPSYNC.COLLECTIVE R91, `(.L_x_402) ;  /* 0x000000005b087348 */ /* 0x021fea0003c00000 */
[----:B------:R1:W2:Y:S02]  /*ae90*/  SHFL.IDX P0, R123, R88, R89, R90 ;  /* 0x00000059587b7389 */ /* 0x0002a4000000005a */
[----:B012--5:R-:W-:Y:S05]  /*aea0*/  ENDCOLLECTIVE ;  /* 0x000000000000791b */ /* 0x027fea0003800000 */
.L_x_402:
[-C--:B------:R-:W-:Y:S01]  /*aeb0*/  FFMA R69, R84, R10.reuse, R69 ;  /* 0x0000000a54457223 */ /* 0x080fe20000000045 */
[----:B------:R-:W-:Y:S01]  /*aec0*/  FFMA R165, R86, R10, R165 ;  /* 0x0000000a56a57223 */ /* 0x000fe200000000a5 */
[----:B------:R-:W-:Y:S02]  /*aed0*/  MOV R88, R35 ;  /* 0x0000002300587202 */ /* 0x000fe40000000f00 */
[----:B------:R-:W-:-:S07]  /*aee0*/  MOV R10, R123 ;  /* 0x0000007b000a7202 */ /* 0x000fce0000000f00 */
[----:B------:R-:W-:Y:S05]  /*aef0*/  WARPSYNC.COLLECTIVE R91, `(.L_x_403) ;  /* 0x000000005b087348 */ /* 0x000fea0003c00000 */
[----:B------:R0:W1:Y:S02]  /*af00*/  SHFL.IDX P0, R123, R88, R89, R90 ;  /* 0x00000059587b7389 */ /* 0x000064000000005a */
[----:B01----:R-:W-:Y:S05]  /*af10*/  ENDCOLLECTIVE ;  /* 0x000000000000791b */ /* 0x003fea0003800000 */
.L_x_403:
[-C--:B------:R-:W-:Y:S01]  /*af20*/  FFMA R73, R84, R48.reuse, R73 ;  /* 0x0000003054497223 */ /* 0x080fe20000000049 */
[----:B------:R-:W-:Y:S01]  /*af30*/  FFMA R74, R86, R48, R74 ;  /* 0x00000030564a7223 */ /* 0x000fe2000000004a */
[----:B------:R-:W-:Y:S02]  /*af40*/  MOV R88, R36 ;  /* 0x0000002400587202 */ /* 0x000fe40000000f00 */
[----:B------:R-:W-:-:S07]  /*af50*/  MOV R48, R123 ;  /* 0x0000007b00307202 */ /* 0x000fce0000000f00 */
[----:B------:R-:W-:Y:S05]  /*af60*/  WARPSYNC.COLLECTIVE R91, `(.L_x_404) ;  /* 0x000000005b087348 */ /* 0x000fea0003c00000 */
[----:B------:R0:W1:Y:S02]  /*af70*/  SHFL.IDX P0, R123, R88, R89, R90 ;  /* 0x00000059587b7389 */ /* 0x000064000000005a */
[----:B01----:R-:W-:Y:S05]  /*af80*/  ENDCOLLECTIVE ;  /* 0x000000000000791b */ /* 0x003fea0003800000 */
.L_x_404:
[-C--:B------:R-:W-:Y:S01]  /*af90*/  FFMA R75, R84, R50.reuse, R75 ;  /* 0x00000032544b7223 */ /* 0x080fe2000000004b */
[----:B------:R-:W-:Y:S01]  /*afa0*/  FFMA R92, R86, R50, R92 ;  /* 0x00000032565c7223 */ /* 0x000fe2000000005c */
[----:B------:R-:W-:Y:S02]  /*afb0*/  MOV R88, R37 ;  /* 0x0000002500587202 */ /* 0x000fe40000000f00 */
[----:B------:R-:W-:-:S07]  /*afc0*/  MOV R50, R123 ;  /* 0x0000007b00327202 */ /* 0x000fce0000000f00 */
[----:B------:R-:W-:Y:S05]  /*afd0*/  WARPSYNC.COLLECTIVE R91, `(.L_x_405) ;  /* 0x000000005b087348 */ /* 0x000fea0003c00000 */
[----:B------:R0:W1:Y:S02]  /*afe0*/  SHFL.IDX P0, R123, R88, R89, R90 ;  /* 0x00000059587b7389 */ /* 0x000064000000005a */
[----:B01----:R-:W-:Y:S05]  /*aff0*/  ENDCOLLECTIVE ;  /* 0x000000000000791b */ /* 0x003fea0003800000 */
.L_x_405:
[-C--:B------:R-:W-:Y:S01]  /*b000*/  FFMA R93, R84, R52.reuse, R93 ;  /* 0x00000034545d7223 */ /* 0x080fe2000000005d */
[----:B------:R-:W-:Y:S01]  /*b010*/  FFMA R94, R86, R52, R94 ;  /* 0x00000034565e7223 */ /* 0x000fe2000000005e */
[----:B------:R-:W-:Y:S02]  /*b020*/  MOV R88, R38 ;  /* 0x0000002600587202 */ /* 0x000fe40000000f00 */
[----:B------:R-:W-:-:S07]  /*b030*/  MOV R52, R123 ;  /* 0x0000007b00347202 */ /* 0x000fce0000000f00 */
[----:B------:R-:W-:Y:S05]  /*b040*/  WARPSYNC.COLLECTIVE R91, `(.L_x_406) ;  /* 0x000000005b087348 */ /* 0x000fea0003c00000 */
[----:B------:R0:W1:Y:S02]  /*b050*/  SHFL.IDX P0, R123, R88, R89, R90 ;  /* 0x00000059587b7389 */ /* 0x000064000000005a */
[----:B01----:R-:W-:Y:S05]  /*b060*/  ENDCOLLECTIVE ;  /* 0x000000000000791b */ /* 0x003fea0003800000 */
.L_x_406:
[-C--:B------:R-:W-:Y:S01]  /*b070*/  FFMA R95, R84, R54.reuse, R95 ;  /* 0x00000036545f7223 */ /* 0x080fe2000000005f */
[----:B------:R-:W-:Y:S01]  /*b080*/  FFMA R96, R86, R54, R96 ;  /* 0x0000003656607223 */ /* 0x000fe20000000060 */
[----:B------:R-:W-:Y:S02]  /*b090*/  MOV R88, R39 ;  /* 0x0000002700587202 */ /* 0x000fe40000000f00 */
[----:B------:R-:W-:-:S07]  /*b0a0*/  MOV R54, R123 ;  /* 0x0000007b00367202 */ /* 0x000fce0000000f00 */
[----:B------:R-:W-:Y:S05]  /*b0b0*/  WARPSYNC.COLLECTIVE R91, `(.L_x_407) ;  /* 0x000000005b087348 */ /* 0x000fea0003c00000 */
[----:B------:R0:W1:Y:S02]  /*b0c0*/  SHFL.IDX P0, R123, R88, R89, R90 ;  /* 0x00000059587b7389 */ /* 0x000064000000005a */
[----:B01----:R-:W-:Y:S05]  /*b0d0*/  ENDCOLLECTIVE ;  /* 0x000000000000791b */ /* 0x003fea0003800000 */
.L_x_407:
[-C--:B------:R-:W-:Y:S01]  /*b0e0*/  FFMA R97, R84, R56.reuse, R97 ;  /* 0x0000003854617223 */ /* 0x080fe20000000061 */
[----:B------:R-:W-:Y:S01]  /*b0f0*/  FFMA R98, R86, R56, R98 ;  /* 0x0000003856627223 */ /* 0x000fe20000000062 */
[----:B------:R-:W-:Y:S02]  /*b100*/  MOV R88, R40 ;  /* 0x0000002800587202 */ /* 0x000fe40000000f00 */
[----:B------:R-:W-:-:S07]  /*b110*/  MOV R56, R123 ;  /* 0x0000007b00387202 */ /* 0x000fce0000000f00 */
[----:B------:R-:W-:Y:S05]  /*b120*/  WARPSYNC.COLLECTIVE R91, `(.L_x_408) ;  /* 0x000000005b087348 */ /* 0x000fea0003c00000 */
[----:B------:R0:W1:Y:S02]  /*b130*/  SHFL.IDX P0, R123, R88, R89, R90 ;  /* 0x00000059587b7389 */ /* 0x000064000000005a */
[----:B01----:R-:W-:Y:S05]  /*b140*/  ENDCOLLECTIVE ;  /* 0x000000000000791b */ /* 0x003fea0003800000 */
.L_x_408:
[-C--:B------:R-:W-:Y:S01]  /*b150*/  FFMA R99, R84, R58.reuse, R99 ;  /* 0x0000003a54637223 */ /* 0x080fe20000000063 */
[----:B------:R-:W-:Y:S01]  /*b160*/  FFMA R100, R86, R58, R100 ;  /* 0x0000003a56647223 */ /* 0x000fe20000000064 */
[----:B------:R-:W-:Y:S02]  /*b170*/  MOV R88, R41 ;  /* 0x0000002900587202 */ /* 0x000fe40000000f00 */
[----:B------:R-:W-:-:S07]  /*b180*/  MOV R58, R123 ;  /* 0x0000007b003a7202 */ /* 0x000fce0000000f00 */
[----:B------:R-:W-:Y:S05]  /*b190*/  WARPSYNC.COLLECTIVE R91, `(.L_x_409) ;  /* 0x000000005b087348 */ /* 0x000fea0003c00000 */
[----:B------:R0:W1:Y:S02]  /*b1a0*/  SHFL.IDX P0, R123, R88, R89, R90 ;  /* 0x00000059587b7389 */ /* 0x000064000000005a */
[----:B01----:R-:W-:Y:S05]  /*b1b0*/  ENDCOLLECTIVE ;  /* 0x000000000000791b */ /* 0x003fea0003800000 */
.L_x_409:
[-C--:B------:R-:W-:Y:S01]  /*b1c0*/  FFMA R101, R84, R60.reuse, R101 ;  /* 0x0000003c54657223 */ /* 0x080fe20000000065 */
[----:B------:R-:W-:Y:S01]  /*b1d0*/  FFMA R102, R86, R60, R102 ;  /* 0x0000003c56667223 */ /* 0x000fe20000000066 */
[----:B------:R-:W-:Y:S02]  /*b1e0*/  MOV R88, R42 ;  /* 0x0000002a00587202 */ /* 0x000fe40000000f00 */
[----:B------:R-:W-:-:S07]  /*b1f0*/  MOV R60, R123 ;  /* 0x0000007b003c7202 */ /* 0x000fce0000000f00 */
[----:B------:R-:W-:Y:S05]  /*b200*/  WARPSYNC.COLLECTIVE R91, `(.L_x_410) ;  /* 0x000000005b087348 */ /* 0x000fea0003c00000 */
[----:B------:R0:W1:Y:S02]  /*b210*/  SHFL.IDX P0, R123, R88, R89, R90 ;  /* 0x00000059587b7389 */ /* 0x000064000000005a */
[----:B01----:R-:W-:Y:S05]  /*b220*/  ENDCOLLECTIVE ;  /* 0x000000000000791b */ /* 0x003fea0003800000 */
.L_x_410:
[----:B------:R-:W-:Y:S02]  /*b230*/  MOV R88, R43 ;  /* 0x0000002b00587202 */ /* 0x000fe40000000f00 */
[----:B------:R-:W-:Y:S02]  /*b240*/  MOV R89, R133 ;  /* 0x0000008500597202 */ /* 0x000fe40000000f00 */
[----:B------:R-:W-:-:S07]  /*b250*/  MOV R62, R123 ;  /* 0x0000007b003e7202 */ /* 0x000fce0000000f00 */
[----:B------:R-:W-:Y:S05]  /*b260*/  WARPSYNC.COLLECTIVE R91, `(.L_x_411) ;  /* 0x000000005b087348 */ /* 0x000fea0003c00000 */
[----:B------:R0:W1:Y:S02]  /*b270*/  SHFL.IDX P0, R123, R88, R89, R90 ;  /* 0x00000059587b7389 */ /* 0x000064000000005a */
[----:B01----:R-:W-:Y:S05]  /*b280*/  ENDCOLLECTIVE ;  /* 0x000000000000791b */ /* 0x003fea0003800000 */
.L_x_411:
[-C--:B------:R-:W-:Y:S01]  /*b290*/  FFMA R111, R84, R48.reuse, R111 ;  /* 0x00000030546f7223 */ /* 0x080fe2000000006f */
[----:B------:R-:W-:Y:S01]  /*b2a0*/  FFMA R112, R86, R48, R112 ;  /* 0x0000003056707223 */ /* 0x000fe20000000070 */
[----:B------:R-:W-:Y:S02]  /*b2b0*/  MOV R88, R33 ;  /* 0x0000002100587202 */ /* 0x000fe40000000f00 */
[----:B------:R-:W-:-:S07]  /*b2c0*/  MOV R48, R123 ;  /* 0x0000007b00307202 */ /* 0x000fce0000000f00 */
[----:B------:R-:W-:Y:S05]  /*b2d0*/  WARPSYNC.COLLECTIVE R91, `(.L_x_412) ;  /* 0x000000005b087348 */ /* 0x000fea0003c00000 */
[----:B------:R0:W1:Y:S02]  /*b2e0*/  SHFL.IDX P0, R123, R88, R89, R90 ;  /* 0x00000059587b7389 */ /* 0x000064000000005a */
[----:B01----:R-:W-:Y:S05]  /*b2f0*/  ENDCOLLECTIVE ;  /* 0x000000000000791b */ /* 0x003fea0003800000 */
.L_x_412:
[----:B------:R-:W-:Y:S01]  /*b300*/  MOV R88, R27 ;  /* 0x0000001b00587202 */ /* 0x000fe20000000f00 */
[-C--:B------:R-:W-:Y:S01]  /*b310*/  FFMA R145, R11, R123.reuse, R145 ;  /* 0x0000007b0b917223 */ /* 0x080fe20000000091 */
[----:B------:R-:W-:-:S07]  /*b320*/  FFMA R143, R0, R123, R143 ;  /* 0x0000007b008f7223 */ /* 0x000fce000000008f */
[----:B------:R-:W-:Y:S05]  /*b330*/  WARPSYNC.COLLECTIVE R91, `(.L_x_413) ;  /* 0x000000005b087348 */ /* 0x000fea0003c00000 */
[----:B------:R0:W1:Y:S02]  /*b340*/  SHFL.IDX P0, R123, R88, R89, R90 ;  /* 0x00000059587b7389 */ /* 0x000064000000005a */
[----:B01----:R-:W-:Y:S05]  /*b350*/  ENDCOLLECTIVE ;  /* 0x000000000000791b */ /* 0x003fea0003800000 */
.L_x_413:
[-C--:B------:R-:W-:Y:S01]  /*b360*/  FFMA R113, R84, R50.reuse, R113 ;  /* 0x0000003254717223 */ /* 0x080fe20000000071 */
[----:B------:R-:W-:Y:S01]  /*b370*/  FFMA R114, R86, R50, R114 ;  /* 0x0000003256727223 */ /* 0x000fe20000000072 */
[----:B------:R-:W-:Y:S02]  /*b380*/  MOV R88, R12 ;  /* 0x0000000c00587202 */ /* 0x000fe40000000f00 */
[----:B------:R-:W-:-:S07]  /*b390*/  MOV R50, R123 ;  /* 0x0000007b00327202 */ /* 0x000fce0000000f00 */
[----:B------:R-:W-:Y:S05]  /*b3a0*/  WARPSYNC.COLLECTIVE R91, `(.L_x_414) ;  /* 0x000000005b087348 */ /* 0x000fea0003c00000 */
[----:B------:R0:W1:Y:S02]  /*b3b0*/  SHFL.IDX P0, R123, R88, R89, R90 ;  /* 0x00000059587b7389 */ /* 0x000064000000005a */
[----:B01----:R-:W-:Y:S05]  /*b3c0*/  ENDCOLLECTIVE ;  /* 0x000000000000791b */ /* 0x003fea0003800000 */
.L_x_414:
[-C--:B------:R-:W-:Y:S01]  /*b3d0*/  FFMA R115, R84, R52.reuse, R115 ;  /* 0x0000003454737223 */ /* 0x080fe20000000073 */
[----:B------:R-:W-:Y:S01]  /*b3e0*/  FFMA R116, R86, R52, R116 ;  /* 0x0000003456747223 */ /* 0x000fe20000000074 */
[----:B------:R-:W-:Y:S02]  /*b3f0*/  MOV R88, R13 ;  /* 0x0000000d00587202 */ /* 0x000fe40000000f00 */
[----:B------:R-:W-:-:S07]  /*b400*/  MOV R52, R123 ;  /* 0x0000007b00347202 */ /* 0x000fce0000000f00 */
[----:B------:R-:W-:Y:S05]  /*b410*/  WARPSYNC.COLLECTIVE R91, `(.L_x_415) ;  /* 0x000000005b087348 */ /* 0x000fea0003c00000 */
[----:B------:R0:W1:Y:S02]  /*b420*/  SHFL.IDX P0, R123, R88, R89, R90 ;  /* 0x00000059587b7389 */ /* 0x000064000000005a */
[----:B01----:R-:W-:Y:S05]  /*b430*/  ENDCOLLECTIVE ;  /* 0x000000000000791b */ /* 0x003fea0003800000 */
.L_x_415:
[-C--:B------:R-:W-:Y:S01]  /*b440*/  FFMA R117, R84, R54.reuse, R117 ;  /* 0x0000003654757223 */ /* 0x080fe20000000075 */
[----:B------:R-:W-:Y:S01]  /*b450*/  FFMA R118, R86, R54, R118 ;  /* 0x0000003656767223 */ /* 0x000fe20000000076 */
[----:B------:R-:W-:Y:S02]  /*b460*/  MOV R88, R14 ;  /* 0x0000000e00587202 */ /* 0x000fe40000000f00 */
[----:B------:R-:W-:-:S07]  /*b470*/  MOV R54, R123 ;  /* 0x0000007b00367202 */ /* 0x000fce0000000f00 */
[----:B------:R-:W-:Y:S05]  /*b480*/  WARPSYNC.COLLECTIVE R91, `(.L_x_416) ;  /* 0x000000005b087348 */ /* 0x000fea0003c00000 */
[----:B------:R0:W1:Y:S02]  /*b490*/  SHFL.IDX P0, R123, R88, R89, R90 ;  /* 0x00000059587b7389 */ /* 0x000064000000005a */
[----:B01----:R-:W-:Y:S05]  /*b4a0*/  ENDCOLLECTIVE ;  /* 0x000000000000791b */ /* 0x003fea0003800000 */
.L_x_416:
[-C--:B------:R-:W-:Y:S01]  /*b4b0*/  FFMA R119, R84, R56.reuse, R119 ;  /* 0x0000003854777223 */ /* 0x080fe20000000077 */
[----:B------:R-:W-:Y:S01]  /*b4c0*/  FFMA R120, R86, R56, R120 ;  /* 0x0000003856787223 */ /* 0x000fe20000000078 */
[----:B------:R-:W-:Y:S02]  /*b4d0*/  MOV R88, R15 ;  /* 0x0000000f00587202 */ /* 0x000fe40000000f00 */
[----:B------:R-:W-:-:S07]  /*b4e0*/  MOV R56, R123 ;  /* 0x0000007b00387202 */ /* 0x000fce0000000f00 */
[----:B------:R-:W-:Y:S05]  /*b4f0*/  WARPSYNC.COLLECTIVE R91, `(.L_x_417) ;  /* 0x000000005b087348 */ /* 0x000fea0003c00000 */
[----:B------:R0:W1:Y:S02]  /*b500*/  SHFL.IDX P0, R123, R88, R89, R90 ;  /* 0x00000059587b7389 */ /* 0x000064000000005a */
[----:B01----:R-:W-:Y:S05]  /*b510*/  ENDCOLLECTIVE ;  /* 0x000000000000791b */ /* 0x003fea0003800000 */
.L_x_417:
[-C--:B------:R-:W-:Y:S01]  /*b520*/  FFMA R109, R84, R10.reuse, R109 ;  /* 0x0000000a546d7223 */ /* 0x080fe2000000006d */
[----:B------:R-:W-:Y:S01]  /*b530*/  FFMA R110, R86, R10, R110 ;  /* 0x0000000a566e7223 */ /* 0x000fe2000000006e */
[-C--:B------:R-:W-:Y:S01]  /*b540*/  FFMA R121, R84, R58.reuse, R121 ;  /* 0x0000003a54797223 */ /* 0x080fe20000000079 */
[----:B------:R-:W-:Y:S01]  /*b550*/  FFMA R10, R86, R58, R87 ;  /* 0x0000003a560a7223 */ /* 0x000fe20000000057 */
[----:B------:R-:W-:Y:S02]  /*b560*/  MOV R88, R16 ;  /* 0x0000001000587202 */ /* 0x000fe40000000f00 */
[----:B------:R-:W-:-:S07]  /*b570*/  MOV R58, R123 ;  /* 0x0000007b003a7202 */ /* 0x000fce0000000f00 */
[----:B------:R-:W-:Y:S05]  /*b580*/  WARPSYNC.COLLECTIVE R91, `(.L_x_418) ;  /* 0x000000005b087348 */ /* 0x000fea0003c00000 */
[----:B------:R0:W1:Y:S02]  /*b590*/  SHFL.IDX P0, R123, R88, R89, R90 ;  /* 0x00000059587b7389 */ /* 0x000064000000005a */
[----:B01----:R-:W-:Y:S05]  /*b5a0*/  ENDCOLLECTIVE ;  /* 0x000000000000791b */ /* 0x003fea0003800000 */
.L_x_418:
[-C--:B------:R-:W-:Y:S01]  /*b5b0*/  FFMA R80, R84, R60.reuse, R80 ;  /* 0x0000003c54507223 */ /* 0x080fe20000000050 */
[----:B------:R-:W-:Y:S01]  /*b5c0*/  FFMA R78, R86, R60, R78 ;  /* 0x0000003c564e7223 */ /* 0x000fe2000000004e */
[----:B------:R-:W-:Y:S02]  /*b5d0*/  MOV R88, R17 ;  /* 0x0000001100587202 */ /* 0x000fe40000000f00 */
[----:B------:R-:W-:-:S07]  /*b5e0*/  MOV R60, R123 ;  /* 0x0000007b003c7202 */ /* 0x000fce0000000f00 */
[----:B------:R-:W-:Y:S05]  /*b5f0*/  WARPSYNC.COLLECTIVE R91, `(.L_x_419) ;  /* 0x000000005b087348 */ /* 0x000fea0003c00000 */
[----:B------:R0:W1:Y:S02]  /*b600*/  SHFL.IDX P0, R123, R88, R89, R90 ;  /* 0x00000059587b7389 */ /* 0x000064000000005a */
[----:B01----:R-:W-:Y:S05]  /*b610*/  ENDCOLLECTIVE ;  /* 0x000000000000791b */ /* 0x003fea0003800000 */
.L_x_419:
[-C--:B------:R-:W-:Y:S01]  /*b620*/  FFMA R46, R84, R62.reuse, R46 ;  /* 0x0000003e542e7223 */ /* 0x080fe2000000002e */
[----:B------:R-:W-:Y:S01]  /*b630*/  FFMA R86, R86, R62, R137 ;  /* 0x0000003e56567223 */ /* 0x000fe20000000089 */
[----:B------:R-:W-:Y:S02]  /*b640*/  MOV R88, R18 ;  /* 0x0000001200587202 */ /* 0x000fe40000000f00 */
[----:B------:R-:W-:-:S07]  /*b650*/  MOV R62, R123 ;  /* 0x0000007b003e7202 */ /* 0x000fce0000000f00 */
[----:B------:R-:W-:Y:S05]  /*b660*/  WARPSYNC.COLLECTIVE R91, `(.L_x_420) ;  /* 0x000000005b087348 */ /* 0x000fea0003c00000 */
[----:B------:R0:W1:Y:S02]  /*b670*/  SHFL.IDX P0, R123, R88, R89, R90 ;  /* 0x00000059587b7389 */ /* 0x000064000000005a */
[----:B01----:R-:W-:Y:S05]  /*b680*/  ENDCOLLECTIVE ;  /* 0x000000000000791b */ /* 0x003fea0003800000 */
.L_x_420:
[----:B------:R-:W-:Y:S01]  /*b690*/  MOV R88, R19 ;  /* 0x0000001300587202 */ /* 0x000fe20000000f00 */
[-C--:B------:R-:W-:Y:S01]  /*b6a0*/  FFMA R65, R0, R123.reuse, R65 ;  /* 0x0000007b00417223 */ /* 0x080fe20000000041 */
[----:B------:R-:W-:-:S07]  /*b6b0*/  FFMA R161, R11, R123, R161 ;  /* 0x0000007b0ba17223 */ /* 0x000fce00000000a1 */
[----:B------:R-:W-:Y:S05]  /*b6c0*/  WARPSYNC.COLLECTIVE R91, `(.L_x_421) ;  /* 0x000000005b087348 */ /* 0x000fea0003c00000 */
[----:B------:R0:W1:Y:S02]  /*b6d0*/  SHFL.IDX P0, R123, R88, R89, R90 ;  /* 0x00000059587b7389 */ /* 0x000064000000005a */
[----:B01----:R-:W-:Y:S05]  /*b6e0*/  ENDCOLLECTIVE ;  /* 0x000000000000791b */ /* 0x003fea0003800000 */
.L_x_421:
[C---:B------:R-:W-:Y:S01]  /*b6f0*/  FFMA R81, R48.reuse, R0, R81 ;  /* 0x0000000030517223 */ /* 0x040fe20000000051 */
[----:B------:R-:W-:Y:S01]  /*b700*/  FFMA R77, R48, R11, R77 ;  /* 0x0000000b304d7223 */ /* 0x000fe2000000004d */
[----:B------:R-:W-:Y:S02]  /*b710*/  MOV R88, R20 ;  /* 0x0000001400587202 */ /* 0x000fe40000000f00 */
[----:B------:R-:W-:-:S07]  /*b720*/  MOV R48, R123 ;  /* 0x0000007b00307202 */ /* 0x000fce0000000f00 */
[----:B------:R-:W-:Y:S05]  /*b730*/  WARPSYNC.COLLECTIVE R91, `(.L_x_422) ;  /* 0x000000005b087348 */ /* 0x000fea0003c00000 */
[----:B------:R0:W1:Y:S02]  /*b740*/  SHFL.IDX P0, R123, R88, R89, R90 ;  /* 0x00000059587b7389 */ /* 0x000064000000005a */
[----:B01----:R-:W-:Y:S05]  /*b750*/  ENDCOLLECTIVE ;  /* 0x000000000000791b */ /* 0x003fea0003800000 */
.L_x_422:
[-C--:B------:R-:W-:Y:S01]  /*b760*/  FFMA R51, R0, R50.reuse, R51 ;  /* 0x0000003200337223 */ /* 0x080fe20000000033 */
[----:B------:R-:W-:Y:S01]  /*b770*/  FFMA R147, R11, R50, R147 ;  /* 0x000000320b937223 */ /* 0x000fe20000000093 */
[----:B------:R-:W-:Y:S02]  /*b780*/  MOV R88, R21 ;  /* 0x0000001500587202 */ /* 0x000fe40000000f00 */
[----:B------:R-:W-:-:S07]  /*b790*/  MOV R50, R123 ;  /* 0x0000007b00327202 */ /* 0x000fce0000000f00 */
[----:B------:R-:W-:Y:S05]  /*b7a0*/  WARPSYNC.COLLECTIVE R91, `(.L_x_423) ;  /* 0x000000005b087348 */ /* 0x000fea0003c00000 */
[----:B------:R0:W1:Y:S02]  /*b7b0*/  SHFL.IDX P0, R123, R88, R89, R90 ;  /* 0x00000059587b7389 */ /* 0x000064000000005a */
[----:B01----:R-:W-:Y:S05]  /*b7c0*/  ENDCOLLECTIVE ;  /* 0x000000000000791b */ /* 0x003fea0003800000 */
.L_x_423:
[-C--:B------:R-:W-:Y:S01]  /*b7d0*/  FFMA R53, R0, R52.reuse, R53 ;  /* 0x0000003400357223 */ /* 0x080fe20000000035 */
[----:B------:R-:W-:Y:S01]  /*b7e0*/  FFMA R149, R11, R52, R149 ;  /* 0x000000340b957223 */ /* 0x000fe20000000095 */
[----:B------:R-:W-:Y:S02]  /*b7f0*/  MOV R88, R22 ;  /* 0x0000001600587202 */ /* 0x000fe40000000f00 */
[----:B------:R-:W-:-:S07]  /*b800*/  MOV R52, R123 ;  /* 0x0000007b00347202 */ /* 0x000fce0000000f00 */
[----:B------:R-:W-:Y:S05]  /*b810*/  WARPSYNC.COLLECTIVE R91, `(.L_x_424) ;  /* 0x000000005b087348 */ /* 0x000fea0003c00000 */
[----:B------:R0:W1:Y:S02]  /*b820*/  SHFL.IDX P0, R123, R88, R89, R90 ;  /* 0x00000059587b7389 */ /* 0x000064000000005a */
[----:B01----:R-:W-:Y:S05]  /*b830*/  ENDCOLLECTIVE ;  /* 0x000000000000791b */ /* 0x003fea0003800000 */
.L_x_424:
[-C--:B------:R-:W-:Y:S01]  /*b840*/  FFMA R55, R0, R54.reuse, R55 ;  /* 0x0000003600377223 */ /* 0x080fe20000000037 */
[----:B------:R-:W-:Y:S01]  /*b850*/  FFMA R151, R11, R54, R151 ;  /* 0x000000360b977223 */ /* 0x000fe20000000097 */
[----:B------:R-:W-:Y:S02]  /*b860*/  MOV R88, R23 ;  /* 0x0000001700587202 */ /* 0x000fe40000000f00 */
[----:B------:R-:W-:-:S07]  /*b870*/  MOV R54, R123 ;  /* 0x0000007b00367202 */ /* 0x000fce0000000f00 */
[----:B------:R-:W-:Y:S05]  /*b880*/  WARPSYNC.COLLECTIVE R91, `(.L_x_425) ;  /* 0x000000005b087348 */ /* 0x000fea0003c00000 */
[----:B------:R0:W1:Y:S02]  /*b890*/  SHFL.IDX P0, R123, R88, R89, R90 ;  /* 0x00000059587b7389 */ /* 0x000064000000005a */
[----:B01----:R-:W-:Y:S05]  /*b8a0*/  ENDCOLLECTIVE ;  /* 0x000000000000791b */ /* 0x003fea0003800000 */
.L_x_425:
[-C--:B------:R-:W-:Y:S01]  /*b8b0*/  FFMA R57, R0, R56.reuse, R57 ;  /* 0x0000003800397223 */ /* 0x080fe20000000039 */
[----:B------:R-:W-:Y:S01]  /*b8c0*/  FFMA R153, R11, R56, R153 ;  /* 0x000000380b997223 */ /* 0x000fe20000000099 */
[----:B------:R-:W-:Y:S02]  /*b8d0*/  MOV R88, R24 ;  /* 0x0000001800587202 */ /* 0x000fe40000000f00 */
[----:B------:R-:W-:-:S07]  /*b8e0*/  MOV R56, R123 ;  /* 0x0000007b00387202 */ /* 0x000fce0000000f00 */
[----:B------:R-:W-:Y:S05]  /*b8f0*/  WARPSYNC.COLLECTIVE R91, `(.L_x_426) ;  /* 0x000000005b087348 */ /* 0x000fea0003c00000 */
[----:B------:R0:W1:Y:S02]  /*b900*/  SHFL.IDX P0, R123, R88, R89, R90 ;  /* 0x00000059587b7389 */ /* 0x000064000000005a */
[----:B01----:R-:W-:Y:S05]  /*b910*/  ENDCOLLECTIVE ;  /* 0x000000000000791b */ /* 0x003fea0003800000 */
.L_x_426:
[-C--:B------:R-:W-:Y:S01]  /*b920*/  FFMA R59, R0, R58.reuse, R59 ;  /* 0x0000003a003b7223 */ /* 0x080fe2000000003b */
[----:B------:R-:W-:Y:S01]  /*b930*/  FFMA R155, R11, R58, R155 ;  /* 0x0000003a0b9b7223 */ /* 0x000fe2000000009b */
[----:B------:R-:W-:Y:S02]  /*b940*/  MOV R88, R25 ;  /* 0x0000001900587202 */ /* 0x000fe40000000f00 */
[----:B------:R-:W-:-:S07]  /*b950*/  MOV R58, R123 ;  /* 0x0000007b003a7202 */ /* 0x000fce0000000f00 */
[----:B------:R-:W-:Y:S05]  /*b960*/  WARPSYNC.COLLECTIVE R91, `(.L_x_427) ;  /* 0x000000005b087348 */ /* 0x000fea0003c00000 */
[----:B------:R0:W1:Y:S02]  /*b970*/  SHFL.IDX P0, R123, R88, R89, R90 ;  /* 0x00000059587b7389 */ /* 0x000064000000005a */
[----:B01----:R-:W-:Y:S05]  /*b980*/  ENDCOLLECTIVE ;  /* 0x000000000000791b */ /* 0x003fea0003800000 */
.L_x_427:
[-C--:B------:R-:W-:Y:S01]  /*b990*/  FFMA R61, R0, R60.reuse, R61 ;  /* 0x0000003c003d7223 */ /* 0x080fe2000000003d */
[----:B------:R-:W-:Y:S01]  /*b9a0*/  FFMA R157, R11, R60, R157 ;  /* 0x0000003c0b9d7223 */ /* 0x000fe2000000009d */
[----:B------:R-:W-:Y:S02]  /*b9b0*/  MOV R88, R26 ;  /* 0x0000001a00587202 */ /* 0x000fe40000000f00 */
[----:B------:R-:W-:-:S07]  /*b9c0*/  MOV R60, R123 ;  /* 0x0000007b003c7202 */ /* 0x000fce0000000f00 */
[----:B------:R-:W-:Y:S05]  /*b9d0*/  WARPSYNC.COLLECTIVE R91, `(.L_x_428) ;  /* 0x000000005b087348 */ /* 0x000fea0003c00000 */
[----:B------:R0:W1:Y:S02]  /*b9e0*/  SHFL.IDX P0, R123, R88, R89, R90 ;  /* 0x00000059587b7389 */ /* 0x000064000000005a */
[----:B01----:R-:W-:Y:S05]  /*b9f0*/  ENDCOLLECTIVE ;  /* 0x000000000000791b */ /* 0x003fea0003800000 */
.L_x_428:
[-C--:B------:R-:W-:Y:S01]  /*ba00*/  FFMA R63, R0, R62.reuse, R63 ;  /* 0x0000003e003f7223 */ /* 0x080fe2000000003f */
[----:B------:R-:W-:Y:S01]  /*ba10*/  FFMA R159, R11, R62, R159 ;  /* 0x0000003e0b9f7223 */ /* 0x000fe2000000009f */
[----:B------:R-:W-:Y:S02]  /*ba20*/  MOV R88, R28 ;  /* 0x0000001c00587202 */ /* 0x000fe40000000f00 */
[----:B------:R-:W-:-:S07]  /*ba30*/  MOV R62, R123 ;  /* 0x0000007b003e7202 */ /* 0x000fce0000000f00 */
[----:B------:R-:W-:Y:S05]  /*ba40*/  WARPSYNC.COLLECTIVE R91, `(.L_x_429) ;  /* 0x000000005b087348 */ /* 0x000fea0003c00000 */
[----:B------:R0:W1:Y:S02]  /*ba50*/  SHFL.IDX P0, R123, R88, R89, R90 ;  /* 0x00000059587b7389 */ /* 0x000064000000005a */
[----:B01----:R-:W-:Y:S05]  /*ba60*/  ENDCOLLECTIVE ;  /* 0x000000000000791b */ /* 0x003fea0003800000 */
.L_x_429:
[----:B------:R-:W-:Y:S02]  /*ba70*/  MOV R88, R29 ;  /* 0x0000001d00587202 */ /* 0x000fe40000000f00 */
[----:B------:R-:W-:-:S07]  /*ba80*/  MOV R64, R123 ;  /* 0x0000007b00407202 */ /* 0x000fce0000000f00 */
[----:B------:R-:W-:Y:S05]  /*ba90*/  WARPSYNC.COLLECTIVE R91, `(.L_x_430) ;  /* 0x000000005b087348 */ /* 0x000fea0003c00000 */
[----:B------:R0:W1:Y:S02]  /*baa0*/  SHFL.IDX P0, R123, R88, R89, R90 ;  /* 0x00000059587b7389 */ /* 0x000064000000005a */
[----:B01----:R-:W-:Y:S05]  /*bab0*/  ENDCOLLECTIVE ;  /* 0x000000000000791b */ /* 0x003fea0003800000 */
.L_x_430:
[----:B------:R-:W-:Y:S02]  /*bac0*/  MOV R88, R30 ;  /* 0x0000001e00587202 */ /* 0x000fe40000000f00 */
[----:B------:R-:W-:-:S07]  /*bad0*/  MOV R66, R123 ;  /* 0x0000007b00427202 */ /* 0x000fce0000000f00 */
[----:B------:R-:W-:Y:S05]  /*bae0*/  WARPSYNC.COLLECTIVE R91, `(.L_x_431) ;  /* 0x000000005b087348 */ /* 0x000fea0003c00000 */
[----:B------:R0:W1:Y:S02]  /*baf0*/  SHFL.IDX P0, R123, R88, R89, R90 ;  /* 0x00000059587b7389 */ /* 0x000064000000005a */
[----:B01----:R-:W-:Y:S05]  /*bb00*/  ENDCOLLECTIVE ;  /* 0x000000000000791b */ /* 0x003fea0003800000 */
.L_x_431:
[----:B------:R-:W-:Y:S01]  /*bb10*/  MOV R88, R31 ;  /* 0x0000001f00587202 */ /* 0x000fe20000000f00 */
[-C--:B------:R-:W-:Y:S01]  /*bb20*/  FFMA R103, R0, R123.reuse, R103 ;  /* 0x0000007b00677223 */ /* 0x080fe20000000067 */
[----:B------:R-:W-:-:S07]  /*bb30*/  FFMA R104, R11, R123, R104 ;  /* 0x0000007b0b687223 */ /* 0x000fce0000000068 */
[----:B------:R-:W-:Y:S05]  /*bb40*/  WARPSYNC.COLLECTIVE R91, `(.L_x_432) ;  /* 0x000000005b087348 */ /* 0x000fea0003c00000 */
[----:B------:R0:W1:Y:S02]  /*bb50*/  SHFL.IDX P0, R123, R88, R89, R90 ;  /* 0x00000059587b7389 */ /* 0x000064000000005a */
[----:B01----:R-:W-:Y:S05]  /*bb60*/  ENDCOLLECTIVE ;  /* 0x000000000000791b */ /* 0x003fea0003800000 */
.L_x_432:
[-C--:B------:R-:W-:Y:S01]  /*bb70*/  FFMA R67, R0, R48.reuse, R67 ;  /* 0x0000003000437223 */ /* 0x080fe20000000043 */
[----:B------:R-:W-:Y:S01]  /*bb80*/  FFMA R163, R11, R48, R163 ;  /* 0x000000300ba37223 */ /* 0x000fe200000000a3 */
[----:B------:R-:W-:Y:S02]  /*bb90*/  MOV R88, R32 ;  /* 0x0000002000587202 */ /* 0x000fe40000000f00 */
[----:B------:R-:W-:-:S07]  /*bba0*/  MOV R48, R123 ;  /* 0x0000007b00307202 */ /* 0x000fce0000000f00 */
[----:B------:R-:W-:Y:S05]  /*bbb0*/  WARPSYNC.COLLECTIVE R91, `(.L_x_433) ;  /* 0x000000005b087348 */ /* 0x000fea0003c00000 */
[----:B------:R0:W1:Y:S02]  /*bbc0*/  SHFL.IDX P0, R123, R88, R89, R90 ;  /* 0x00000059587b7389 */ /* 0x000064000000005a */
[----:B01----:R-:W-:Y:S05]  /*bbd0*/  ENDCOLLECTIVE ;  /* 0x000000000000791b */ /* 0x003fea0003800000 */
.L_x_433:
[-C--:B------:R-:W-:Y:S01]  /*bbe0*/  FFMA R69, R0, R50.reuse, R69 ;  /* 0x0000003200457223 */ /* 0x080fe20000000045 */
[----:B------:R-:W-:Y:S01]  /*bbf0*/  FFMA R165, R11, R50, R165 ;  /* 0x000000320ba57223 */ /* 0x000fe200000000a5 */
[----:B------:R-:W-:Y:S02]  /*bc00*/  MOV R88, R34 ;  /* 0x0000002200587202 */ /* 0x000fe40000000f00 */
[----:B------:R-:W-:-:S07]  /*bc10*/  MOV R50, R123 ;  /* 0x0000007b00327202 */ /* 0x000fce0000000f00 */
[----:B------:R-:W-:Y:S05]  /*bc20*/  WARPSYNC.COLLECTIVE R91, `(.L_x_434) ;  /* 0x000000005b087348 */ /* 0x000fea0003c00000 */
[----:B------:R0:W1:Y:S02]  /*bc30*/  SHFL.IDX P0, R123, R88, R89, R90 ;  /* 0x00000059587b7389 */ /* 0x000064000000005a */
[----:B01----:R-:W-:Y:S05]  /*bc40*/  ENDCOLLECTIVE ;  /* 0x000000000000791b */ /* 0x003fea0003800000 */
.L_x_434:
[-C--:B------:R-:W-:Y:S01]  /*bc50*/  FFMA R71, R0, R52.reuse, R71 ;  /* 0x0000003400477223 */ /* 0x080fe20000000047 */
[----:B------:R-:W-:Y:S01]  /*bc60*/  FFMA R72, R11, R52, R72 ;  /* 0x000000340b487223 */ /* 0x000fe20000000048 */
[----:B------:R-:W-:Y:S02]  /*bc70*/  MOV R88, R35 ;  /* 0x0000002300587202 */ /* 0x000fe40000000f00 */
[----:B------:R-:W-:-:S07]  /*bc80*/  MOV R52, R123 ;  /* 0x0000007b00347202 */ /* 0x000fce0000000f00 */
[----:B------:R-:W-:Y:S05]  /*bc90*/  WARPSYNC.COLLECTIVE R91, `(.L_x_435) ;  /* 0x000000005b087348 */ /* 0x000fea0003c00000 */
[----:B------:R0:W1:Y:S02]  /*bca0*/  SHFL.IDX P0, R123, R88, R89, R90 ;  /* 0x00000059587b7389 */ /* 0x000064000000005a */
[----:B01----:R-:W-:Y:S05]  /*bcb0*/  ENDCOLLECTIVE ;  /* 0x000000000000791b */ /* 0x003fea0003800000 */
.L_x_435:
[-C--:B------:R-:W-:Y:S01]  /*bcc0*/  FFMA R73, R0, R54.reuse, R73 ;  /* 0x0000003600497223 */ /* 0x080fe20000000049 */
[----:B------:R-:W-:Y:S01]  /*bcd0*/  FFMA R74, R11, R54, R74 ;  /* 0x000000360b4a7223 */ /* 0x000fe2000000004a */
[----:B------:R-:W-:Y:S02]  /*bce0*/  MOV R88, R36 ;  /* 0x0000002400587202 */ /* 0x000fe40000000f00 */
[----:B------:R-:W-:-:S07]  /*bcf0*/  MOV R54, R123 ;  /* 0x0000007b00367202 */ /* 0x000fce0000000f00 */
[----:B------:R-:W-:Y:S05]  /*bd00*/  WARPSYNC.COLLECTIVE R91, `(.L_x_436) ;  /* 0x000000005b087348 */ /* 0x000fea0003c00000 */
[----:B------:R0:W1:Y:S02]  /*bd10*/  SHFL.IDX P0, R123, R88, R89, R90 ;  /* 0x00000059587b7389 */ /* 0x000064000000005a */
[----:B01----:R-:W-:Y:S05]  /*bd20*/  ENDCOLLECTIVE ;  /* 0x000000000000791b */ /* 0x003fea0003800000 */
.L_x_436:
[-C--:B------:R-:W-:Y:S01]  /*bd30*/  FFMA R75, R0, R56.reuse, R75 ;  /* 0x00000038004b7223 */ /* 0x080fe2000000004b */
[----:B------:R-:W-:Y:S01]  /*bd40*/  FFMA R92, R11, R56, R92 ;  /* 0x000000380b5c7223 */ /* 0x000fe2000000005c */
[----:B------:R-:W-:Y:S02]  /*bd50*/  MOV R88, R37 ;  /* 0x0000002500587202 */ /* 0x000fe40000000f00 */
[----:B------:R-:W-:-:S07]  /*bd60*/  MOV R56, R123 ;  /* 0x0000007b00387202 */ /* 0x000fce0000000f00 */
[----:B------:R-:W-:Y:S05]  /*bd70*/  WARPSYNC.COLLECTIVE R91, `(.L_x_437) ;  /* 0x000000005b087348 */ /* 0x000fea0003c00000 */
[----:B------:R0:W1:Y:S02]  /*bd80*/  SHFL.IDX P0, R123, R88, R89, R90 ;  /* 0x00000059587b7389 */ /* 0x000064000000005a */
[----:B01----:R-:W-:Y:S05]  /*bd90*/  ENDCOLLECTIVE ;  /* 0x000000000000791b */ /* 0x003fea0003800000 */
.L_x_437:
[-C--:B------:R-:W-:Y:S01]  /*bda0*/  FFMA R93, R0, R58.reuse, R93 ;  /* 0x0000003a005d7223 */ /* 0x080fe2000000005d */
[----:B------:R-:W-:Y:S01]  /*bdb0*/  FFMA R94, R11, R58, R94 ;  /* 0x0000003a0b5e7223 */ /* 0x000fe2000000005e */
[----:B------:R-:W-:Y:S02]  /*bdc0*/  MOV R88, R38 ;  /* 0x0000002600587202 */ /* 0x000fe40000000f00 */
[----:B------:R-:W-:-:S07]  /*bdd0*/  MOV R58, R123 ;  /* 0x0000007b003a7202 */ /* 0x000fce0000000f00 */
[----:B------:R-:W-:Y:S05]  /*bde0*/  WARPSYNC.COLLECTIVE R91, `(.L_x_438) ;  /* 0x000000005b087348 */ /* 0x000fea0003c00000 */
[----:B------:R0:W1:Y:S02]  /*bdf0*/  SHFL.IDX P0, R123, R88, R89, R90 ;  /* 0x00000059587b7389 */ /* 0x000064000000005a */
[----:B01----:R-:W-:Y:S05]  /*be00*/  ENDCOLLECTIVE ;  /* 0x000000000000791b */ /* 0x003fea0003800000 */
.L_x_438:
[-C--:B------:R-:W-:Y:S01]  /*be10*/  FFMA R95, R0, R60.reuse, R95 ;  /* 0x0000003c005f7223 */ /* 0x080fe2000000005f */
[----:B------:R-:W-:Y:S01]  /*be20*/  FFMA R96, R11, R60, R96 ;  /* 0x0000003c0b607223 */ /* 0x000fe20000000060 */
[----:B------:R-:W-:Y:S02]  /*be30*/  MOV R88, R39 ;  /* 0x0000002700587202 */ /* 0x000fe40000000f00 */
[----:B------:R-:W-:-:S07]  /*be40*/  MOV R60, R123 ;  /* 0x0000007b003c7202 */ /* 0x000fce0000000f00 */
[----:B------:R-:W-:Y:S05]  /*be50*/  WARPSYNC.COLLECTIVE R91, `(.L_x_439) ;  /* 0x000000005b087348 */ /* 0x000fea0003c00000 */
[----:B------:R0:W1:Y:S02]  /*be60*/  SHFL.IDX P0, R123, R88, R89, R90 ;  /* 0x00000059587b7389 */ /* 0x000064000000005a */
[----:B01----:R-:W-:Y:S05]  /*be70*/  ENDCOLLECTIVE ;  /* 0x000000000000791b */ /* 0x003fea0003800000 */
.L_x_439:
[-C--:B------:R-:W-:Y:S01]  /*be80*/  FFMA R97, R0, R62.reuse, R97 ;  /* 0x0000003e00617223 */ /* 0x080fe20000000061 */
[----:B------:R-:W-:Y:S01]  /*be90*/  FFMA R98, R11, R62, R98 ;  /* 0x0000003e0b627223 */ /* 0x000fe20000000062 */
[----:B------:R-:W-:Y:S02]  /*bea0*/  MOV R88, R40 ;  /* 0x0000002800587202 */ /* 0x000fe40000000f00 */
[----:B------:R-:W-:-:S07]  /*beb0*/  MOV R62, R123 ;  /* 0x0000007b003e7202 */ /* 0x000fce0000000f00 */
[----:B------:R-:W-:Y:S05]  /*bec0*/  WARPSYNC.COLLECTIVE R91, `(.L_x_440) ;  /* 0x000000005b087348 */ /* 0x000fea0003c00000 */
[----:B------:R0:W1:Y:S02]  /*bed0*/  SHFL.IDX P0, R123, R88, R89, R90 ;  /* 0x00000059587b7389 */ /* 0x000064000000005a */
[----:B01----:R-:W-:Y:S05]  /*bee0*/  ENDCOLLECTIVE ;  /* 0x000000000000791b */ /* 0x003fea0003800000 */
.L_x_440:
[-C--:B------:R-:W-:Y:S01]  /*bef0*/  FFMA R99, R0, R64.reuse, R99 ;  /* 0x0000004000637223 */ /* 0x080fe20000000063 */
[----:B------:R-:W-:Y:S01]  /*bf00*/  FFMA R100, R11, R64, R100 ;  /* 0x000000400b647223 */ /* 0x000fe20000000064 */
[----:B------:R-:W-:Y:S02]  /*bf10*/  MOV R88, R41 ;  /* 0x0000002900587202 */ /* 0x000fe40000000f00 */
[----:B------:R-:W-:-:S07]  /*bf20*/  MOV R64, R123 ;  /* 0x0000007b00407202 */ /* 0x000fce0000000f00 */
[----:B------:R-:W-:Y:S05]  /*bf30*/  WARPSYNC.COLLECTIVE R91, `(.L_x_441) ;  /* 0x000000005b087348 */ /* 0x000fea0003c00000 */
[----:B------:R0:W1:Y:S02]  /*bf40*/  SHFL.IDX P0, R123, R88, R89, R90 ;  /* 0x00000059587b7389 */ /* 0x000064000000005a */
[----:B01----:R-:W-:Y:S05]  /*bf50*/  ENDCOLLECTIVE ;  /* 0x000000000000791b */ /* 0x003fea0003800000 */
.L_x_441:
[----:B------:R-:W-:Y:S02]  /*bf60*/  MOV R88, R42 ;  /* 0x0000002a00587202 */ /* 0x000fe40000000f00 */
[----:B------:R-:W-:-:S07]  /*bf70*/  MOV R83, R123 ;  /* 0x0000007b00537202 */ /* 0x000fce0000000f00 */
[----:B------:R-:W-:Y:S05]  /*bf80*/  WARPSYNC.COLLECTIVE R91, `(.L_x_442) ;  /* 0x000000005b087348 */ /* 0x000fea0003c00000 */
[----:B------:R0:W1:Y:S02]  /*bf90*/  SHFL.IDX P0, R123, R88, R89, R90 ;  /* 0x00000059587b7389 */ /* 0x000064000000005a */
[----:B01----:R-:W-:Y:S05]  /*bfa0*/  ENDCOLLECTIVE ;  /* 0x000000000000791b */ /* 0x003fea0003800000 */
.L_x_442:
[----:B------:R-:W-:-:S04]  /*bfb0*/  IMAD.WIDE R132, R79, 0x4, R8 ;  /* 0x000000044f847825 */ /* 0x000fc800078e0208 */
        /* <DEDUP_REMOVED lines=11> */
[----:B------:R0:W5:Y:S01]  /*c070*/  LDG.E.CONSTANT R79, desc[UR4][R132.64+0x80] ;  /* 0x00008004844f7981 */ /* 0x000162000c1e9900 */
[----:B------:R-:W-:-:S05]  /*c080*/  MOV R87, R123 ;  /* 0x0000007b00577202 */ /* 0x000fca0000000f00 */
[----:B------:R-:W-:Y:S02]  /*c090*/  FFMA R0, R0, R87, R46 ;  /* 0x0000005700007223 */ /* 0x000fe4000000002e */
[----:B------:R0:W5:Y:S01]  /*c0a0*/  LDG.E.CONSTANT R46, desc[UR4][R132.64] ;  /* 0x00000004842e7981 */ /* 0x000162000c1e9900 */
[----:B------:R-:W-:Y:S02]  /*c0b0*/  MOV R88, R43 ;  /* 0x0000002b00587202 */ /* 0x000fe40000000f00 */
[----:B------:R-:W-:-:S07]  /*c0c0*/  MOV R89, R131 ;  /* 0x0000008300597202 */ /* 0x000fce0000000f00 */
[----:B0----5:R-:W-:Y:S05]  /*c0d0*/  WARPSYNC.COLLECTIVE R91, `(.L_x_443) ;  /* 0x000000005b087348 */ /* 0x021fea0003c00000 */
[----:B------:R1:W2:Y:S02]  /*c0e0*/  SHFL.IDX P0, R123, R88, R89, R90 ;  /* 0x00000059587b7389 */ /* 0x0002a4000000005a */
[----:B012--5:R-:W-:Y:S05]  /*c0f0*/  ENDCOLLECTIVE ;  /* 0x000000000000791b */ /* 0x027fea0003800000 */
.L_x_443:
[----:B------:R-:W-:Y:S01]  /*c100*/  FFMA R106, R11, R48, R106 ;  /* 0x000000300b6a7223 */ /* 0x000fe2000000006a */
[----:B------:R-:W-:Y:S02]  /*c110*/  MOV R88, R33 ;  /* 0x0000002100587202 */ /* 0x000fe40000000f00 */
[----:B------:R-:W-:-:S07]  /*c120*/  MOV R48, R123 ;  /* 0x0000007b00307202 */ /* 0x000fce0000000f00 */
[----:B------:R-:W-:Y:S05]  /*c130*/  WARPSYNC.COLLECTIVE R91, `(.L_x_444) ;  /* 0x000000005b087348 */ /* 0x000fea0003c00000 */
[----:B------:R0:W1:Y:S02]  /*c140*/  SHFL.IDX P0, R123, R88, R89, R90 ;  /* 0x00000059587b7389 */ /* 0x000064000000005a */
[----:B01----:R-:W-:Y:S05]  /*c150*/  ENDCOLLECTIVE ;  /* 0x000000000000791b */ /* 0x003fea0003800000 */
.L_x_444:
[----:B------:R-:W-:Y:S01]  /*c160*/  MOV R88, R27 ;  /* 0x0000001b00587202 */ /* 0x000fe20000000f00 */
[C---:B------:R-:W-:Y:S01]  /*c170*/  FFMA R108, R11.reuse, R50, R108 ;  /* 0x000000320b6c7223 */ /* 0x040fe2000000006c */
[C---:B------:R-:W-:Y:S01]  /*c180*/  FFMA R110, R11.reuse, R52, R110 ;  /* 0x000000340b6e7223 */ /* 0x040fe2000000006e */
[C---:B------:R-:W-:Y:S01]  /*c190*/  FFMA R112, R11.reuse, R54, R112 ;  /* 0x000000360b707223 */ /* 0x040fe20000000070 */
[C---:B------:R-:W-:Y:S01]  /*c1a0*/  FFMA R114, R11.reuse, R56, R114 ;  /* 0x000000380b727223 */ /* 0x040fe20000000072 */
[C---:B------:R-:W-:Y:S01]  /*c1b0*/  FFMA R116, R11.reuse, R58, R116 ;  /* 0x0000003a0b747223 */ /* 0x040fe20000000074 */
[C---:B------:R-:W-:Y:S01]  /*c1c0*/  FFMA R118, R11.reuse, R60, R118 ;  /* 0x0000003c0b767223 */ /* 0x040fe20000000076 */
[----:B------:R-:W-:Y:S01]  /*c1d0*/  FFMA R120, R11, R62, R120 ;  /* 0x0000003e0b787223 */ /* 0x000fe20000000078 */
[-C--:B------:R-:W-:Y:S01]  /*c1e0*/  FFMA R145, R79, R123.reuse, R145 ;  /* 0x0000007b4f917223 */ /* 0x080fe20000000091 */
[----:B------:R-:W-:-:S07]  /*c1f0*/  FFMA R143, R46, R123, R143 ;  /* 0x0000007b2e8f7223 */ /* 0x000fce000000008f */
[----:B------:R-:W-:Y:S05]  /*c200*/  WARPSYNC.COLLECTIVE R91, `(.L_x_445) ;  /* 0x000000005b087348 */ /* 0x000fea0003c00000 */
[----:B------:R0:W1:Y:S02]  /*c210*/  SHFL.IDX P0, R123, R88, R89, R90 ;  /* 0x00000059587b7389 */ /* 0x000064000000005a */
[----:B01----:R-:W-:Y:S05]  /*c220*/  ENDCOLLECTIVE ;  /* 0x000000000000791b */ /* 0x003fea0003800000 */
.L_x_445:
[----:B------:R-:W-:Y:S02]  /*c230*/  MOV R88, R12 ;  /* 0x0000000c00587202 */ /* 0x000fe40000000f00 */
[----:B------:R-:W-:-:S07]  /*c240*/  MOV R50, R123 ;  /* 0x0000007b00327202 */ /* 0x000fce0000000f00 */
[----:B------:R-:W-:Y:S05]  /*c250*/  WARPSYNC.COLLECTIVE R91, `(.L_x_446) ;  /* 0x000000005b087348 */ /* 0x000fea0003c00000 */
[----:B------:R0:W1:Y:S02]  /*c260*/  SHFL.IDX P0, R123, R88, R89, R90 ;  /* 0x00000059587b7389 */ /* 0x000064000000005a */
[----:B01----:R-:W-:Y:S05]  /*c270*/  ENDCOLLECTIVE ;  /* 0x000000000000791b */ /* 0x003fea0003800000 */
.L_x_446:
[----:B------:R-:W-:Y:S02]  /*c280*/  MOV R88, R13 ;  /* 0x0000000d00587202 */ /* 0x000fe40000000f00 */
[----:B------:R-:W-:-:S07]  /*c290*/  MOV R52, R123 ;  /* 0x0000007b00347202 */ /* 0x000fce0000000f00 */
[----:B------:R-:W-:Y:S05]  /*c2a0*/  WARPSYNC.COLLECTIVE R91, `(.L_x_447) ;  /* 0x000000005b087348 */ /* 0x000fea0003c00000 */
[----:B------:R0:W1:Y:S02]  /*c2b0*/  SHFL.IDX P0, R123, R88, R89, R90 ;  /* 0x00000059587b7389 */ /* 0x000064000000005a */
[----:B01----:R-:W-:Y:S05]  /*c2c0*/  ENDCOLLECTIVE ;  /* 0x000000000000791b */ /* 0x003fea0003800000 */
.L_x_447:
[----:B------:R-:W-:Y:S02]  /*c2d0*/  MOV R88, R14 ;  /* 0x0000000e00587202 */ /* 0x000fe40000000f00 */
[----:B------:R-:W-:-:S07]  /*c2e0*/  MOV R54, R123 ;  /* 0x0000007b00367202 */ /* 0x000fce0000000f00 */
[----:B------:R-:W-:Y:S05]  /*c2f0*/  WARPSYNC.COLLECTIVE R91, `(.L_x_448) ;  /* 0x000000005b087348 */ /* 0x000fea0003c00000 */
[----:B------:R0:W1:Y:S02]  /*c300*/  SHFL.IDX P0, R123, R88, R89, R90 ;  /* 0x00000059587b7389 */ /* 0x000064000000005a */
[----:B01----:R-:W-:Y:S05]  /*c310*/  ENDCOLLECTIVE ;  /* 0x000000000000791b */ /* 0x003fea0003800000 */
.L_x_448:
[----:B------:R-:W-:Y:S02]  /*c320*/  MOV R88, R15 ;  /* 0x0000000f00587202 */ /* 0x000fe40000000f00 */
[----:B------:R-:W-:-:S07]  /*c330*/  MOV R56, R123 ;  /* 0x0000007b00387202 */ /* 0x000fce0000000f00 */
[----:B------:R-:W-:Y:S05]  /*c340*/  WARPSYNC.COLLECTIVE R91, `(.L_x_449) ;  /* 0x000000005b087348 */ /* 0x000fea0003c00000 */
[----:B------:R0:W1:Y:S02]  /*c350*/  SHFL.IDX P0, R123, R88, R89, R90 ;  /* 0x00000059587b7389 */ /* 0x000064000000005a */
[----:B01----:R-:W-:Y:S05]  /*c360*/  ENDCOLLECTIVE ;  /* 0x000000000000791b */ /* 0x003fea0003800000 */
.L_x_449:
[----:B------:R-:W-:Y:S02]  /*c370*/  MOV R88, R16 ;  /* 0x0000001000587202 */ /* 0x000fe40000000f00 */
[----:B------:R-:W-:-:S07]  /*c380*/  MOV R58, R123 ;  /* 0x0000007b003a7202 */ /* 0x000fce0000000f00 */
[----:B------:R-:W-:Y:S05]  /*c390*/  WARPSYNC.COLLECTIVE R91, `(.L_x_450) ;  /* 0x000000005b087348 */ /* 0x000fea0003c00000 */
[----:B------:R0:W1:Y:S02]  /*c3a0*/  SHFL.IDX P0, R123, R88, R89, R90 ;  /* 0x00000059587b7389 */ /* 0x000064000000005a */
[----:B01----:R-:W-:Y:S05]  /*c3b0*/  ENDCOLLECTIVE ;  /* 0x000000000000791b */ /* 0x003fea0003800000 */
.L_x_450:
[----:B------:R-:W-:Y:S02]  /*c3c0*/  MOV R88, R17 ;  /* 0x0000001100587202 */ /* 0x000fe40000000f00 */
[----:B------:R-:W-:-:S07]  /*c3d0*/  MOV R60, R123 ;  /* 0x0000007b003c7202 */ /* 0x000fce0000000f00 */
[----:B------:R-:W-:Y:S05]  /*c3e0*/  WARPSYNC.COLLECTIVE R91, `(.L_x_451) ;  /* 0x000000005b087348 */ /* 0x000fea0003c00000 */
[----:B------:R0:W1:Y:S02]  /*c3f0*/  SHFL.IDX P0, R123, R88, R89, R90 ;  /* 0x00000059587b7389 */ /* 0x000064000000005a */
[----:B01----:R-:W-:Y:S05]  /*c400*/  ENDCOLLECTIVE ;  /* 0x000000000000791b */ /* 0x003fea0003800000 */
.L_x_451:
[----:B------:R-:W-:Y:S02]  /*c410*/  MOV R88, R18 ;  /* 0x0000001200587202 */ /* 0x000fe40000000f00 */
[----:B------:R-:W-:-:S07]  /*c420*/  MOV R62, R123 ;  /* 0x0000007b003e7202 */ /* 0x000fce0000000f00 */
[----:B------:R-:W-:Y:S05]  /*c430*/  WARPSYNC.COLLECTIVE R91, `(.L_x_452) ;  /* 0x000000005b087348 */ /* 0x000fea0003c00000 */
[----:B------:R0:W1:Y:S02]  /*c440*/  SHFL.IDX P0, R123, R88, R89, R90 ;  /* 0x00000059587b7389 */ /* 0x000064000000005a */
[----:B01----:R-:W-:Y:S05]  /*c450*/  ENDCOLLECTIVE ;  /* 0x000000000000791b */ /* 0x003fea0003800000 */
.L_x_452:
[----:B------:R-:W-:Y:S01]  /*c460*/  MOV R88, R19 ;  /* 0x0000001300587202 */ /* 0x000fe20000000f00 */
[-C--:B------:R-:W-:Y:S01]  /*c470*/  FFMA R65, R46, R123.reuse, R65 ;  /* 0x0000007b2e417223 */ /* 0x080fe20000000041 */
[----:B------:R-:W-:-:S07]  /*c480*/  FFMA R161, R79, R123, R161 ;  /* 0x0000007b4fa17223 */ /* 0x000fce00000000a1 */
[----:B------:R-:W-:Y:S05]  /*c490*/  WARPSYNC.COLLECTIVE R91, `(.L_x_453) ;  /* 0x000000005b087348 */ /* 0x000fea0003c00000 */
[----:B------:R0:W1:Y:S02]  /*c4a0*/  SHFL.IDX P0, R123, R88, R89, R90 ;  /* 0x00000059587b7389 */ /* 0x000064000000005a */
[----:B01----:R-:W-:Y:S05]  /*c4b0*/  ENDCOLLECTIVE ;  /* 0x000000000000791b */ /* 0x003fea0003800000 */
.L_x_453:
[C---:B------:R-:W-:Y:S01]  /*c4c0*/  FFMA R81, R48.reuse, R46, R81 ;  /* 0x0000002e30517223 */ /* 0x040fe20000000051 */
[----:B------:R-:W-:Y:S01]  /*c4d0*/  FFMA R77, R48, R79, R77 ;  /* 0x0000004f304d7223 */ /* 0x000fe2000000004d */
[----:B------:R-:W-:Y:S02]  /*c4e0*/  MOV R88, R20 ;  /* 0x0000001400587202 */ /* 0x000fe40000000f00 */
[----:B------:R-:W-:-:S07]  /*c4f0*/  MOV R48, R123 ;  /* 0x0000007b00307202 */ /* 0x000fce0000000f00 */
[----:B------:R-:W-:Y:S05]  /*c500*/  WARPSYNC.COLLECTIVE R91, `(.L_x_454) ;  /* 0x000000005b087348 */ /* 0x000fea0003c00000 */
[----:B------:R0:W1:Y:S02]  /*c510*/  SHFL.IDX P0, R123, R88, R89, R90 ;  /* 0x00000059587b7389 */ /* 0x000064000000005a */
[----:B01----:R-:W-:Y:S05]  /*c520*/  ENDCOLLECTIVE ;  /* 0x000000000000791b */ /* 0x003fea0003800000 */
.L_x_454:
[-C--:B------:R-:W-:Y:S01]  /*c530*/  FFMA R51, R46, R50.reuse, R51 ;  /* 0x000000322e337223 */ /* 0x080fe20000000033 */
[----:B------:R-:W-:Y:S01]  /*c540*/  FFMA R147, R79, R50, R147 ;  /* 0x000000324f937223 */ /* 0x000fe20000000093 */
[----:B------:R-:W-:Y:S02]  /*c550*/  MOV R88, R21 ;  /* 0x0000001500587202 */ /* 0x000fe40000000f00 */
[----:B------:R-:W-:-:S07]  /*c560*/  MOV R50, R123 ;  /* 0x0000007b00327202 */ /* 0x000fce0000000f00 */
[----:B------:R-:W-:Y:S05]  /*c570*/  WARPSYNC.COLLECTIVE R91, `(.L_x_455) ;  /* 0x000000005b087348 */ /* 0x000fea0003c00000 */
[----:B------:R0:W1:Y:S02]  /*c580*/  SHFL.IDX P0, R123, R88, R89, R90 ;  /* 0x00000059587b7389 */ /* 0x000064000000005a */
[----:B01----:R-:W-:Y:S05]  /*c590*/  ENDCOLLECTIVE ;  /* 0x000000000000791b */ /* 0x003fea0003800000 */
.L_x_455:
[-C--:B------:R-:W-:Y:S01]  /*c5a0*/  FFMA R53, R46, R52.reuse, R53 ;  /* 0x000000342e357223 */ /* 0x080fe20000000035 */
[----:B------:R-:W-:Y:S01]  /*c5b0*/  FFMA R149, R79, R52, R149 ;  /* 0x000000344f957223 */ /* 0x000fe20000000095 */
[----:B------:R-:W-:Y:S02]  /*c5c0*/  MOV R88, R22 ;  /* 0x0000001600587202 */ /* 0x000fe40000000f00 */
[----:B------:R-:W-:-:S07]  /*c5d0*/  MOV R52, R123 ;  /* 0x0000007b00347202 */ /* 0x000fce0000000f00 */
[----:B------:R-:W-:Y:S05]  /*c5e0*/  WARPSYNC.COLLECTIVE R91, `(.L_x_456) ;  /* 0x000000005b087348 */ /* 0x000fea0003c00000 */
[----:B------:R0:W1:Y:S02]  /*c5f0*/  SHFL.IDX P0, R123, R88, R89, R90 ;  /* 0x00000059587b7389 */ /* 0x000064000000005a */
[----:B01----:R-:W-:Y:S05]  /*c600*/  ENDCOLLECTIVE ;  /* 0x000000000000791b */ /* 0x003fea0003800000 */
.L_x_456:
[-C--:B------:R-:W-:Y:S01]  /*c610*/  FFMA R55, R46, R54.reuse, R55 ;  /* 0x000000362e377223 */ /* 0x080fe20000000037 */
[----:B------:R-:W-:Y:S01]  /*c620*/  FFMA R151, R79, R54, R151 ;  /* 0x000000364f977223 */ /* 0x000fe20000000097 */
[----:B------:R-:W-:Y:S02]  /*c630*/  MOV R88, R23 ;  /* 0x0000001700587202 */ /* 0x000fe40000000f00 */
[----:B------:R-:W-:-:S07]  /*c640*/  MOV R54, R123 ;  /* 0x0000007b00367202 */ /* 0x000fce0000000f00 */
[----:B------:R-:W-:Y:S05]  /*c650*/  WARPSYNC.COLLECTIVE R91, `(.L_x_457) ;  /* 0x000000005b087348 */ /* 0x000fea0003c00000 */
[----:B------:R0:W1:Y:S02]  /*c660*/  SHFL.IDX P0, R123, R88, R89, R90 ;  /* 0x00000059587b7389 */ /* 0x000064000000005a */
[----:B01----:R-:W-:Y:S05]  /*c670*/  ENDCOLLECTIVE ;  /* 0x000000000000791b */ /* 0x003fea0003800000 */
.L_x_457:
[-C--:B------:R-:W-:Y:S01]  /*c680*/  FFMA R57, R46, R56.reuse, R57 ;  /* 0x000000382e397223 */ /* 0x080fe20000000039 */
[----:B------:R-:W-:Y:S01]  /*c690*/  FFMA R153, R79, R56, R153 ;  /* 0x000000384f997223 */ /* 0x000fe20000000099 */
[----:B------:R-:W-:Y:S02]  /*c6a0*/  MOV R88, R24 ;  /* 0x0000001800587202 */ /* 0x000fe40000000f00 */
[----:B------:R-:W-:-:S07]  /*c6b0*/  MOV R56, R123 ;  /* 0x0000007b00387202 */ /* 0x000fce0000000f00 */
[----:B------:R-:W-:Y:S05]  /*c6c0*/  WARPSYNC.COLLECTIVE R91, `(.L_x_458) ;  /* 0x000000005b087348 */ /* 0x000fea0003c00000 */
[----:B------:R0:W1:Y:S02]  /*c6d0*/  SHFL.IDX P0, R123, R88, R89, R90 ;  /* 0x00000059587b7389 */ /* 0x000064000000005a */
[----:B01----:R-:W-:Y:S05]  /*c6e0*/  ENDCOLLECTIVE ;  /* 0x000000000000791b */ /* 0x003fea0003800000 */
.L_x_458:
[-C--:B------:R-:W-:Y:S01]  /*c6f0*/  FFMA R59, R46, R58.reuse, R59 ;  /* 0x0000003a2e3b7223 */ /* 0x080fe2000000003b */
[----:B------:R-:W-:Y:S01]  /*c700*/  FFMA R155, R79, R58, R155 ;  /* 0x0000003a4f9b7223 */ /* 0x000fe2000000009b */
[----:B------:R-:W-:Y:S02]  /*c710*/  MOV R88, R25 ;  /* 0x0000001900587202 */ /* 0x000fe40000000f00 */
[----:B------:R-:W-:-:S07]  /*c720*/  MOV R58, R123 ;  /* 0x0000007b003a7202 */ /* 0x000fce0000000f00 */
[----:B------:R-:W-:Y:S05]  /*c730*/  WARPSYNC.COLLECTIVE R91, `(.L_x_459) ;  /* 0x000000005b087348 */ /* 0x000fea0003c00000 */
[----:B------:R0:W1:Y:S02]  /*c740*/  SHFL.IDX P0, R123, R88, R89, R90 ;  /* 0x00000059587b7389 */ /* 0x000064000000005a */
[----:B01----:R-:W-:Y:S05]  /*c750*/  ENDCOLLECTIVE ;  /* 0x000000000000791b */ /* 0x003fea0003800000 */
.L_x_459:
[-C--:B------:R-:W-:Y:S01]  /*c760*/  FFMA R61, R46, R60.reuse, R61 ;  /* 0x0000003c2e3d7223 */ /* 0x080fe2000000003d */
[----:B------:R-:W-:Y:S01]  /*c770*/  FFMA R157, R79, R60, R157 ;  /* 0x0000003c4f9d7223 */ /* 0x000fe2000000009d */
[----:B------:R-:W-:Y:S02]  /*c780*/  MOV R88, R26 ;  /* 0x0000001a00587202 */ /* 0x000fe40000000f00 */
[----:B------:R-:W-:-:S07]  /*c790*/  MOV R60, R123 ;  /* 0x0000007b003c7202 */ /* 0x000fce0000000f00 */
[----:B------:R-:W-:Y:S05]  /*c7a0*/  WARPSYNC.COLLECTIVE R91, `(.L_x_460) ;  /* 0x000000005b087348 */ /* 0x000fea0003c00000 */
[----:B------:R0:W1:Y:S02]  /*c7b0*/  SHFL.IDX P0, R123, R88, R89, R90 ;  /* 0x00000059587b7389 */ /* 0x000064000000005a */
[----:B01----:R-:W-:Y:S05]  /*c7c0*/  ENDCOLLECTIVE ;  /* 0x000000000000791b */ /* 0x003fea0003800000 */
.L_x_460:
[-C--:B------:R-:W-:Y:S01]  /*c7d0*/  FFMA R63, R46, R62.reuse, R63 ;  /* 0x0000003e2e3f7223 */ /* 0x080fe2000000003f */
[----:B------:R-:W-:Y:S01]  /*c7e0*/  FFMA R159, R79, R62, R159 ;  /* 0x0000003e4f9f7223 */ /* 0x000fe2000000009f */
[----:B------:R-:W-:Y:S02]  /*c7f0*/  MOV R88, R28 ;  /* 0x0000001c00587202 */ /* 0x000fe40000000f00 */
[----:B------:R-:W-:-:S07]  /*c800*/  MOV R62, R123 ;  /* 0x0000007b003e7202 */ /* 0x000fce0000000f00 */
[----:B------:R-:W-:Y:S05]  /*c810*/  WARPSYNC.COLLECTIVE R91, `(.L_x_461) ;  /* 0x000000005b087348 */ /* 0x000fea0003c00000 */
[----:B------:R0:W1:Y:S02]  /*c820*/  SHFL.IDX P0, R123, R88, R89, R90 ;  /* 0x00000059587b7389 */ /* 0x000064000000005a */
[----:B01----:R-:W-:Y:S05]  /*c830*/  ENDCOLLECTIVE ;  /* 0x000000000000791b */ /* 0x003fea0003800000 */
.L_x_461:
[----:B------:R-:W-:Y:S01]  /*c840*/  FFMA R10, R11, R64, R10 ;  /* 0x000000400b0a7223 */ /* 0x000fe2000000000a */
[----:B------:R-:W-:Y:S02]  /*c850*/  MOV R88, R29 ;  /* 0x0000001d00587202 */ /* 0x000fe40000000f00 */
[----:B------:R-:W-:-:S07]  /*c860*/  MOV R64, R123 ;  /* 0x0000007b00407202 */ /* 0x000fce0000000f00 */
[----:B------:R-:W-:Y:S05]  /*c870*/  WARPSYNC.COLLECTIVE R91, `(.L_x_462) ;  /* 0x000000005b087348 */ /* 0x000fea0003c00000 */
[----:B------:R0:W1:Y:S02]  /*c880*/  SHFL.IDX P0, R123, R88, R89, R90 ;  /* 0x00000059587b7389 */ /* 0x000064000000005a */
[----:B01----:R-:W-:Y:S05]  /*c890*/  ENDCOLLECTIVE ;  /* 0x000000000000791b */ /* 0x003fea0003800000 */
.L_x_462:
[----:B------:R-:W-:Y:S01]  /*c8a0*/  FFMA R102, R11, R66, R102 ;  /* 0x000000420b667223 */ /* 0x000fe20000000066 */
[----:B------:R-:W-:Y:S02]  /*c8b0*/  MOV R88, R30 ;  /* 0x0000001e00587202 */ /* 0x000fe40000000f00 */
[----:B------:R-:W-:-:S07]  /*c8c0*/  MOV R66, R123 ;  /* 0x0000007b00427202 */ /* 0x000fce0000000f00 */
[----:B------:R-:W-:Y:S05]  /*c8d0*/  WARPSYNC.COLLECTIVE R91, `(.L_x_463) ;  /* 0x000000005b087348 */ /* 0x000fea0003c00000 */
[----:B------:R0:W1:Y:S02]  /*c8e0*/  SHFL.IDX P0, R123, R88, R89, R90 ;  /* 0x00000059587b7389 */ /* 0x000064000000005a */
[----:B01----:R-:W-:Y:S05]  /*c8f0*/  ENDCOLLECTIVE ;  /* 0x000000000000791b */ /* 0x003fea0003800000 */
.L_x_463:
[----:B------:R-:W-:Y:S01]  /*c900*/  MOV R88, R31 ;  /* 0x0000001f00587202 */ /* 0x000fe20000000f00 */
[-C--:B------:R-:W-:Y:S01]  /*c910*/  FFMA R103, R46, R123.reuse, R103 ;  /* 0x0000007b2e677223 */ /* 0x080fe20000000067 */
[----:B------:R-:W-:-:S07]  /*c920*/  FFMA R104, R79, R123, R104 ;  /* 0x0000007b4f687223 */ /* 0x000fce0000000068 */
[----:B------:R-:W-:Y:S05]  /*c930*/  WARPSYNC.COLLECTIVE R91, `(.L_x_464) ;  /* 0x000000005b087348 */ /* 0x000fea0003c00000 */
[----:B------:R0:W1:Y:S02]  /*c940*/  SHFL.IDX P0, R123, R88, R89, R90 ;  /* 0x00000059587b7389 */ /* 0x000064000000005a */
[----:B01----:R-:W-:Y:S05]  /*c950*/  ENDCOLLECTIVE ;  /* 0x000000000000791b */ /* 0x003fea0003800000 */
.L_x_464:
[C---:B------:R-:W-:Y:S01]  /*c960*/  FFMA R78, R11.reuse, R83, R78 ;  /* 0x000000530b4e7223 */ /* 0x040fe2000000004e */
[----:B------:R-:W-:Y:S01]  /*c970*/  FFMA R86, R11, R87, R86 ;  /* 0x000000570b567223 */ /* 0x000fe20000000056 */
[----:B------:R-:W-:Y:S02]  /*c980*/  MOV R88, R32 ;  /* 0x0000002000587202 */ /* 0x000fe40000000f00 */
[----:B------:R-:W-:-:S07]  /*c990*/  MOV R11, R123 ;  /* 0x0000007b000b7202 */ /* 0x000fce0000000f00 */
[----:B------:R-:W-:Y:S05]  /*c9a0*/  WARPSYNC.COLLECTIVE R91, `(.L_x_465) ;  /* 0x000000005b087348 */ /* 0x000fea0003c00000 */
[----:B------:R0:W1:Y:S02]  /*c9b0*/  SHFL.IDX P0, R123, R88, R89, R90 ;  /* 0x00000059587b7389 */ /* 0x000064000000005a */
[----:B01----:R-:W-:Y:S05]  /*c9c0*/  ENDCOLLECTIVE ;  /* 0x000000000000791b */ /* 0x003fea0003800000 */
.L_x_465:
[-C--:B------:R-:W-:Y:S01]  /*c9d0*/  FFMA R67, R46, R48.reuse, R67 ;  /* 0x000000302e437223 */ /* 0x080fe20000000043 */
[----:B------:R-:W-:Y:S01]  /*c9e0*/  FFMA R163, R79, R48, R163 ;  /* 0x000000304fa37223 */ /* 0x000fe200000000a3 */
[----:B------:R-:W-:Y:S02]  /*c9f0*/  MOV R88, R34 ;  /* 0x0000002200587202 */ /* 0x000fe40000000f00 */
[----:B------:R-:W-:-:S07]  /*ca00*/  MOV R48, R123 ;  /* 0x0000007b00307202 */ /* 0x000fce0000000f00 */
[----:B------:R-:W-:Y:S05]  /*ca10*/  WARPSYNC.COLLECTIVE R91, `(.L_x_466) ;  /* 0x000000005b087348 */ /* 0x000fea0003c00000 */
[----:B------:R0:W1:Y:S02]  /*ca20*/  SHFL.IDX P0, R123, R88, R89, R90 ;  /* 0x00000059587b7389 */ /* 0x000064000000005a */
[----:B01----:R-:W-:Y:S05]  /*ca30*/  ENDCOLLECTIVE ;  /* 0x000000000000791b */ /* 0x003fea0003800000 */
.L_x_466:
[-C--:B------:R-:W-:Y:S01]  /*ca40*/  FFMA R69, R46, R50.reuse, R69 ;  /* 0x000000322e457223 */ /* 0x080fe20000000045 */
[----:B------:R-:W-:Y:S01]  /*ca50*/  FFMA R165, R79, R50, R165 ;  /* 0x000000324fa57223 */ /* 0x000fe200000000a5 */
[----:B------:R-:W-:Y:S02]  /*ca60*/  MOV R88, R35 ;  /* 0x0000002300587202 */ /* 0x000fe40000000f00 */
[----:B------:R-:W-:-:S07]  /*ca70*/  MOV R50, R123 ;  /* 0x0000007b00327202 */ /* 0x000fce0000000f00 */
[----:B------:R-:W-:Y:S05]  /*ca80*/  WARPSYNC.COLLECTIVE R91, `(.L_x_467) ;  /* 0x000000005b087348 */ /* 0x000fea0003c00000 */
[----:B------:R0:W1:Y:S02]  /*ca90*/  SHFL.IDX P0, R123, R88, R89, R90 ;  /* 0x00000059587b7389 */ /* 0x000064000000005a */
[----:B01----:R-:W-:Y:S05]  /*caa0*/  ENDCOLLECTIVE ;  /* 0x000000000000791b */ /* 0x003fea0003800000 */
.L_x_467:
[-C--:B------:R-:W-:Y:S01]  /*cab0*/  FFMA R71, R46, R52.reuse, R71 ;  /* 0x000000342e477223 */ /* 0x080fe20000000047 */
[----:B------:R-:W-:Y:S01]  /*cac0*/  FFMA R72, R79, R52, R72 ;  /* 0x000000344f487223 */ /* 0x000fe20000000048 */
[----:B------:R-:W-:Y:S02]  /*cad0*/  MOV R88, R36 ;  /* 0x0000002400587202 */ /* 0x000fe40000000f00 */
[----:B------:R-:W-:-:S07]  /*cae0*/  MOV R52, R123 ;  /* 0x0000007b00347202 */ /* 0x000fce0000000f00 */
[----:B------:R-:W-:Y:S05]  /*caf0*/  WARPSYNC.COLLECTIVE R91, `(.L_x_468) ;  /* 0x000000005b087348 */ /* 0x000fea0003c00000 */
[----:B------:R0:W1:Y:S02]  /*cb00*/  SHFL.IDX P0, R123, R88, R89, R90 ;  /* 0x00000059587b7389 */ /* 0x000064000000005a */
[----:B01----:R-:W-:Y:S05]  /*cb10*/  ENDCOLLECTIVE ;  /* 0x000000000000791b */ /* 0x003fea0003800000 */
.L_x_468:
[-C--:B------:R-:W-:Y:S01]  /*cb20*/  FFMA R73, R46, R54.reuse, R73 ;  /* 0x000000362e497223 */ /* 0x080fe20000000049 */
[----:B------:R-:W-:Y:S01]  /*cb30*/  FFMA R74, R79, R54, R74 ;  /* 0x000000364f4a7223 */ /* 0x000fe2000000004a */
[----:B------:R-:W-:Y:S02]  /*cb40*/  MOV R88, R37 ;  /* 0x0000002500587202 */ /* 0x000fe40000000f00 */
[----:B------:R-:W-:-:S07]  /*cb50*/  MOV R54, R123 ;  /* 0x0000007b00367202 */ /* 0x000fce0000000f00 */
[----:B------:R-:W-:Y:S05]  /*cb60*/  WARPSYNC.COLLECTIVE R91, `(.L_x_469) ;  /* 0x000000005b087348 */ /* 0x000fea0003c00000 */
[----:B------:R0:W1:Y:S02]  /*cb70*/  SHFL.IDX P0, R123, R88, R89, R90 ;  /* 0x00000059587b7389 */ /* 0x000064000000005a */
[----:B01----:R-:W-:Y:S05]  /*cb80*/  ENDCOLLECTIVE ;  /* 0x000000000000791b */ /* 0x003fea0003800000 */
.L_x_469:
[-C--:B------:R-:W-:Y:S01]  /*cb90*/  FFMA R75, R46, R56.reuse, R75 ;  /* 0x000000382e4b7223 */ /* 0x080fe2000000004b */
[----:B------:R-:W-:Y:S01]  /*cba0*/  FFMA R92, R79, R56, R92 ;  /* 0x000000384f5c7223 */ /* 0x000fe2000000005c */
[----:B------:R-:W-:Y:S02]  /*cbb0*/  MOV R88, R38 ;  /* 0x0000002600587202 */ /* 0x000fe40000000f00 */
[----:B------:R-:W-:-:S07]  /*cbc0*/  MOV R56, R123 ;  /* 0x0000007b00387202 */ /* 0x000fce0000000f00 */
[----:B------:R-:W-:Y:S05]  /*cbd0*/  WARPSYNC.COLLECTIVE R91, `(.L_x_470) ;  /* 0x000000005b087348 */ /* 0x000fea0003c00000 */
[----:B------:R0:W1:Y:S02]  /*cbe0*/  SHFL.IDX P0, R123, R88, R89, R90 ;  /* 0x00000059587b7389 */ /* 0x000064000000005a */
[----:B01----:R-:W-:Y:S05]  /*cbf0*/  ENDCOLLECTIVE ;  /* 0x000000000000791b */ /* 0x003fea0003800000 */
.L_x_470:
[-C--:B------:R-:W-:Y:S01]  /*cc00*/  FFMA R93, R46, R58.reuse, R93 ;  /* 0x0000003a2e5d7223 */ /* 0x080fe2000000005d */
[----:B------:R-:W-:Y:S01]  /*cc10*/  FFMA R94, R79, R58, R94 ;  /* 0x0000003a4f5e7223 */ /* 0x000fe2000000005e */
[----:B------:R-:W-:Y:S02]  /*cc20*/  MOV R88, R39 ;  /* 0x0000002700587202 */ /* 0x000fe40000000f00 */
[----:B------:R-:W-:-:S07]  /*cc30*/  MOV R58, R123 ;  /* 0x0000007b003a7202 */ /* 0x000fce0000000f00 */
[----:B------:R-:W-:Y:S05]  /*cc40*/  WARPSYNC.COLLECTIVE R91, `(.L_x_471) ;  /* 0x000000005b087348 */ /* 0x000fea0003c00000 */
[----:B------:R0:W1:Y:S02]  /*cc50*/  SHFL.IDX P0, R123, R88, R89, R90 ;  /* 0x00000059587b7389 */ /* 0x000064000000005a */
[----:B01----:R-:W-:Y:S05]  /*cc60*/  ENDCOLLECTIVE ;  /* 0x000000000000791b */ /* 0x003fea0003800000 */
.L_x_471:
[-C--:B------:R-:W-:Y:S01]  /*cc70*/  FFMA R95, R46, R60.reuse, R95 ;  /* 0x0000003c2e5f7223 */ /* 0x080fe2000000005f */
[----:B------:R-:W-:Y:S01]  /*cc80*/  FFMA R96, R79, R60, R96 ;  /* 0x0000003c4f607223 */ /* 0x000fe20000000060 */
[----:B------:R-:W-:Y:S02]  /*cc90*/  MOV R88, R40 ;  /* 0x0000002800587202 */ /* 0x000fe40000000f00 */
[----:B------:R-:W-:-:S07]  /*cca0*/  MOV R60, R123 ;  /* 0x0000007b003c7202 */ /* 0x000fce0000000f00 */
[----:B------:R-:W-:Y:S05]  /*ccb0*/  WARPSYNC.COLLECTIVE R91, `(.L_x_472) ;  /* 0x000000005b087348 */ /* 0x000fea0003c00000 */
[----:B------:R0:W1:Y:S02]  /*ccc0*/  SHFL.IDX P0, R123, R88, R89, R90 ;  /* 0x00000059587b7389 */ /* 0x000064000000005a */
[----:B01----:R-:W-:Y:S05]  /*ccd0*/  ENDCOLLECTIVE ;  /* 0x000000000000791b */ /* 0x003fea0003800000 */
.L_x_472:
[-C--:B------:R-:W-:Y:S01]  /*cce0*/  FFMA R97, R46, R62.reuse, R97 ;  /* 0x0000003e2e617223 */ /* 0x080fe20000000061 */
[----:B------:R-:W-:Y:S01]  /*ccf0*/  FFMA R98, R79, R62, R98 ;  /* 0x0000003e4f627223 */ /* 0x000fe20000000062 */
[----:B------:R-:W-:Y:S02]  /*cd00*/  MOV R88, R41 ;  /* 0x0000002900587202 */ /* 0x000fe40000000f00 */
[----:B------:R-:W-:-:S07]  /*cd10*/  MOV R62, R123 ;  /* 0x0000007b003e7202 */ /* 0x000fce0000000f00 */
[----:B------:R-:W-:Y:S05]  /*cd20*/  WARPSYNC.COLLECTIVE R91, `(.L_x_473) ;  /* 0x000000005b087348 */ /* 0x000fea0003c00000 */
[----:B------:R0:W1:Y:S02]  /*cd30*/  SHFL.IDX P0, R123, R88, R89, R90 ;  /* 0x00000059587b7389 */ /* 0x000064000000005a */
[----:B01----:R-:W-:Y:S05]  /*cd40*/  ENDCOLLECTIVE ;  /* 0x000000000000791b */ /* 0x003fea0003800000 */
.L_x_473:
[----:B------:R-:W-:Y:S02]  /*cd50*/  MOV R88, R42 ;  /* 0x0000002a00587202 */ /* 0x000fe40000000f00 */
[----:B------:R-:W-:-:S07]  /*cd60*/  MOV R83, R123 ;  /* 0x0000007b00537202 */ /* 0x000fce0000000f00 */
[----:B------:R-:W-:Y:S05]  /*cd70*/  WARPSYNC.COLLECTIVE R91, `(.L_x_474) ;  /* 0x000000005b087348 */ /* 0x000fea0003c00000 */
[----:B------:R0:W1:Y:S02]  /*cd80*/  SHFL.IDX P0, R123, R88, R89, R90 ;  /* 0x00000059587b7389 */ /* 0x000064000000005a */
[----:B01----:R-:W-:Y:S05]  /*cd90*/  ENDCOLLECTIVE ;  /* 0x000000000000791b */ /* 0x003fea0003800000 */
.L_x_474:
[-C--:B------:R-:W-:Y:S01]  /*cda0*/  FFMA R107, R46, R48.reuse, R107 ;  /* 0x000000302e6b7223 */ /* 0x080fe2000000006b */
[----:B------:R-:W-:Y:S01]  /*cdb0*/  FFMA R108, R79, R48, R108 ;  /* 0x000000304f6c7223 */ /* 0x000fe2000000006c */
[----:B------:R-:W-:-:S04]  /*cdc0*/  IMAD.WIDE R48, R49, 0x4, R8 ;  /* 0x0000000431307825 */ /* 0x000fc800078e0208 */
[C---:B------:R-:W-:Y:S01]  /*cdd0*/  FFMA R99, R46.reuse, R64, R99 ;  /* 0x000000402e637223 */ /* 0x040fe20000000063 */
[C---:B------:R-:W-:Y:S01]  /*cde0*/  FFMA R101, R46.reuse, R66, R101 ;  /* 0x000000422e657223 */ /* 0x040fe20000000065 */
[CC--:B------:R-:W-:Y:S01]  /*cdf0*/  FFMA R105, R46.reuse, R11.reuse, R105 ;  /* 0x0000000b2e697223 */ /* 0x0c0fe20000000069 */
        /* <DEDUP_REMOVED lines=18> */
.L_x_475:
[----:B------:R-:W-:Y:S01]  /*cf20*/  FFMA R110, R79, R50, R110 ;  /* 0x000000324f6e7223 */ /* 0x000fe2000000006e */
[----:B------:R-:W-:Y:S02]  /*cf30*/  MOV R88, R33 ;  /* 0x0000002100587202 */ /* 0x000fe40000000f00 */
[----:B------:R-:W-:-:S07]  /*cf40*/  MOV R50, R123 ;  /* 0x0000007b00327202 */ /* 0x000fce0000000f00 */
[----:B------:R-:W-:Y:S05]  /*cf50*/  WARPSYNC.COLLECTIVE R91, `(.L_x_476) ;  /* 0x000000005b087348 */ /* 0x000fea0003c00000 */
[----:B------:R0:W1:Y:S02]  /*cf60*/  SHFL.IDX P0, R123, R88, R89, R90 ;  /* 0x00000059587b7389 */ /* 0x000064000000005a */
[----:B01----:R-:W-:Y:S05]  /*cf70*/  ENDCOLLECTIVE ;  /* 0x000000000000791b */ /* 0x003fea0003800000 */
.L_x_476:
[----:B------:R-:W-:Y:S01]  /*cf80*/  MOV R88, R27 ;  /* 0x0000001b00587202 */ /* 0x000fe20000000f00 */
        /* <DEDUP_REMOVED lines=11> */
.L_x_477:
[----:B------:R-:W-:Y:S02]  /*d040*/  MOV R88, R12 ;  /* 0x0000000c00587202 */ /* 0x000fe40000000f00 */
[----:B------:R-:W-:-:S07]  /*d050*/  MOV R48, R123 ;  /* 0x0000007b00307202 */ /* 0x000fce0000000f00 */
[----:B------:R-:W-:Y:S05]  /*d060*/  WARPSYNC.COLLECTIVE R91, `(.L_x_478) ;  /* 0x000000005b087348 */ /* 0x000fea0003c00000 */
[----:B------:R0:W1:Y:S02]  /*d070*/  SHFL.IDX P0, R123, R88, R89, R90 ;  /* 0x00000059587b7389 */ /* 0x000064000000005a */
[----:B01----:R-:W-:Y:S05]  /*d080*/  ENDCOLLECTIVE ;  /* 0x000000000000791b */ /* 0x003fea0003800000 */
.L_x_478:
[----:B------:R-:W-:Y:S02]  /*d090*/  MOV R88, R13 ;  /* 0x0000000d00587202 */ /* 0x000fe40000000f00 */
[----:B------:R-:W-:-:S07]  /*d0a0*/  MOV R52, R123 ;  /* 0x0000007b00347202 */ /* 0x000fce0000000f00 */
[----:B------:R-:W-:Y:S05]  /*d0b0*/  WARPSYNC.COLLECTIVE R91, `(.L_x_479) ;  /* 0x000000005b087348 */ /* 0x000fea0003c00000 */
[----:B------:R0:W1:Y:S02]  /*d0c0*/  SHFL.IDX P0, R123, R88, R89, R90 ;  /* 0x00000059587b7389 */ /* 0x000064000000005a */
[----:B01----:R-:W-:Y:S05]  /*d0d0*/  ENDCOLLECTIVE ;  /* 0x000000000000791b */ /* 0x003fea0003800000 */
.L_x_479:
[----:B------:R-:W-:Y:S02]  /*d0e0*/  MOV R88, R14 ;  /* 0x0000000e00587202 */ /* 0x000fe40000000f00 */
[----:B------:R-:W-:-:S07]  /*d0f0*/  MOV R54, R123 ;  /* 0x0000007b00367202 */ /* 0x000fce0000000f00 */
[----:B------:R-:W-:Y:S05]  /*d100*/  WARPSYNC.COLLECTIVE R91, `(.L_x_480) ;  /* 0x000000005b087348 */ /* 0x000fea0003c00000 */
[----:B------:R0:W1:Y:S02]  /*d110*/  SHFL.IDX P0, R123, R88, R89, R90 ;  /* 0x00000059587b7389 */ /* 0x000064000000005a */
[----:B01----:R-:W-:Y:S05]  /*d120*/  ENDCOLLECTIVE ;  /* 0x000000000000791b */ /* 0x003fea0003800000 */
.L_x_480:
[----:B------:R-:W-:Y:S02]  /*d130*/  MOV R88, R15 ;  /* 0x0000000f00587202 */ /* 0x000fe40000000f00 */
[----:B------:R-:W-:-:S07]  /*d140*/  MOV R56, R123 ;  /* 0x0000007b00387202 */ /* 0x000fce0000000f00 */
[----:B------:R-:W-:Y:S05]  /*d150*/  WARPSYNC.COLLECTIVE R91, `(.L_x_481) ;  /* 0x000000005b087348 */ /* 0x000fea0003c00000 */
[----:B------:R0:W1:Y:S02]  /*d160*/  SHFL.IDX P0, R123, R88, R89, R90 ;  /* 0x00000059587b7389 */ /* 0x000064000000005a */
[----:B01----:R-:W-:Y:S05]  /*d170*/  ENDCOLLECTIVE ;  /* 0x000000000000791b */ /* 0x003fea0003800000 */
.L_x_481:
[----:B------:R-:W-:Y:S02]  /*d180*/  MOV R88, R16 ;  /* 0x0000001000587202 */ /* 0x000fe40000000f00 */
[----:B------:R-:W-:-:S07]  /*d190*/  MOV R58, R123 ;  /* 0x0000007b003a7202 */ /* 0x000fce0000000f00 */
[----:B------:R-:W-:Y:S05]  /*d1a0*/  WARPSYNC.COLLECTIVE R91, `(.L_x_482) ;  /* 0x000000005b087348 */ /* 0x000fea0003c00000 */
[----:B------:R0:W1:Y:S02]  /*d1b0*/  SHFL.IDX P0, R123, R88, R89, R90 ;  /* 0x00000059587b7389 */ /* 0x000064000000005a */
[----:B01----:R-:W-:Y:S05]  /*d1c0*/  ENDCOLLECTIVE ;  /* 0x000000000000791b */ /* 0x003fea0003800000 */
.L_x_482:
[----:B------:R-:W-:Y:S02]  /*d1d0*/  MOV R88, R17 ;  /* 0x0000001100587202 */ /* 0x000fe40000000f00 */
[----:B------:R-:W-:-:S07]  /*d1e0*/  MOV R60, R123 ;  /* 0x0000007b003c7202 */ /* 0x000fce0000000f00 */
[----:B------:R-:W-:Y:S05]  /*d1f0*/  WARPSYNC.COLLECTIVE R91, `(.L_x_483) ;  /* 0x000000005b087348 */ /* 0x000fea0003c00000 */
[----:B------:R0:W1:Y:S02]  /*d200*/  SHFL.IDX P0, R123, R88, R89, R90 ;  /* 0x00000059587b7389 */ /* 0x000064000000005a */
[----:B01----:R-:W-:Y:S05]  /*d210*/  ENDCOLLECTIVE ;  /* 0x000000000000791b */ /* 0x003fea0003800000 */
.L_x_483:
[----:B------:R-:W-:Y:S02]  /*d220*/  MOV R88, R18 ;  /* 0x0000001200587202 */ /* 0x000fe40000000f00 */
[----:B------:R-:W-:-:S07]  /*d230*/  MOV R62, R123 ;  /* 0x0000007b003e7202 */ /* 0x000fce0000000f00 */
[----:B------:R-:W-:Y:S05]  /*d240*/  WARPSYNC.COLLECTIVE R91, `(.L_x_484) ;  /* 0x000000005b087348 */ /* 0x000fea0003c00000 */
[----:B------:R0:W1:Y:S02]  /*d250*/  SHFL.IDX P0, R123, R88, R89, R90 ;  /* 0x00000059587b7389 */ /* 0x000064000000005a */
[----:B01----:R-:W-:Y:S05]  /*d260*/  ENDCOLLECTIVE ;  /* 0x000000000000791b */ /* 0x003fea0003800000 */
.L_x_484:
[----:B------:R-:W-:Y:S01]  /*d270*/  MOV R88, R19 ;  /* 0x0000001300587202 */ /* 0x000fe20000000f00 */
[-C--:B------:R-:W-:Y:S01]  /*d280*/  FFMA R65, R46, R123.reuse, R65 ;  /* 0x0000007b2e417223 */ /* 0x080fe20000000041 */
[----:B------:R-:W-:-:S07]  /*d290*/  FFMA R161, R11, R123, R161 ;  /* 0x0000007b0ba17223 */ /* 0x000fce00000000a1 */
[----:B------:R-:W-:Y:S05]  /*d2a0*/  WARPSYNC.COLLECTIVE R91, `(.L_x_485) ;  /* 0x000000005b087348 */ /* 0x000fea0003c00000 */
[----:B------:R0:W1:Y:S02]  /*d2b0*/  SHFL.IDX P0, R123, R88, R89, R90 ;  /* 0x00000059587b7389 */ /* 0x000064000000005a */
[----:B01----:R-:W-:Y:S05]  /*d2c0*/  ENDCOLLECTIVE ;  /* 0x000000000000791b */ /* 0x003fea0003800000 */
.L_x_485:
[-C--:B------:R-:W-:Y:S01]  /*d2d0*/  FFMA R51, R46, R48.reuse, R51 ;  /* 0x000000302e337223 */ /* 0x080fe20000000033 */
[----:B------:R-:W-:Y:S01]  /*d2e0*/  FFMA R147, R11, R48, R147 ;  /* 0x000000300b937223 */ /* 0x000fe20000000093 */
[----:B------:R-:W-:Y:S02]  /*d2f0*/  MOV R88, R20 ;  /* 0x0000001400587202 */ /* 0x000fe40000000f00 */
[----:B------:R-:W-:-:S07]  /*d300*/  MOV R48, R123 ;  /* 0x0000007b00307202 */ /* 0x000fce0000000f00 */
[----:B------:R-:W-:Y:S05]  /*d310*/  WARPSYNC.COLLECTIVE R91, `(.L_x_486) ;  /* 0x000000005b087348 */ /* 0x000fea0003c00000 */
[----:B------:R0:W1:Y:S02]  /*d320*/  SHFL.IDX P0, R123, R88, R89, R90 ;  /* 0x00000059587b7389 */ /* 0x000064000000005a */
[----:B01----:R-:W-:Y:S05]  /*d330*/  ENDCOLLECTIVE ;  /* 0x000000000000791b */ /* 0x003fea0003800000 */
.L_x_486:
[C---:B------:R-:W-:Y:S01]  /*d340*/  FFMA R81, R50.reuse, R46, R81 ;  /* 0x0000002e32517223 */ /* 0x040fe20000000051 */
[----:B------:R-:W-:Y:S01]  /*d350*/  FFMA R77, R50, R11, R77 ;  /* 0x0000000b324d7223 */ /* 0x000fe2000000004d */
[----:B------:R-:W-:Y:S02]  /*d360*/  MOV R88, R21 ;  /* 0x0000001500587202 */ /* 0x000fe40000000f00 */
[----:B------:R-:W-:-:S07]  /*d370*/  MOV R50, R123 ;  /* 0x0000007b00327202 */ /* 0x000fce0000000f00 */
[----:B------:R-:W-:Y:S05]  /*d380*/  WARPSYNC.COLLECTIVE R91, `(.L_x_487) ;  /* 0x000000005b087348 */ /* 0x000fea0003c00000 */
[----:B------:R0:W1:Y:S02]  /*d390*/  SHFL.IDX P0, R123, R88, R89, R90 ;  /* 0x00000059587b7389 */ /* 0x000064000000005a */
[----:B01----:R-:W-:Y:S05]  /*d3a0*/  ENDCOLLECTIVE ;  /* 0x000000000000791b */ /* 0x003fea0003800000 */
.L_x_487:
[-C--:B------:R-:W-:Y:S01]  /*d3b0*/  FFMA R53, R46, R52.reuse, R53 ;  /* 0x000000342e357223 */ /* 0x080fe20000000035 */
[----:B------:R-:W-:Y:S01]  /*d3c0*/  FFMA R149, R11, R52, R149 ;  /* 0x000000340b957223 */ /* 0x000fe20000000095 */
[----:B------:R-:W-:Y:S02]  /*d3d0*/  MOV R88, R22 ;  /* 0x0000001600587202 */ /* 0x000fe40000000f00 */
[----:B------:R-:W-:-:S07]  /*d3e0*/  MOV R52, R123 ;  /* 0x0000007b00347202 */ /* 0x000fce0000000f00 */
[----:B------:R-:W-:Y:S05]  /*d3f0*/  WARPSYNC.COLLECTIVE R91, `(.L_x_488) ;  /* 0x000000005b087348 */ /* 0x000fea0003c00000 */
[----:B------:R0:W1:Y:S02]  /*d400*/  SHFL.IDX P0, R123, R88, R89, R90 ;  /* 0x00000059587b7389 */ /* 0x000064000000005a */
[----:B01----:R-:W-:Y:S05]  /*d410*/  ENDCOLLECTIVE ;  /* 0x000000000000791b */ /* 0x003fea0003800000 */
.L_x_488:
[-C--:B------:R-:W-:Y:S01]  /*d420*/  FFMA R55, R46, R54.reuse, R55 ;  /* 0x000000362e377223 */ /* 0x080fe20000000037 */
[----:B------:R-:W-:Y:S01]  /*d430*/  FFMA R151, R11, R54, R151 ;  /* 0x000000360b977223 */ /* 0x000fe20000000097 */
[----:B------:R-:W-:Y:S02]  /*d440*/  MOV R88, R23 ;  /* 0x0000001700587202 */ /* 0x000fe40000000f00 */
[----:B------:R-:W-:-:S07]  /*d450*/  MOV R54, R123 ;  /* 0x0000007b00367202 */ /* 0x000fce0000000f00 */
[----:B------:R-:W-:Y:S05]  /*d460*/  WARPSYNC.COLLECTIVE R91, `(.L_x_489) ;  /* 0x000000005b087348 */ /* 0x000fea0003c00000 */
[----:B------:R0:W1:Y:S02]  /*d470*/  SHFL.IDX P0, R123, R88, R89, R90 ;  /* 0x00000059587b7389 */ /* 0x000064000000005a */
[----:B01----:R-:W-:Y:S05]  /*d480*/  ENDCOLLECTIVE ;  /* 0x000000000000791b */ /* 0x003fea0003800000 */
.L_x_489:
[-C--:B------:R-:W-:Y:S01]  /*d490*/  FFMA R57, R46, R56.reuse, R57 ;  /* 0x000000382e397223 */ /* 0x080fe20000000039 */
[----:B------:R-:W-:Y:S01]  /*d4a0*/  FFMA R153, R11, R56, R153 ;  /* 0x000000380b997223 */ /* 0x000fe20000000099 */
[----:B------:R-:W-:Y:S02]  /*d4b0*/  MOV R88, R24 ;  /* 0x0000001800587202 */ /* 0x000fe40000000f00 */
[----:B------:R-:W-:-:S07]  /*d4c0*/  MOV R56, R123 ;  /* 0x0000007b00387202 */ /* 0x000fce0000000f00 */
[----:B------:R-:W-:Y:S05]  /*d4d0*/  WARPSYNC.COLLECTIVE R91, `(.L_x_490) ;  /* 0x000000005b087348 */ /* 0x000fea0003c00000 */
[----:B------:R0:W1:Y:S02]  /*d4e0*/  SHFL.IDX P0, R123, R88, R89, R90 ;  /* 0x00000059587b7389 */ /* 0x000064000000005a */
[----:B01----:R-:W-:Y:S05]  /*d4f0*/  ENDCOLLECTIVE ;  /* 0x000000000000791b */ /* 0x003fea0003800000 */
.L_x_490:
[-C--:B------:R-:W-:Y:S01]  /*d500*/  FFMA R59, R46, R58.reuse, R59 ;  /* 0x0000003a2e3b7223 */ /* 0x080fe2000000003b */
[----:B------:R-:W-:Y:S01]  /*d510*/  FFMA R155, R11, R58, R155 ;  /* 0x0000003a0b9b7223 */ /* 0x000fe2000000009b */
[----:B------:R-:W-:Y:S02]  /*d520*/  MOV R88, R25 ;  /* 0x0000001900587202 */ /* 0x000fe40000000f00 */
[----:B------:R-:W-:-:S07]  /*d530*/  MOV R58, R123 ;  /* 0x0000007b003a7202 */ /* 0x000fce0000000f00 */
[----:B------:R-:W-:Y:S05]  /*d540*/  WARPSYNC.COLLECTIVE R91, `(.L_x_491) ;  /* 0x000000005b087348 */ /* 0x000fea0003c00000 */
[----:B------:R0:W1:Y:S02]  /*d550*/  SHFL.IDX P0, R123, R88, R89, R90 ;  /* 0x00000059587b7389 */ /* 0x000064000000005a */
[----:B01----:R-:W-:Y:S05]  /*d560*/  ENDCOLLECTIVE ;  /* 0x000000000000791b */ /* 0x003fea0003800000 */
.L_x_491:
[-C--:B------:R-:W-:Y:S01]  /*d570*/  FFMA R61, R46, R60.reuse, R61 ;  /* 0x0000003c2e3d7223 */ /* 0x080fe2000000003d */
[----:B------:R-:W-:Y:S01]  /*d580*/  FFMA R157, R11, R60, R157 ;  /* 0x0000003c0b9d7223 */ /* 0x000fe2000000009d */
[----:B------:R-:W-:Y:S02]  /*d590*/  MOV R88, R26 ;  /* 0x0000001a00587202 */ /* 0x000fe40000000f00 */
[----:B------:R-:W-:-:S07]  /*d5a0*/  MOV R60, R123 ;  /* 0x0000007b003c7202 */ /* 0x000fce0000000f00 */
[----:B------:R-:W-:Y:S05]  /*d5b0*/  WARPSYNC.COLLECTIVE R91, `(.L_x_492) ;  /* 0x000000005b087348 */ /* 0x000fea0003c00000 */
[----:B------:R0:W1:Y:S02]  /*d5c0*/  SHFL.IDX P0, R123, R88, R89, R90 ;  /* 0x00000059587b7389 */ /* 0x000064000000005a */
[----:B01----:R-:W-:Y:S05]  /*d5d0*/  ENDCOLLECTIVE ;  /* 0x000000000000791b */ /* 0x003fea0003800000 */
.L_x_492:
[-C--:B------:R-:W-:Y:S01]  /*d5e0*/  FFMA R63, R46, R62.reuse, R63 ;  /* 0x0000003e2e3f7223 */ /* 0x080fe2000000003f */
[----:B------:R-:W-:Y:S01]  /*d5f0*/  FFMA R159, R11, R62, R159 ;  /* 0x0000003e0b9f7223 */ /* 0x000fe2000000009f */
[----:B------:R-:W-:Y:S02]  /*d600*/  MOV R88, R28 ;  /* 0x0000001c00587202 */ /* 0x000fe40000000f00 */
[----:B------:R-:W-:-:S07]  /*d610*/  MOV R62, R123 ;  /* 0x0000007b003e7202 */ /* 0x000fce0000000f00 */
[----:B------:R-:W-:Y:S05]  /*d620*/  WARPSYNC.COLLECTIVE R91, `(.L_x_493) ;  /* 0x000000005b087348 */ /* 0x000fea0003c00000 */
[----:B------:R0:W1:Y:S02]  /*d630*/  SHFL.IDX P0, R123, R88, R89, R90 ;  /* 0x00000059587b7389 */ /* 0x000064000000005a */
[----:B01----:R-:W-:Y:S05]  /*d640*/  ENDCOLLECTIVE ;  /* 0x000000000000791b */ /* 0x003fea0003800000 */
.L_x_493:
[----:B------:R-:W-:Y:S01]  /*d650*/  FFMA R100, R79, R64, R100 ;  /* 0x000000404f647223 */ /* 0x000fe20000000064 */
[----:B------:R-:W-:Y:S02]  /*d660*/  MOV R88, R29 ;  /* 0x0000001d00587202 */ /* 0x000fe40000000f00 */
[----:B------:R-:W-:-:S07]  /*d670*/  MOV R64, R123 ;  /* 0x0000007b00407202 */ /* 0x000fce0000000f00 */
[----:B------:R-:W-:Y:S05]  /*d680*/  WARPSYNC.COLLECTIVE R91, `(.L_x_494) ;  /* 0x000000005b087348 */ /* 0x000fea0003c00000 */
[----:B------:R0:W1:Y:S02]  /*d690*/  SHFL.IDX P0, R123, R88, R89, R90 ;  /* 0x00000059587b7389 */ /* 0x000064000000005a */
[----:B01----:R-:W-:Y:S05]  /*d6a0*/  ENDCOLLECTIVE ;  /* 0x000000000000791b */ /* 0x003fea0003800000 */
.L_x_494:
[----:B------:R-:W-:Y:S01]  /*d6b0*/  FFMA R102, R79, R66, R102 ;  /* 0x000000424f667223 */ /* 0x000fe20000000066 */
[----:B------:R-:W-:Y:S02]  /*d6c0*/  MOV R88, R30 ;  /* 0x0000001e00587202 */ /* 0x000fe40000000f00 */
[----:B------:R-:W-:-:S07]  /*d6d0*/  MOV R66, R123 ;  /* 0x0000007b00427202 */ /* 0x000fce0000000f00 */
[----:B------:R-:W-:Y:S05]  /*d6e0*/  WARPSYNC.COLLECTIVE R91, `(.L_x_495) ;  /* 0x000000005b087348 */ /* 0x000fea0003c00000 */
[----:B------:R0:W1:Y:S02]  /*d6f0*/  SHFL.IDX P0, R123, R88, R89, R90 ;  /* 0x00000059587b7389 */ /* 0x000064000000005a */
[----:B01----:R-:W-:Y:S05]  /*d700*/  ENDCOLLECTIVE ;  /* 0x000000000000791b */ /* 0x003fea0003800000 */
.L_x_495:
[----:B------:R-:W-:Y:S01]  /*d710*/  MOV R88, R31 ;  /* 0x0000001f00587202 */ /* 0x000fe20000000f00 */
[-C--:B------:R-:W-:Y:S01]  /*d720*/  FFMA R103, R46, R123.reuse, R103 ;  /* 0x0000007b2e677223 */ /* 0x080fe20000000067 */
[----:B------:R-:W-:-:S07]  /*d730*/  FFMA R104, R11, R123, R104 ;  /* 0x0000007b0b687223 */ /* 0x000fce0000000068 */
[----:B------:R-:W-:Y:S05]  /*d740*/  WARPSYNC.COLLECTIVE R91, `(.L_x_496) ;  /* 0x000000005b087348 */ /* 0x000fea0003c00000 */
[----:B------:R0:W1:Y:S02]  /*d750*/  SHFL.IDX P0, R123, R88, R89, R90 ;  /* 0x00000059587b7389 */ /* 0x000064000000005a */
[----:B01----:R-:W-:Y:S05]  /*d760*/  ENDCOLLECTIVE ;  /* 0x000000000000791b */ /* 0x003fea0003800000 */
.L_x_496:
[-C--:B------:R-:W-:Y:S01]  /*d770*/  FFMA R67, R46, R48.reuse, R67 ;  /* 0x000000302e437223 */ /* 0x080fe20000000043 */
[----:B------:R-:W-:Y:S01]  /*d780*/  FFMA R163, R11, R48, R163 ;  /* 0x000000300ba37223 */ /* 0x000fe200000000a3 */
[----:B------:R-:W-:Y:S02]  /*d790*/  MOV R88, R32 ;  /* 0x0000002000587202 */ /* 0x000fe40000000f00 */
[----:B------:R-:W-:-:S07]  /*d7a0*/  MOV R48, R123 ;  /* 0x0000007b00307202 */ /* 0x000fce0000000f00 */
[----:B------:R-:W-:Y:S05]  /*d7b0*/  WARPSYNC.COLLECTIVE R91, `(.L_x_497) ;  /* 0x000000005b087348 */ /* 0x000fea0003c00000 */
[----:B------:R0:W1:Y:S02]  /*d7c0*/  SHFL.IDX P0, R123, R88, R89, R90 ;  /* 0x00000059587b7389 */ /* 0x000064000000005a */
[----:B01----:R-:W-:Y:S05]  /*d7d0*/  ENDCOLLECTIVE ;  /* 0x000000000000791b */ /* 0x003fea0003800000 */
.L_x_497:
[----:B------:R-:W-:Y:S02]  /*d7e0*/  MOV R88, R34 ;  /* 0x0000002200587202 */ /* 0x000fe40000000f00 */
[----:B------:R-:W-:-:S07]  /*d7f0*/  MOV R49, R123 ;  /* 0x0000007b00317202 */ /* 0x000fce0000000f00 */
[----:B------:R-:W-:Y:S05]  /*d800*/  WARPSYNC.COLLECTIVE R91, `(.L_x_498) ;  /* 0x000000005b087348 */ /* 0x000fea0003c00000 */
[----:B------:R0:W1:Y:S02]  /*d810*/  SHFL.IDX P0, R123, R88, R89, R90 ;  /* 0x00000059587b7389 */ /* 0x000064000000005a */
[----:B01----:R-:W-:Y:S05]  /*d820*/  ENDCOLLECTIVE ;  /* 0x000000000000791b */ /* 0x003fea0003800000 */
.L_x_498:
[-C--:B------:R-:W-:Y:S01]  /*d830*/  FFMA R69, R46, R50.reuse, R69 ;  /* 0x000000322e457223 */ /* 0x080fe20000000045 */
[----:B------:R-:W-:Y:S01]  /*d840*/  FFMA R165, R11, R50, R165 ;  /* 0x000000320ba57223 */ /* 0x000fe200000000a5 */
[----:B------:R-:W-:Y:S02]  /*d850*/  MOV R88, R35 ;  /* 0x0000002300587202 */ /* 0x000fe40000000f00 */
[----:B------:R-:W-:-:S07]  /*d860*/  MOV R50, R123 ;  /* 0x0000007b00327202 */ /* 0x000fce0000000f00 */
[----:B------:R-:W-:Y:S05]  /*d870*/  WARPSYNC.COLLECTIVE R91, `(.L_x_499) ;  /* 0x000000005b087348 */ /* 0x000fea0003c00000 */
[----:B------:R0:W1:Y:S02]  /*d880*/  SHFL.IDX P0, R123, R88, R89, R90 ;  /* 0x00000059587b7389 */ /* 0x000064000000005a */
[----:B01----:R-:W-:Y:S05]  /*d890*/  ENDCOLLECTIVE ;  /* 0x000000000000791b */ /* 0x003fea0003800000 */
.L_x_499:
[-C--:B------:R-:W-:Y:S01]  /*d8a0*/  FFMA R71, R46, R52.reuse, R71 ;  /* 0x000000342e477223 */ /* 0x080fe20000000047 */
[----:B------:R-:W-:Y:S01]  /*d8b0*/  FFMA R72, R11, R52, R72 ;  /* 0x000000340b487223 */ /* 0x000fe20000000048 */
[----:B------:R-:W-:Y:S02]  /*d8c0*/  MOV R88, R36 ;  /* 0x0000002400587202 */ /* 0x000fe40000000f00 */
[----:B------:R-:W-:-:S07]  /*d8d0*/  MOV R52, R123 ;  /* 0x0000007b00347202 */ /* 0x000fce0000000f00 */
[----:B------:R-:W-:Y:S05]  /*d8e0*/  WARPSYNC.COLLECTIVE R91, `(.L_x_500) ;  /* 0x000000005b087348 */ /* 0x000fea0003c00000 */
[----:B------:R0:W1:Y:S02]  /*d8f0*/  SHFL.IDX P0, R123, R88, R89, R90 ;  /* 0x00000059587b7389 */ /* 0x000064000000005a */
[----:B01----:R-:W-:Y:S05]  /*d900*/  ENDCOLLECTIVE ;  /* 0x000000000000791b */ /* 0x003fea0003800000 */
.L_x_500:
[-C--:B------:R-:W-:Y:S01]  /*d910*/  FFMA R73, R46, R54.reuse, R73 ;  /* 0x000000362e497223 */ /* 0x080fe20000000049 */
[----:B------:R-:W-:Y:S01]  /*d920*/  FFMA R74, R11, R54, R74 ;  /* 0x000000360b4a7223 */ /* 0x000fe2000000004a */
[----:B------:R-:W-:Y:S02]  /*d930*/  MOV R88, R37 ;  /* 0x0000002500587202 */ /* 0x000fe40000000f00 */
[----:B------:R-:W-:-:S07]  /*d940*/  MOV R54, R123 ;  /* 0x0000007b00367202 */ /* 0x000fce0000000f00 */
[----:B------:R-:W-:Y:S05]  /*d950*/  WARPSYNC.COLLECTIVE R91, `(.L_x_501) ;  /* 0x000000005b087348 */ /* 0x000fea0003c00000 */
[----:B------:R0:W1:Y:S02]  /*d960*/  SHFL.IDX P0, R123, R88, R89, R90 ;  /* 0x00000059587b7389 */ /* 0x000064000000005a */
[----:B01----:R-:W-:Y:S05]  /*d970*/  ENDCOLLECTIVE ;  /* 0x000000000000791b */ /* 0x003fea0003800000 */
.L_x_501:
[-C--:B------:R-:W-:Y:S01]  /*d980*/  FFMA R75, R46, R56.reuse, R75 ;  /* 0x000000382e4b7223 */ /* 0x080fe2000000004b */
[----:B------:R-:W-:Y:S01]  /*d990*/  FFMA R92, R11, R56, R92 ;  /* 0x000000380b5c7223 */ /* 0x000fe2000000005c */
[----:B------:R-:W-:Y:S02]  /*d9a0*/  MOV R88, R38 ;  /* 0x0000002600587202 */ /* 0x000fe40000000f00 */
[----:B------:R-:W-:-:S07]  /*d9b0*/  MOV R56, R123 ;  /* 0x0000007b00387202 */ /* 0x000fce0000000f00 */
[----:B------:R-:W-:Y:S05]  /*d9c0*/  WARPSYNC.COLLECTIVE R91, `(.L_x_502) ;  /* 0x000000005b087348 */ /* 0x000fea0003c00000 */
[----:B------:R0:W1:Y:S02]  /*d9d0*/  SHFL.IDX P0, R123, R88, R89, R90 ;  /* 0x00000059587b7389 */ /* 0x000064000000005a */
[----:B01----:R-:W-:Y:S05]  /*d9e0*/  ENDCOLLECTIVE ;  /* 0x000000000000791b */ /* 0x003fea0003800000 */
.L_x_502:
[-C--:B------:R-:W-:Y:S01]  /*d9f0*/  FFMA R93, R46, R58.reuse, R93 ;  /* 0x0000003a2e5d7223 */ /* 0x080fe2000000005d */
[----:B------:R-:W-:Y:S01]  /*da00*/  FFMA R94, R11, R58, R94 ;  /* 0x0000003a0b5e7223 */ /* 0x000fe2000000005e */
[----:B------:R-:W-:Y:S02]  /*da10*/  MOV R88, R39 ;  /* 0x0000002700587202 */ /* 0x000fe40000000f00 */
[----:B------:R-:W-:-:S07]  /*da20*/  MOV R58, R123 ;  /* 0x0000007b003a7202 */ /* 0x000fce0000000f00 */
[----:B------:R-:W-:Y:S05]  /*da30*/  WARPSYNC.COLLECTIVE R91, `(.L_x_503) ;  /* 0x000000005b087348 */ /* 0x000fea0003c00000 */
[----:B------:R0:W1:Y:S02]  /*da40*/  SHFL.IDX P0, R123, R88, R89, R90 ;  /* 0x00000059587b7389 */ /* 0x000064000000005a */
[----:B01----:R-:W-:Y:S05]  /*da50*/  ENDCOLLECTIVE ;  /* 0x000000000000791b */ /* 0x003fea0003800000 */
.L_x_503:
[-C--:B------:R-:W-:Y:S01]  /*da60*/  FFMA R95, R46, R60.reuse, R95 ;  /* 0x0000003c2e5f7223 */ /* 0x080fe2000000005f */
[----:B------:R-:W-:Y:S01]  /*da70*/  FFMA R96, R11, R60, R96 ;  /* 0x0000003c0b607223 */ /* 0x000fe20000000060 */
[----:B------:R-:W-:Y:S02]  /*da80*/  MOV R88, R40 ;  /* 0x0000002800587202 */ /* 0x000fe40000000f00 */
[----:B------:R-:W-:-:S07]  /*da90*/  MOV R60, R123 ;  /* 0x0000007b003c7202 */ /* 0x000fce0000000f00 */
[----:B------:R-:W-:Y:S05]  /*daa0*/  WARPSYNC.COLLECTIVE R91, `(.L_x_504) ;  /* 0x000000005b087348 */ /* 0x000fea0003c00000 */
[----:B------:R0:W1:Y:S02]  /*dab0*/  SHFL.IDX P0, R123, R88, R89, R90 ;  /* 0x00000059587b7389 */ /* 0x000064000000005a */
[----:B01----:R-:W-:Y:S05]  /*dac0*/  ENDCOLLECTIVE ;  /* 0x000000000000791b */ /* 0x003fea0003800000 */
.L_x_504:
[-C--:B------:R-:W-:Y:S01]  /*dad0*/  FFMA R97, R46, R62.reuse, R97 ;  /* 0x0000003e2e617223 */ /* 0x080fe20000000061 */
[----:B------:R-:W-:Y:S01]  /*dae0*/  FFMA R98, R11, R62, R98 ;  /* 0x0000003e0b627223 */ /* 0x000fe20000000062 */
[----:B------:R-:W-:Y:S02]  /*daf0*/  MOV R88, R41 ;  /* 0x0000002900587202 */ /* 0x000fe40000000f00 */
[----:B------:R-:W-:-:S07]  /*db00*/  MOV R62, R123 ;  /* 0x0000007b003e7202 */ /* 0x000fce0000000f00 */
[----:B------:R-:W-:Y:S05]  /*db10*/  WARPSYNC.COLLECTIVE R91, `(.L_x_505) ;  /* 0x000000005b087348 */ /* 0x000fea0003c00000 */
[----:B------:R0:W1:Y:S02]  /*db20*/  SHFL.IDX P0, R123, R88, R89, R90 ;  /* 0x00000059587b7389 */ /* 0x000064000000005a */
[----:B01----:R-:W-:Y:S05]  /*db30*/  ENDCOLLECTIVE ;  /* 0x000000000000791b */ /* 0x003fea0003800000 */
.L_x_505:
[C---:B------:R-:W-:Y:S01]  /*db40*/  FFMA R78, R79.reuse, R83, R78 ;  /* 0x000000534f4e7223 */ /* 0x040fe2000000004e */
[----:B------:R-:W-:Y:S01]  /*db50*/  FFMA R86, R79, R87, R86 ;  /* 0x000000574f567223 */ /* 0x000fe20000000056 */
[----:B------:R-:W-:Y:S02]  /*db60*/  MOV R88, R42 ;  /* 0x0000002a00587202 */ /* 0x000fe40000000f00 */
[----:B------:R-:W-:-:S07]  /*db70*/  MOV R79, R123 ;  /* 0x0000007b004f7202 */ /* 0x000fce0000000f00 */
[----:B------:R-:W-:Y:S05]  /*db80*/  WARPSYNC.COLLECTIVE R91, `(.L_x_506) ;  /* 0x000000005b087348 */ /* 0x000fea0003c00000 */
[----:B------:R0:W1:Y:S02]  /*db90*/  SHFL.IDX P0, R123, R88, R89, R90 ;  /* 0x00000059587b7389 */ /* 0x000064000000005a */
[----:B01----:R-:W-:Y:S05]  /*dba0*/  ENDCOLLECTIVE ;  /* 0x000000000000791b */ /* 0x003fea0003800000 */
.L_x_506:
[CC--:B------:R-:W-:Y:S01]  /*dbb0*/  FFMA R105, R46.reuse, R48.reuse, R105 ;  /* 0x000000302e697223 */ /* 0x0c0fe20000000069 */
[C---:B------:R-:W-:Y:S01]  /*dbc0*/  FFMA R106, R11.reuse, R48, R106 ;  /* 0x000000300b6a7223 */ /* 0x040fe2000000006a */
[-C--:B------:R-:W-:Y:S01]  /*dbd0*/  FFMA R107, R46, R49.reuse, R107 ;  /* 0x000000312e6b7223 */ /* 0x080fe2000000006b */
[----:B------:R-:W-:Y:S01]  /*dbe0*/  FFMA R108, R11, R49, R108 ;  /* 0x000000310b6c7223 */ /* 0x000fe2000000006c */
        /* <DEDUP_REMOVED lines=20> */
.L_x_507:
[----:B------:R-:W-:Y:S01]  /*dd30*/  FFMA R110, R11, R50, R110 ;  /* 0x000000320b6e7223 */ /* 0x000fe2000000006e */
[----:B------:R-:W-:Y:S02]  /*dd40*/  MOV R88, R33 ;  /* 0x0000002100587202 */ /* 0x000fe40000000f00 */
[----:B------:R-:W-:-:S07]  /*dd50*/  MOV R50, R123 ;  /* 0x0000007b00327202 */ /* 0x000fce0000000f00 */
[----:B------:R-:W-:Y:S05]  /*dd60*/  WARPSYNC.COLLECTIVE R91, `(.L_x_508) ;  /* 0x000000005b087348 */ /* 0x000fea0003c00000 */
[----:B------:R0:W1:Y:S02]  /*dd70*/  SHFL.IDX P0, R123, R88, R89, R90 ;  /* 0x00000059587b7389 */ /* 0x000064000000005a */
[----:B01----:R-:W-:Y:S05]  /*dd80*/  ENDCOLLECTIVE ;  /* 0x000000000000791b */ /* 0x003fea0003800000 */
.L_x_508:
        /* <DEDUP_REMOVED lines=12> */
.L_x_509:
[----:B------:R-:W-:Y:S02]  /*de50*/  MOV R88, R12 ;  /* 0x0000000c00587202 */ /* 0x000fe40000000f00 */
[----:B------:R-:W-:-:S07]  /*de60*/  MOV R48, R123 ;  /* 0x0000007b00307202 */ /* 0x000fce0000000f00 */
[----:B------:R-:W-:Y:S05]  /*de70*/  WARPSYNC.COLLECTIVE R91, `(.L_x_510) ;  /* 0x000000005b087348 */ /* 0x000fea0003c00000 */
[----:B------:R0:W1:Y:S02]  /*de80*/  SHFL.IDX P0, R123, R88, R89, R90 ;  /* 0x00000059587b7389 */ /* 0x000064000000005a */
[----:B01----:R-:W-:Y:S05]  /*de90*/  ENDCOLLECTIVE ;  /* 0x000000000000791b */ /* 0x003fea0003800000 */
.L_x_510:
[----:B------:R-:W-:Y:S02]  /*dea0*/  MOV R88, R13 ;  /* 0x0000000d00587202 */ /* 0x000fe40000000f00 */
[----:B------:R-:W-:-:S07]  /*deb0*/  MOV R52, R123 ;  /* 0x0000007b00347202 */ /* 0x000fce0000000f00 */
[----:B------:R-:W-:Y:S05]  /*dec0*/  WARPSYNC.COLLECTIVE R91, `(.L_x_511) ;  /* 0x000000005b087348 */ /* 0x000fea0003c00000 */
[----:B------:R0:W1:Y:S02]  /*ded0*/  SHFL.IDX P0, R123, R88, R89, R90 ;  /* 0x00000059587b7389 */ /* 0x000064000000005a */
[----:B01----:R-:W-:Y:S05]  /*dee0*/  ENDCOLLECTIVE ;  /* 0x000000000000791b */ /* 0x003fea0003800000 */
.L_x_511:
[----:B------:R-:W-:Y:S02]  /*def0*/  MOV R88, R14 ;  /* 0x0000000e00587202 */ /* 0x000fe40000000f00 */
[----:B------:R-:W-:-:S07]  /*df00*/  MOV R54, R123 ;  /* 0x0000007b00367202 */ /* 0x000fce0000000f00 */
[----:B------:R-:W-:Y:S05]  /*df10*/  WARPSYNC.COLLECTIVE R91, `(.L_x_512) ;  /* 0x000000005b087348 */ /* 0x000fea0003c00000 */
[----:B------:R0:W1:Y:S02]  /*df20*/  SHFL.IDX P0, R123, R88, R89, R90 ;  /* 0x00000059587b7389 */ /* 0x000064000000005a */
[----:B01----:R-:W-:Y:S05]  /*df30*/  ENDCOLLECTIVE ;  /* 0x000000000000791b */ /* 0x003fea0003800000 */
.L_x_512:
[----:B------:R-:W-:Y:S02]  /*df40*/  MOV R88, R15 ;  /* 0x0000000f00587202 */ /* 0x000fe40000000f00 */
[----:B------:R-:W-:-:S07]  /*df50*/  MOV R56, R123 ;  /* 0x0000007b00387202 */ /* 0x000fce0000000f00 */
[----:B------:R-:W-:Y:S05]  /*df60*/  WARPSYNC.COLLECTIVE R91, `(.L_x_513) ;  /* 0x000000005b087348 */ /* 0x000fea0003c00000 */
[----:B------:R0:W1:Y:S02]  /*df70*/  SHFL.IDX P0, R123, R88, R89, R90 ;  /* 0x00000059587b7389 */ /* 0x000064000000005a */
[----:B01----:R-:W-:Y:S05]  /*df80*/  ENDCOLLECTIVE ;  /* 0x000000000000791b */ /* 0x003fea0003800000 */
.L_x_513:
[----:B------:R-:W-:Y:S02]  /*df90*/  MOV R88, R16 ;  /* 0x0000001000587202 */ /* 0x000fe40000000f00 */
[----:B------:R-:W-:-:S07]  /*dfa0*/  MOV R58, R123 ;  /* 0x0000007b003a7202 */ /* 0x000fce0000000f00 */
[----:B------:R-:W-:Y:S05]  /*dfb0*/  WARPSYNC.COLLECTIVE R91, `(.L_x_514) ;  /* 0x000000005b087348 */ /* 0x000fea0003c00000 */
[----:B------:R0:W1:Y:S02]  /*dfc0*/  SHFL.IDX P0, R123, R88, R89, R90 ;  /* 0x00000059587b7389 */ /* 0x000064000000005a */
[----:B01----:R-:W-:Y:S05]  /*dfd0*/  ENDCOLLECTIVE ;  /* 0x000000000000791b */ /* 0x003fea0003800000 */
.L_x_514:
[----:B------:R-:W-:Y:S02]  /*dfe0*/  MOV R88, R17 ;  /* 0x0000001100587202 */ /* 0x000fe40000000f00 */
[----:B------:R-:W-:-:S07]  /*dff0*/  MOV R60, R123 ;  /* 0x0000007b003c7202 */ /* 0x000fce0000000f00 */
[----:B------:R-:W-:Y:S05]  /*e000*/  WARPSYNC.COLLECTIVE R91, `(.L_x_515) ;  /* 0x000000005b087348 */ /* 0x000fea0003c00000 */
[----:B------:R0:W1:Y:S02]  /*e010*/  SHFL.IDX P0, R123, R88, R89, R90 ;  /* 0x00000059587b7389 */ /* 0x000064000000005a */
[----:B01----:R-:W-:Y:S05]  /*e020*/  ENDCOLLECTIVE ;  /* 0x000000000000791b */ /* 0x003fea0003800000 */
.L_x_515:
[----:B------:R-:W-:Y:S02]  /*e030*/  MOV R88, R18 ;  /* 0x0000001200587202 */ /* 0x000fe40000000f00 */
[----:B------:R-:W-:-:S07]  /*e040*/  MOV R62, R123 ;  /* 0x0000007b003e7202 */ /* 0x000fce0000000f00 */
[----:B------:R-:W-:Y:S05]  /*e050*/  WARPSYNC.COLLECTIVE R91, `(.L_x_516) ;  /* 0x000000005b087348 */ /* 0x000fea0003c00000 */
[----:B------:R0:W1:Y:S02]  /*e060*/  SHFL.IDX P0, R123, R88, R89, R90 ;  /* 0x00000059587b7389 */ /* 0x000064000000005a */
[----:B01----:R-:W-:Y:S05]  /*e070*/  ENDCOLLECTIVE ;  /* 0x000000000000791b */ /* 0x003fea0003800000 */
.L_x_516:
[----:B------:R-:W-:Y:S01]  /*e080*/  MOV R88, R19 ;  /* 0x0000001300587202 */ /* 0x000fe20000000f00 */
[-C--:B------:R-:W-:Y:S01]  /*e090*/  FFMA R65, R46, R123.reuse, R65 ;  /* 0x0000007b2e417223 */ /* 0x080fe20000000041 */
[----:B------:R-:W-:-:S07]  /*e0a0*/  FFMA R161, R47, R123, R161 ;  /* 0x0000007b2fa17223 */ /* 0x000fce00000000a1 */
[----:B------:R-:W-:Y:S05]  /*e0b0*/  WARPSYNC.COLLECTIVE R91, `(.L_x_517) ;  /* 0x000000005b087348 */ /* 0x000fea0003c00000 */
[----:B------:R0:W1:Y:S02]  /*e0c0*/  SHFL.IDX P0, R123, R88, R89, R90 ;  /* 0x00000059587b7389 */ /* 0x000064000000005a */
[----:B01----:R-:W-:Y:S05]  /*e0d0*/  ENDCOLLECTIVE ;  /* 0x000000000000791b */ /* 0x003fea0003800000 */
.L_x_517:
[-C--:B------:R-:W-:Y:S01]  /*e0e0*/  FFMA R51, R46, R48.reuse, R51 ;  /* 0x000000302e337223 */ /* 0x080fe20000000033 */
[----:B------:R-:W-:Y:S01]  /*e0f0*/  FFMA R147, R47, R48, R147 ;  /* 0x000000302f937223 */ /* 0x000fe20000000093 */
[----:B------:R-:W-:Y:S02]  /*e100*/  MOV R88, R20 ;  /* 0x0000001400587202 */ /* 0x000fe40000000f00 */
[----:B------:R-:W-:-:S07]  /*e110*/  MOV R48, R123 ;  /* 0x0000007b00307202 */ /* 0x000fce0000000f00 */
[----:B------:R-:W-:Y:S05]  /*e120*/  WARPSYNC.COLLECTIVE R91, `(.L_x_518) ;  /* 0x000000005b087348 */ /* 0x000fea0003c00000 */
[----:B------:R0:W1:Y:S02]  /*e130*/  SHFL.IDX P0, R123, R88, R89, R90 ;  /* 0x00000059587b7389 */ /* 0x000064000000005a */
[----:B01----:R-:W-:Y:S05]  /*e140*/  ENDCOLLECTIVE ;  /* 0x000000000000791b */ /* 0x003fea0003800000 */
.L_x_518:
[C---:B------:R-:W-:Y:S01]  /*e150*/  FFMA R81, R50.reuse, R46, R81 ;  /* 0x0000002e32517223 */ /* 0x040fe20000000051 */
[----:B------:R-:W-:Y:S01]  /*e160*/  FFMA R77, R50, R47, R77 ;  /* 0x0000002f324d7223 */ /* 0x000fe2000000004d */
[----:B------:R-:W-:Y:S02]  /*e170*/  MOV R88, R21 ;  /* 0x0000001500587202 */ /* 0x000fe40000000f00 */
[----:B------:R-:W-:-:S07]  /*e180*/  MOV R50, R123 ;  /* 0x0000007b00327202 */ /* 0x000fce0000000f00 */
[----:B------:R-:W-:Y:S05]  /*e190*/  WARPSYNC.COLLECTIVE R91, `(.L_x_519) ;  /* 0x000000005b087348 */ /* 0x000fea0003c00000 */
[----:B------:R0:W1:Y:S02]  /*e1a0*/  SHFL.IDX P0, R123, R88, R89, R90 ;  /* 0x00000059587b7389 */ /* 0x000064000000005a */
[----:B01----:R-:W-:Y:S05]  /*e1b0*/  ENDCOLLECTIVE ;  /* 0x000000000000791b */ /* 0x003fea0003800000 */
.L_x_519:
[-C--:B------:R-:W-:Y:S01]  /*e1c0*/  FFMA R53, R46, R52.reuse, R53 ;  /* 0x000000342e357223 */ /* 0x080fe20000000035 */
[----:B------:R-:W-:Y:S01]  /*e1d0*/  FFMA R149, R47, R52, R149 ;  /* 0x000000342f957223 */ /* 0x000fe20000000095 */
[----:B------:R-:W-:Y:S02]  /*e1e0*/  MOV R88, R22 ;  /* 0x0000001600587202 */ /* 0x000fe40000000f00 */
[----:B------:R-:W-:-:S07]  /*e1f0*/  MOV R52, R123 ;  /* 0x0000007b00347202 */ /* 0x000fce0000000f00 */
[----:B------:R-:W-:Y:S05]  /*e200*/  WARPSYNC.COLLECTIVE R91, `(.L_x_520) ;  /* 0x000000005b087348 */ /* 0x000fea0003c00000 */
[----:B------:R0:W1:Y:S02]  /*e210*/  SHFL.IDX P0, R123, R88, R89, R90 ;  /* 0x00000059587b7389 */ /* 0x000064000000005a */
[----:B01----:R-:W-:Y:S05]  /*e220*/  ENDCOLLECTIVE ;  /* 0x000000000000791b */ /* 0x003fea0003800000 */
.L_x_520:
[-C--:B------:R-:W-:Y:S01]  /*e230*/  FFMA R55, R46, R54.reuse, R55 ;  /* 0x000000362e377223 */ /* 0x080fe20000000037 */
[----:B------:R-:W-:Y:S01]  /*e240*/  FFMA R151, R47, R54, R151 ;  /* 0x000000362f977223 */ /* 0x000fe20000000097 */
[----:B------:R-:W-:Y:S02]  /*e250*/  MOV R88, R23 ;  /* 0x0000001700587202 */ /* 0x000fe40000000f00 */
[----:B------:R-:W-:-:S07]  /*e260*/  MOV R54, R123 ;  /* 0x0000007b00367202 */ /* 0x000fce0000000f00 */
[----:B------:R-:W-:Y:S05]  /*e270*/  WARPSYNC.COLLECTIVE R91, `(.L_x_521) ;  /* 0x000000005b087348 */ /* 0x000fea0003c00000 */
[----:B------:R0:W1:Y:S02]  /*e280*/  SHFL.IDX P0, R123, R88, R89, R90 ;  /* 0x00000059587b7389 */ /* 0x000064000000005a */
[----:B01----:R-:W-:Y:S05]  /*e290*/  ENDCOLLECTIVE ;  /* 0x000000000000791b */ /* 0x003fea0003800000 */
.L_x_521:
[-C--:B------:R-:W-:Y:S01]  /*e2a0*/  FFMA R57, R46, R56.reuse, R57 ;  /* 0x000000382e397223 */ /* 0x080fe20000000039 */
[----:B------:R-:W-:Y:S01]  /*e2b0*/  FFMA R153, R47, R56, R153 ;  /* 0x000000382f997223 */ /* 0x000fe20000000099 */
[----:B------:R-:W-:Y:S02]  /*e2c0*/  MOV R88, R24 ;  /* 0x0000001800587202 */ /* 0x000fe40000000f00 */
[----:B------:R-:W-:-:S07]  /*e2d0*/  MOV R56, R123 ;  /* 0x0000007b00387202 */ /* 0x000fce0000000f00 */
[----:B------:R-:W-:Y:S05]  /*e2e0*/  WARPSYNC.COLLECTIVE R91, `(.L_x_522) ;  /* 0x000000005b087348 */ /* 0x000fea0003c00000 */
[----:B------:R0:W1:Y:S02]  /*e2f0*/  SHFL.IDX P0, R123, R88, R89, R90 ;  /* 0x00000059587b7389 */ /* 0x000064000000005a */
[----:B01----:R-:W-:Y:S05]  /*e300*/  ENDCOLLECTIVE ;  /* 0x000000000000791b */ /* 0x003fea0003800000 */
.L_x_522:
[-C--:B------:R-:W-:Y:S01]  /*e310*/  FFMA R59, R46, R58.reuse, R59 ;  /* 0x0000003a2e3b7223 */ /* 0x080fe2000000003b */
[----:B------:R-:W-:Y:S01]  /*e320*/  FFMA R155, R47, R58, R155 ;  /* 0x0000003a2f9b7223 */ /* 0x000fe2000000009b */
[----:B------:R-:W-:Y:S02]  /*e330*/  MOV R88, R25 ;  /* 0x0000001900587202 */ /* 0x000fe40000000f00 */
[----:B------:R-:W-:-:S07]  /*e340*/  MOV R58, R123 ;  /* 0x0000007b003a7202 */ /* 0x000fce0000000f00 */
[----:B------:R-:W-:Y:S05]  /*e350*/  WARPSYNC.COLLECTIVE R91, `(.L_x_523) ;  /* 0x000000005b087348 */ /* 0x000fea0003c00000 */
[----:B------:R0:W1:Y:S02]  /*e360*/  SHFL.IDX P0, R123, R88, R89, R90 ;  /* 0x00000059587b7389 */ /* 0x000064000000005a */
[----:B01----:R-:W-:Y:S05]  /*e370*/  ENDCOLLECTIVE ;  /* 0x000000000000791b */ /* 0x003fea0003800000 */
.L_x_523:
[-C--:B------:R-:W-:Y:S01]  /*e380*/  FFMA R61, R46, R60.reuse, R61 ;  /* 0x0000003c2e3d7223 */ /* 0x080fe2000000003d */
[----:B------:R-:W-:Y:S01]  /*e390*/  FFMA R157, R47, R60, R157 ;  /* 0x0000003c2f9d7223 */ /* 0x000fe2000000009d */
[----:B------:R-:W-:Y:S02]  /*e3a0*/  MOV R88, R26 ;  /* 0x0000001a00587202 */ /* 0x000fe40000000f00 */
[----:B------:R-:W-:-:S07]  /*e3b0*/  MOV R60, R123 ;  /* 0x0000007b003c7202 */ /* 0x000fce0000000f00 */
[----:B------:R-:W-:Y:S05]  /*e3c0*/  WARPSYNC.COLLECTIVE R91, `(.L_x_524) ;  /* 0x000000005b087348 */ /* 0x000fea0003c00000 */
[----:B------:R0:W1:Y:S02]  /*e3d0*/  SHFL.IDX P0, R123, R88, R89, R90 ;  /* 0x00000059587b7389 */ /* 0x000064000000005a */
[----:B01----:R-:W-:Y:S05]  /*e3e0*/  ENDCOLLECTIVE ;  /* 0x000000000000791b */ /* 0x003fea0003800000 */
.L_x_524:
[-C--:B------:R-:W-:Y:S01]  /*e3f0*/  FFMA R63, R46, R62.reuse, R63 ;  /* 0x0000003e2e3f7223 */ /* 0x080fe2000000003f */
[----:B------:R-:W-:Y:S01]  /*e400*/  FFMA R159, R47, R62, R159 ;  /* 0x0000003e2f9f7223 */ /* 0x000fe2000000009f */
[----:B------:R-:W-:Y:S02]  /*e410*/  MOV R88, R28 ;  /* 0x0000001c00587202 */ /* 0x000fe40000000f00 */
[----:B------:R-:W-:-:S07]  /*e420*/  MOV R62, R123 ;  /* 0x0000007b003e7202 */ /* 0x000fce0000000f00 */
[----:B------:R-:W-:Y:S05]  /*e430*/  WARPSYNC.COLLECTIVE R91, `(.L_x_525) ;  /* 0x000000005b087348 */ /* 0x000fea0003c00000 */
[----:B------:R0:W1:Y:S02]  /*e440*/  SHFL.IDX P0, R123, R88, R89, R90 ;  /* 0x00000059587b7389 */ /* 0x000064000000005a */
[----:B01----:R-:W-:Y:S05]  /*e450*/  ENDCOLLECTIVE ;  /* 0x000000000000791b */ /* 0x003fea0003800000 */
.L_x_525:
[----:B------:R-:W-:Y:S01]  /*e460*/  FFMA R100, R11, R64, R100 ;  /* 0x000000400b647223 */ /* 0x000fe20000000064 */
[----:B------:R-:W-:Y:S02]  /*e470*/  MOV R88, R29 ;  /* 0x0000001d00587202 */ /* 0x000fe40000000f00 */
[----:B------:R-:W-:-:S07]  /*e480*/  MOV R64, R123 ;  /* 0x0000007b00407202 */ /* 0x000fce0000000f00 */
[----:B------:R-:W-:Y:S05]  /*e490*/  WARPSYNC.COLLECTIVE R91, `(.L_x_526) ;  /* 0x000000005b087348 */ /* 0x000fea0003c00000 */
[----:B------:R0:W1:Y:S02]  /*e4a0*/  SHFL.IDX P0, R123, R88, R89, R90 ;  /* 0x00000059587b7389 */ /* 0x000064000000005a */
[----:B01----:R-:W-:Y:S05]  /*e4b0*/  ENDCOLLECTIVE ;  /* 0x000000000000791b */ /* 0x003fea0003800000 */
.L_x_526:
[----:B------:R-:W-:Y:S01]  /*e4c0*/  FFMA R102, R11, R66, R102 ;  /* 0x000000420b667223 */ /* 0x000fe20000000066 */
[----:B------:R-:W-:Y:S02]  /*e4d0*/  MOV R88, R30 ;  /* 0x0000001e00587202 */ /* 0x000fe40000000f00 */
[----:B------:R-:W-:-:S07]  /*e4e0*/  MOV R66, R123 ;  /* 0x0000007b00427202 */ /* 0x000fce0000000f00 */
[----:B------:R-:W-:Y:S05]  /*e4f0*/  WARPSYNC.COLLECTIVE R91, `(.L_x_527) ;  /* 0x000000005b087348 */ /* 0x000fea0003c00000 */
[----:B------:R0:W1:Y:S02]  /*e500*/  SHFL.IDX P0, R123, R88, R89, R90 ;  /* 0x00000059587b7389 */ /* 0x000064000000005a */
[----:B01----:R-:W-:Y:S05]  /*e510*/  ENDCOLLECTIVE ;  /* 0x000000000000791b */ /* 0x003fea0003800000 */
.L_x_527:
[----:B------:R-:W-:Y:S01]  /*e520*/  MOV R88, R31 ;  /* 0x0000001f00587202 */ /* 0x000fe20000000f00 */
[-C--:B------:R-:W-:Y:S01]  /*e530*/  FFMA R103, R46, R123.reuse, R103 ;  /* 0x0000007b2e677223 */ /* 0x080fe20000000067 */
[----:B------:R-:W-:-:S07]  /*e540*/  FFMA R104, R47, R123, R104 ;  /* 0x0000007b2f687223 */ /* 0x000fce0000000068 */
[----:B------:R-:W-:Y:S05]  /*e550*/  WARPSYNC.COLLECTIVE R91, `(.L_x_528) ;  /* 0x000000005b087348 */ /* 0x000fea0003c00000 */
[----:B------:R0:W1:Y:S02]  /*e560*/  SHFL.IDX P0, R123, R88, R89, R90 ;  /* 0x00000059587b7389 */ /* 0x000064000000005a */
[----:B01----:R-:W-:Y:S05]  /*e570*/  ENDCOLLECTIVE ;  /* 0x000000000000791b */ /* 0x003fea0003800000 */
.L_x_528:
[C---:B------:R-:W-:Y:S01]  /*e580*/  FFMA R78, R11.reuse, R79, R78 ;  /* 0x0000004f0b4e7223 */ /* 0x040fe2000000004e */
[----:B------:R-:W-:Y:S01]  /*e590*/  FFMA R86, R11, R83, R86 ;  /* 0x000000530b567223 */ /* 0x000fe20000000056 */
[----:B------:R-:W-:Y:S02]  /*e5a0*/  MOV R88, R32 ;  /* 0x0000002000587202 */ /* 0x000fe40000000f00 */
[----:B------:R-:W-:-:S07]  /*e5b0*/  MOV R11, R123 ;  /* 0x0000007b000b7202 */ /* 0x000fce0000000f00 */
[----:B------:R-:W-:Y:S05]  /*e5c0*/  WARPSYNC.COLLECTIVE R91, `(.L_x_529) ;  /* 0x000000005b087348 */ /* 0x000fea0003c00000 */
[----:B------:R0:W1:Y:S02]  /*e5d0*/  SHFL.IDX P0, R123, R88, R89, R90 ;  /* 0x00000059587b7389 */ /* 0x000064000000005a */
[----:B01----:R-:W-:Y:S05]  /*e5e0*/  ENDCOLLECTIVE ;  /* 0x000000000000791b */ /* 0x003fea0003800000 */
.L_x_529:
[-C--:B------:R-:W-:Y:S01]  /*e5f0*/  FFMA R67, R46, R48.reuse, R67 ;  /* 0x000000302e437223 */ /* 0x080fe20000000043 */
[----:B------:R-:W-:Y:S01]  /*e600*/  FFMA R163, R47, R48, R163 ;  /* 0x000000302fa37223 */ /* 0x000fe200000000a3 */
[----:B------:R-:W-:Y:S02]  /*e610*/  MOV R88, R34 ;  /* 0x0000002200587202 */ /* 0x000fe40000000f00 */
[----:B------:R-:W-:-:S07]  /*e620*/  MOV R48, R123 ;  /* 0x0000007b00307202 */ /* 0x000fce0000000f00 */
[----:B------:R-:W-:Y:S05]  /*e630*/  WARPSYNC.COLLECTIVE R91, `(.L_x_530) ;  /* 0x000000005b087348 */ /* 0x000fea0003c00000 */
[----:B------:R0:W1:Y:S02]  /*e640*/  SHFL.IDX P0, R123, R88, R89, R90 ;  /* 0x00000059587b7389 */ /* 0x000064000000005a */
[----:B01----:R-:W-:Y:S05]  /*e650*/  ENDCOLLECTIVE ;  /* 0x000000000000791b */ /* 0x003fea0003800000 */
.L_x_530:
[-C--:B------:R-:W-:Y:S01]  /*e660*/  FFMA R69, R46, R50.reuse, R69 ;  /* 0x000000322e457223 */ /* 0x080fe20000000045 */
[----:B------:R-:W-:Y:S01]  /*e670*/  FFMA R165, R47, R50, R165 ;  /* 0x000000322fa57223 */ /* 0x000fe200000000a5 */
[----:B------:R-:W-:Y:S02]  /*e680*/  MOV R88, R35 ;  /* 0x0000002300587202 */ /* 0x000fe40000000f00 */
[----:B------:R-:W-:-:S07]  /*e690*/  MOV R50, R123 ;  /* 0x0000007b00327202 */ /* 0x000fce0000000f00 */
[----:B------:R-:W-:Y:S05]  /*e6a0*/  WARPSYNC.COLLECTIVE R91, `(.L_x_531) ;  /* 0x000000005b087348 */ /* 0x000fea0003c00000 */
[----:B------:R0:W1:Y:S02]  /*e6b0*/  SHFL.IDX P0, R123, R88, R89, R90 ;  /* 0x00000059587b7389 */ /* 0x000064000000005a */
[----:B01----:R-:W-:Y:S05]  /*e6c0*/  ENDCOLLECTIVE ;  /* 0x000000000000791b */ /* 0x003fea0003800000 */
.L_x_531:
[----:B------:R-:W-:Y:S02]  /*e6d0*/  MOV R88, R36 ;  /* 0x0000002400587202 */ /* 0x000fe40000000f00 */
[----:B------:R-:W-:-:S07]  /*e6e0*/  MOV R49, R123 ;  /* 0x0000007b00317202 */ /* 0x000fce0000000f00 */
[----:B------:R-:W-:Y:S05]  /*e6f0*/  WARPSYNC.COLLECTIVE R91, `(.L_x_532) ;  /* 0x000000005b087348 */ /* 0x000fea0003c00000 */
[----:B------:R0:W1:Y:S02]  /*e700*/  SHFL.IDX P0, R123, R88, R89, R90 ;  /* 0x00000059587b7389 */ /* 0x000064000000005a */
[----:B01----:R-:W-:Y:S05]  /*e710*/  ENDCOLLECTIVE ;  /* 0x000000000000791b */ /* 0x003fea0003800000 */
.L_x_532:
[-C--:B------:R-:W-:Y:S01]  /*e720*/  FFMA R71, R46, R52.reuse, R71 ;  /* 0x000000342e477223 */ /* 0x080fe20000000047 */
[----:B------:R-:W-:Y:S01]  /*e730*/  FFMA R72, R47, R52, R72 ;  /* 0x000000342f487223 */ /* 0x000fe20000000048 */
[----:B------:R-:W-:Y:S02]  /*e740*/  MOV R88, R37 ;  /* 0x0000002500587202 */ /* 0x000fe40000000f00 */
[----:B------:R-:W-:-:S07]  /*e750*/  MOV R52, R123 ;  /* 0x0000007b00347202 */ /* 0x000fce0000000f00 */
[----:B------:R-:W-:Y:S05]  /*e760*/  WARPSYNC.COLLECTIVE R91, `(.L_x_533) ;  /* 0x000000005b087348 */ /* 0x000fea0003c00000 */
[----:B------:R0:W1:Y:S02]  /*e770*/  SHFL.IDX P0, R123, R88, R89, R90 ;  /* 0x00000059587b7389 */ /* 0x000064000000005a */
[----:B01----:R-:W-:Y:S05]  /*e780*/  ENDCOLLECTIVE ;  /* 0x000000000000791b */ /* 0x003fea0003800000 */
.L_x_533:
[-C--:B------:R-:W-:Y:S01]  /*e790*/  FFMA R73, R46, R54.reuse, R73 ;  /* 0x000000362e497223 */ /* 0x080fe20000000049 */
[----:B------:R-:W-:Y:S01]  /*e7a0*/  FFMA R74, R47, R54, R74 ;  /* 0x000000362f4a7223 */ /* 0x000fe2000000004a */
[----:B------:R-:W-:Y:S02]  /*e7b0*/  MOV R88, R38 ;  /* 0x0000002600587202 */ /* 0x000fe40000000f00 */
[----:B------:R-:W-:-:S07]  /*e7c0*/  MOV R54, R123 ;  /* 0x0000007b00367202 */ /* 0x000fce0000000f00 */
[----:B------:R-:W-:Y:S05]  /*e7d0*/  WARPSYNC.COLLECTIVE R91, `(.L_x_534) ;  /* 0x000000005b087348 */ /* 0x000fea0003c00000 */
[----:B------:R0:W1:Y:S02]  /*e7e0*/  SHFL.IDX P0, R123, R88, R89, R90 ;  /* 0x00000059587b7389 */ /* 0x000064000000005a */
[----:B01----:R-:W-:Y:S05]  /*e7f0*/  ENDCOLLECTIVE ;  /* 0x000000000000791b */ /* 0x003fea0003800000 */
.L_x_534:
[-C--:B------:R-:W-:Y:S01]  /*e800*/  FFMA R75, R46, R56.reuse, R75 ;  /* 0x000000382e4b7223 */ /* 0x080fe2000000004b */
[----:B------:R-:W-:Y:S01]  /*e810*/  FFMA R92, R47, R56, R92 ;  /* 0x000000382f5c7223 */ /* 0x000fe2000000005c */
[----:B------:R-:W-:Y:S02]  /*e820*/  MOV R88, R39 ;  /* 0x0000002700587202 */ /* 0x000fe40000000f00 */
[----:B------:R-:W-:-:S07]  /*e830*/  MOV R56, R123 ;  /* 0x0000007b00387202 */ /* 0x000fce0000000f00 */
[----:B------:R-:W-:Y:S05]  /*e840*/  WARPSYNC.COLLECTIVE R91, `(.L_x_535) ;  /* 0x000000005b087348 */ /* 0x000fea0003c00000 */
[----:B------:R0:W1:Y:S02]  /*e850*/  SHFL.IDX P0, R123, R88, R89, R90 ;  /* 0x00000059587b7389 */ /* 0x000064000000005a */
[----:B01----:R-:W-:Y:S05]  /*e860*/  ENDCOLLECTIVE ;  /* 0x000000000000791b */ /* 0x003fea0003800000 */
.L_x_535:
[-C--:B------:R-:W-:Y:S01]  /*e870*/  FFMA R93, R46, R58.reuse, R93 ;  /* 0x0000003a2e5d7223 */ /* 0x080fe2000000005d */
[----:B------:R-:W-:Y:S01]  /*e880*/  FFMA R94, R47, R58, R94 ;  /* 0x0000003a2f5e7223 */ /* 0x000fe2000000005e */
[----:B------:R-:W-:Y:S02]  /*e890*/  MOV R88, R40 ;  /* 0x0000002800587202 */ /* 0x000fe40000000f00 */
[----:B------:R-:W-:-:S07]  /*e8a0*/  MOV R58, R123 ;  /* 0x0000007b003a7202 */ /* 0x000fce0000000f00 */
[----:B------:R-:W-:Y:S05]  /*e8b0*/  WARPSYNC.COLLECTIVE R91, `(.L_x_536) ;  /* 0x000000005b087348 */ /* 0x000fea0003c00000 */
[----:B------:R0:W1:Y:S02]  /*e8c0*/  SHFL.IDX P0, R123, R88, R89, R90 ;  /* 0x00000059587b7389 */ /* 0x000064000000005a */
[----:B01----:R-:W-:Y:S05]  /*e8d0*/  ENDCOLLECTIVE ;  /* 0x000000000000791b */ /* 0x003fea0003800000 */
.L_x_536:
[-C--:B------:R-:W-:Y:S01]  /*e8e0*/  FFMA R95, R46, R60.reuse, R95 ;  /* 0x0000003c2e5f7223 */ /* 0x080fe2000000005f */
[----:B------:R-:W-:Y:S01]  /*e8f0*/  FFMA R96, R47, R60, R96 ;  /* 0x0000003c2f607223 */ /* 0x000fe20000000060 */
[----:B------:R-:W-:Y:S02]  /*e900*/  MOV R88, R41 ;  /* 0x0000002900587202 */ /* 0x000fe40000000f00 */
[----:B------:R-:W-:-:S07]  /*e910*/  MOV R60, R123 ;  /* 0x0000007b003c7202 */ /* 0x000fce0000000f00 */
[----:B------:R-:W-:Y:S05]  /*e920*/  WARPSYNC.COLLECTIVE R91, `(.L_x_537) ;  /* 0x000000005b087348 */ /* 0x000fea0003c00000 */
[----:B------:R0:W1:Y:S02]  /*e930*/  SHFL.IDX P0, R123, R88, R89, R90 ;  /* 0x00000059587b7389 */ /* 0x000064000000005a */
[----:B01----:R-:W-:Y:S05]  /*e940*/  ENDCOLLECTIVE ;  /* 0x000000000000791b */ /* 0x003fea0003800000 */
.L_x_537:
[----:B------:R-:W-:Y:S02]  /*e950*/  MOV R88, R42 ;  /* 0x0000002a00587202 */ /* 0x000fe40000000f00 */
[----:B------:R-:W-:-:S07]  /*e960*/  MOV R79, R123 ;  /* 0x0000007b004f7202 */ /* 0x000fce0000000f00 */
[----:B------:R-:W-:Y:S05]  /*e970*/  WARPSYNC.COLLECTIVE R91, `(.L_x_538) ;  /* 0x000000005b087348 */ /* 0x000fea0003c00000 */
[----:B------:R0:W1:Y:S02]  /*e980*/  SHFL.IDX P0, R123, R88, R89, R90 ;  /* 0x00000059587b7389 */ /* 0x000064000000005a */
[----:B01----:R-:W-:Y:S05]  /*e990*/  ENDCOLLECTIVE ;  /* 0x000000000000791b */ /* 0x003fea0003800000 */
.L_x_538:
[----:B------:R-:W-:-:S04]  /*e9a0*/  IMAD.WIDE R126, R45, 0x4, R8 ;  /* 0x000000042d7e7825 */ /* 0x000fc800078e0208 */
[C---:B------:R-:W-:Y:S01]  /*e9b0*/  FFMA R97, R46.reuse, R62, R97 ;  /* 0x0000003e2e617223 */ /* 0x040fe20000000061 */
        /* <DEDUP_REMOVED lines=22> */
.L_x_539:
[----:B------:R-:W-:Y:S01]  /*eb20*/  FFMA R110, R47, R50, R110 ;  /* 0x000000322f6e7223 */ /* 0x000fe2000000006e */
[----:B------:R-:W-:Y:S02]  /*eb30*/  MOV R88, R33 ;  /* 0x0000002100587202 */ /* 0x000fe40000000f00 */
[----:B------:R-:W-:-:S07]  /*eb40*/  MOV R50, R123 ;  /* 0x0000007b00327202 */ /* 0x000fce0000000f00 */
[----:B------:R-:W-:Y:S05]  /*eb50*/  WARPSYNC.COLLECTIVE R91, `(.L_x_540) ;  /* 0x000000005b087348 */ /* 0x000fea0003c00000 */
[----:B------:R0:W1:Y:S02]  /*eb60*/  SHFL.IDX P0, R123, R88, R89, R90 ;  /* 0x00000059587b7389 */ /* 0x000064000000005a */
[----:B01----:R-:W-:Y:S05]  /*eb70*/  ENDCOLLECTIVE ;  /* 0x000000000000791b */ /* 0x003fea0003800000 */
.L_x_540:
[C---:B------:R-:W-:Y:S01]  /*eb80*/  FFMA R114, R47.reuse, R52, R114 ;  /* 0x000000342f727223 */ /* 0x040fe20000000072 */
[C---:B------:R-:W-:Y:S01]  /*eb90*/  FFMA R116, R47.reuse, R54, R116 ;  /* 0x000000362f747223 */ /* 0x040fe20000000074 */
[----:B------:R-:W-:Y:S01]  /*eba0*/  MOV R88, R27 ;  /* 0x0000001b00587202 */ /* 0x000fe20000000f00 */
        /* <DEDUP_REMOVED lines=8> */
.L_x_541:
[----:B------:R-:W-:Y:S02]  /*ec30*/  MOV R88, R12 ;  /* 0x0000000c00587202 */ /* 0x000fe40000000f00 */
[----:B------:R-:W-:-:S07]  /*ec40*/  MOV R58, R123 ;  /* 0x0000007b003a7202 */ /* 0x000fce0000000f00 */
[----:B------:R-:W-:Y:S05]  /*ec50*/  WARPSYNC.COLLECTIVE R91, `(.L_x_542) ;  /* 0x000000005b087348 */ /* 0x000fea0003c00000 */
[----:B------:R0:W1:Y:S02]  /*ec60*/  SHFL.IDX P0, R123, R88, R89, R90 ;  /* 0x00000059587b7389 */ /* 0x000064000000005a */
[----:B01----:R-:W-:Y:S05]  /*ec70*/  ENDCOLLECTIVE ;  /* 0x000000000000791b */ /* 0x003fea0003800000 */
.L_x_542:
[----:B------:R-:W-:Y:S02]  /*ec80*/  MOV R88, R13 ;  /* 0x0000000d00587202 */ /* 0x000fe40000000f00 */
[----:B------:R-:W-:-:S07]  /*ec90*/  MOV R62, R123 ;  /* 0x0000007b003e7202 */ /* 0x000fce0000000f00 */
[----:B------:R-:W-:Y:S05]  /*eca0*/  WARPSYNC.COLLECTIVE R91, `(.L_x_543) ;  /* 0x000000005b087348 */ /* 0x000fea0003c00000 */
[----:B------:R0:W1:Y:S02]  /*ecb0*/  SHFL.IDX P0, R123, R88, R89, R90 ;  /* 0x00000059587b7389 */ /* 0x000064000000005a */
[----:B01----:R-:W-:Y:S05]  /*ecc0*/  ENDCOLLECTIVE ;  /* 0x000000000000791b */ /* 0x003fea0003800000 */
.L_x_543:
[----:B------:R-:W-:Y:S02]  /*ecd0*/  MOV R88, R14 ;  /* 0x0000000e00587202 */ /* 0x000fe40000000f00 */
[----:B------:R-:W-:-:S07]  /*ece0*/  MOV R66, R123 ;  /* 0x0000007b00427202 */ /* 0x000fce0000000f00 */
[----:B------:R-:W-:Y:S05]  /*ecf0*/  WARPSYNC.COLLECTIVE R91, `(.L_x_544) ;  /* 0x000000005b087348 */ /* 0x000fea0003c00000 */
[----:B------:R0:W1:Y:S02]  /*ed00*/  SHFL.IDX P0, R123, R88, R89, R90 ;  /* 0x00000059587b7389 */ /* 0x000064000000005a */
[----:B01----:R-:W-:Y:S05]  /*ed10*/  ENDCOLLECTIVE ;  /* 0x000000000000791b */ /* 0x003fea0003800000 */
.L_x_544:
[----:B------:R-:W-:Y:S02]  /*ed20*/  MOV R88, R15 ;  /* 0x0000000f00587202 */ /* 0x000fe40000000f00 */
[----:B------:R-:W-:-:S07]  /*ed30*/  MOV R70, R123 ;  /* 0x0000007b00467202 */ /* 0x000fce0000000f00 */
[----:B------:R-:W-:Y:S05]  /*ed40*/  WARPSYNC.COLLECTIVE R91, `(.L_x_545) ;  /* 0x000000005b087348 */ /* 0x000fea0003c00000 */
[----:B------:R0:W1:Y:S02]  /*ed50*/  SHFL.IDX P0, R123, R88, R89, R90 ;  /* 0x00000059587b7389 */ /* 0x000064000000005a */
[----:B01----:R-:W-:Y:S05]  /*ed60*/  ENDCOLLECTIVE ;  /* 0x000000000000791b */ /* 0x003fea0003800000 */
.L_x_545:
[----:B------:R-:W-:Y:S02]  /*ed70*/  MOV R88, R16 ;  /* 0x0000001000587202 */ /* 0x000fe40000000f00 */
[----:B------:R-:W-:-:S07]  /*ed80*/  MOV R84, R123 ;  /* 0x0000007b00547202 */ /* 0x000fce0000000f00 */
[----:B------:R-:W-:Y:S05]  /*ed90*/  WARPSYNC.COLLECTIVE R91, `(.L_x_546) ;  /* 0x000000005b087348 */ /* 0x000fea0003c00000 */
[----:B------:R0:W1:Y:S02]  /*eda0*/  SHFL.IDX P0, R123, R88, R89, R90 ;  /* 0x00000059587b7389 */ /* 0x000064000000005a */
[----:B01----:R-:W-:Y:S05]  /*edb0*/  ENDCOLLECTIVE ;  /* 0x000000000000791b */ /* 0x003fea0003800000 */
.L_x_546:
[----:B------:R-:W-:Y:S02]  /*edc0*/  MOV R88, R17 ;  /* 0x0000001100587202 */ /* 0x000fe40000000f00 */
[----:B------:R-:W-:-:S07]  /*edd0*/  MOV R124, R123 ;  /* 0x0000007b007c7202 */ /* 0x000fce0000000f00 */
[----:B------:R-:W-:Y:S05]  /*ede0*/  WARPSYNC.COLLECTIVE R91, `(.L_x_547) ;  /* 0x000000005b087348 */ /* 0x000fea0003c00000 */
[----:B------:R0:W1:Y:S02]  /*edf0*/  SHFL.IDX P0, R123, R88, R89, R90 ;  /* 0x00000059587b7389 */ /* 0x000064000000005a */
[----:B01----:R-:W-:Y:S05]  /*ee00*/  ENDCOLLECTIVE ;  /* 0x000000000000791b */ /* 0x003fea0003800000 */
.L_x_547:
[----:B------:R-:W-:Y:S02]  /*ee10*/  MOV R88, R18 ;  /* 0x0000001200587202 */ /* 0x000fe40000000f00 */
[----:B------:R-:W-:-:S07]  /*ee20*/  MOV R128, R123 ;  /* 0x0000007b00807202 */ /* 0x000fce0000000f00 */
[----:B------:R-:W-:Y:S05]  /*ee30*/  WARPSYNC.COLLECTIVE R91, `(.L_x_548) ;  /* 0x000000005b087348 */ /* 0x000fea0003c00000 */
[----:B------:R0:W1:Y:S02]  /*ee40*/  SHFL.IDX P0, R123, R88, R89, R90 ;  /* 0x00000059587b7389 */ /* 0x000064000000005a */
[----:B01----:R-:W-:Y:S05]  /*ee50*/  ENDCOLLECTIVE ;  /* 0x000000000000791b */ /* 0x003fea0003800000 */
.L_x_548:
[----:B------:R-:W-:Y:S01]  /*ee60*/  MOV R88, R19 ;  /* 0x0000001300587202 */ /* 0x000fe20000000f00 */
[-C--:B------:R-:W-:Y:S01]  /*ee70*/  FFMA R130, R46, R123.reuse, R65 ;  /* 0x0000007b2e827223 */ /* 0x080fe20000000041 */
[----:B------:R-:W-:-:S07]  /*ee80*/  FFMA R132, R11, R123, R161 ;  /* 0x0000007b0b847223 */ /* 0x000fce00000000a1 */
[----:B------:R-:W-:Y:S05]  /*ee90*/  WARPSYNC.COLLECTIVE R91, `(.L_x_549) ;  /* 0x000000005b087348 */ /* 0x000fea0003c00000 */
[----:B------:R0:W1:Y:S02]  /*eea0*/  SHFL.IDX P0, R123, R88, R89, R90 ;  /* 0x00000059587b7389 */ /* 0x000064000000005a */
[----:B01----:R-:W-:Y:S05]  /*eeb0*/  ENDCOLLECTIVE ;  /* 0x000000000000791b */ /* 0x003fea0003800000 */
.L_x_549:
[----:B------:R-:W-:Y:S02]  /*eec0*/  MOV R88, R20 ;  /* 0x0000001400587202 */ /* 0x000fe40000000f00 */
[----:B------:R-:W-:-:S07]  /*eed0*/  MOV R136, R123 ;  /* 0x0000007b00887202 */ /* 0x000fce0000000f00 */
[----:B------:R-:W-:Y:S05]  /*eee0*/  WARPSYNC.COLLECTIVE R91, `(.L_x_550) ;  /* 0x000000005b087348 */ /* 0x000fea0003c00000 */
[----:B------:R0:W1:Y:S02]  /*eef0*/  SHFL.IDX P0, R123, R88, R89, R90 ;  /* 0x00000059587b7389 */ /* 0x000064000000005a */
[----:B01----:R-:W-:Y:S05]  /*ef00*/  ENDCOLLECTIVE ;  /* 0x000000000000791b */ /* 0x003fea0003800000 */
.L_x_550:
[----:B------:R-:W-:Y:S02]  /*ef10*/  MOV R88, R21 ;  /* 0x0000001500587202 */ /* 0x000fe40000000f00 */
[----:B------:R-:W-:-:S07]  /*ef20*/  MOV R140, R123 ;  /* 0x0000007b008c7202 */ /* 0x000fce0000000f00 */
[----:B------:R-:W-:Y:S05]  /*ef30*/  WARPSYNC.COLLECTIVE R91, `(.L_x_551) ;  /* 0x000000005b087348 */ /* 0x000fea0003c00000 */
[----:B------:R0:W1:Y:S02]  /*ef40*/  SHFL.IDX P0, R123, R88, R89, R90 ;  /* 0x00000059587b7389 */ /* 0x000064000000005a */
[----:B01----:R-:W-:Y:S05]  /*ef50*/  ENDCOLLECTIVE ;  /* 0x000000000000791b */ /* 0x003fea0003800000 */
.L_x_551:
[----:B------:R-:W-:Y:S02]  /*ef60*/  MOV R88, R22 ;  /* 0x0000001600587202 */ /* 0x000fe40000000f00 */
[----:B------:R-:W-:-:S07]  /*ef70*/  MOV R144, R123 ;  /* 0x0000007b00907202 */ /* 0x000fce0000000f00 */
[----:B------:R-:W-:Y:S05]  /*ef80*/  WARPSYNC.COLLECTIVE R91, `(.L_x_552) ;  /* 0x000000005b087348 */ /* 0x000fea0003c00000 */
[----:B------:R0:W1:Y:S02]  /*ef90*/  SHFL.IDX P0, R123, R88, R89, R90 ;  /* 0x00000059587b7389 */ /* 0x000064000000005a */
[----:B01----:R-:W-:Y:S05]  /*efa0*/  ENDCOLLECTIVE ;  /* 0x000000000000791b */ /* 0x003fea0003800000 */
.L_x_552:
[----:B------:R-:W-:Y:S02]  /*efb0*/  MOV R88, R23 ;  /* 0x0000001700587202 */ /* 0x000fe40000000f00 */
[----:B------:R-:W-:-:S07]  /*efc0*/  MOV R146, R123 ;  /* 0x0000007b00927202 */ /* 0x000fce0000000f00 */
[----:B------:R-:W-:Y:S05]  /*efd0*/  WARPSYNC.COLLECTIVE R91, `(.L_x_553) ;  /* 0x000000005b087348 */ /* 0x000fea0003c00000 */
[----:B------:R0:W1:Y:S02]  /*efe0*/  SHFL.IDX P0, R123, R88, R89, R90 ;  /* 0x00000059587b7389 */ /* 0x000064000000005a */
[----:B01----:R-:W-:Y:S05]  /*eff0*/  ENDCOLLECTIVE ;  /* 0x000000000000791b */ /* 0x003fea0003800000 */
.L_x_553:
[----:B------:R-:W-:Y:S02]  /*f000*/  MOV R88, R24 ;  /* 0x0000001800587202 */ /* 0x000fe40000000f00 */
[----:B------:R-:W-:-:S07]  /*f010*/  MOV R148, R123 ;  /* 0x0000007b00947202 */ /* 0x000fce0000000f00 */
[----:B------:R-:W-:Y:S05]  /*f020*/  WARPSYNC.COLLECTIVE R91, `(.L_x_554) ;  /* 0x000000005b087348 */ /* 0x000fea0003c00000 */
[----:B------:R0:W1:Y:S02]  /*f030*/  SHFL.IDX P0, R123, R88, R89, R90 ;  /* 0x00000059587b7389 */ /* 0x000064000000005a */
[----:B01----:R-:W-:Y:S05]  /*f040*/  ENDCOLLECTIVE ;  /* 0x000000000000791b */ /* 0x003fea0003800000 */
.L_x_554:
[----:B------:R-:W-:Y:S02]  /*f050*/  MOV R88, R25 ;  /* 0x0000001900587202 */ /* 0x000fe40000000f00 */
[----:B------:R-:W-:-:S07]  /*f060*/  MOV R150, R123 ;  /* 0x0000007b00967202 */ /* 0x000fce0000000f00 */
[----:B------:R-:W-:Y:S05]  /*f070*/  WARPSYNC.COLLECTIVE R91, `(.L_x_555) ;  /* 0x000000005b087348 */ /* 0x000fea0003c00000 */
[----:B------:R0:W1:Y:S02]  /*f080*/  SHFL.IDX P0, R123, R88, R89, R90 ;  /* 0x00000059587b7389 */ /* 0x000064000000005a */
[----:B01----:R-:W-:Y:S05]  /*f090*/  ENDCOLLECTIVE ;  /* 0x000000000000791b */ /* 0x003fea0003800000 */
.L_x_555:
[----:B------:R-:W-:Y:S02]  /*f0a0*/  MOV R88, R26 ;  /* 0x0000001a00587202 */ /* 0x000fe40000000f00 */
[----:B------:R-:W-:-:S07]  /*f0b0*/  MOV R152, R123 ;  /* 0x0000007b00987202 */ /* 0x000fce0000000f00 */
[----:B------:R-:W-:Y:S05]  /*f0c0*/  WARPSYNC.COLLECTIVE R91, `(.L_x_556) ;  /* 0x000000005b087348 */ /* 0x000fea0003c00000 */
[----:B------:R0:W1:Y:S02]  /*f0d0*/  SHFL.IDX P0, R123, R88, R89, R90 ;  /* 0x00000059587b7389 */ /* 0x000064000000005a */
[----:B01----:R-:W-:Y:S05]  /*f0e0*/  ENDCOLLECTIVE ;  /* 0x000000000000791b */ /* 0x003fea0003800000 */
.L_x_556:
[----:B------:R-:W-:Y:S02]  /*f0f0*/  MOV R88, R28 ;  /* 0x0000001c00587202 */ /* 0x000fe40000000f00 */
[----:B------:R-:W-:-:S07]  /*f100*/  MOV R154, R123 ;  /* 0x0000007b009a7202 */ /* 0x000fce0000000f00 */
[----:B------:R-:W-:Y:S05]  /*f110*/  WARPSYNC.COLLECTIVE R91, `(.L_x_557) ;  /* 0x000000005b087348 */ /* 0x000fea0003c00000 */
[----:B------:R0:W1:Y:S02]  /*f120*/  SHFL.IDX P0, R123, R88, R89, R90 ;  /* 0x00000059587b7389 */ /* 0x000064000000005a */
[----:B01----:R-:W-:Y:S05]  /*f130*/  ENDCOLLECTIVE ;  /* 0x000000000000791b */ /* 0x003fea0003800000 */
.L_x_557:
[----:B------:R-:W-:Y:S02]  /*f140*/  MOV R88, R29 ;  /* 0x0000001d00587202 */ /* 0x000fe40000000f00 */
[----:B------:R-:W-:-:S07]  /*f150*/  MOV R156, R123 ;  /* 0x0000007b009c7202 */ /* 0x000fce0000000f00 */
[----:B------:R-:W-:Y:S05]  /*f160*/  WARPSYNC.COLLECTIVE R91, `(.L_x_558) ;  /* 0x000000005b087348 */ /* 0x000fea0003c00000 */
[----:B------:R0:W1:Y:S02]  /*f170*/  SHFL.IDX P0, R123, R88, R89, R90 ;  /* 0x00000059587b7389 */ /* 0x000064000000005a */
[----:B01----:R-:W-:Y:S05]  /*f180*/  ENDCOLLECTIVE ;  /* 0x000000000000791b */ /* 0x003fea0003800000 */
.L_x_558:
[----:B------:R-:W-:Y:S02]  /*f190*/  MOV R88, R30 ;  /* 0x0000001e00587202 */ /* 0x000fe40000000f00 */
[----:B------:R-:W-:-:S07]  /*f1a0*/  MOV R158, R123 ;  /* 0x0000007b009e7202 */ /* 0x000fce0000000f00 */
[----:B------:R-:W-:Y:S05]  /*f1b0*/  WARPSYNC.COLLECTIVE R91, `(.L_x_559) ;  /* 0x000000005b087348 */ /* 0x000fea0003c00000 */
[----:B------:R0:W1:Y:S02]  /*f1c0*/  SHFL.IDX P0, R123, R88, R89, R90 ;  /* 0x00000059587b7389 */ /* 0x000064000000005a */
[----:B01----:R-:W-:Y:S05]  /*f1d0*/  ENDCOLLECTIVE ;  /* 0x000000000000791b */ /* 0x003fea0003800000 */
.L_x_559:
[CC--:B------:R-:W-:Y:S01]  /*f1e0*/  FFMA R142, R46.reuse, R144.reuse, R71 ;  /* 0x000000902e8e7223 */ /* 0x0c0fe20000000047 */
[C---:B------:R-:W-:Y:S01]  /*f1f0*/  FFMA R72, R11.reuse, R144, R72 ;  /* 0x000000900b487223 */ /* 0x040fe20000000048 */
[CC--:B------:R-:W-:Y:S01]  /*f200*/  FFMA R144, R46.reuse, R146.reuse, R73 ;  /* 0x000000922e907223 */ /* 0x0c0fe20000000049 */
[----:B------:R-:W-:Y:S01]  /*f210*/  FFMA R74, R11, R146, R74 ;  /* 0x000000920b4a7223 */ /* 0x000fe2000000004a */
[----:B------:R-:W-:Y:S01]  /*f220*/  FFMA R100, R47, R64, R100 ;  /* 0x000000402f647223 */ /* 0x000fe20000000064 */
        /* <DEDUP_REMOVED lines=8> */
[----:B------:R-:W-:Y:S01]  /*f2b0*/  MOV R88, R31 ;  /* 0x0000001f00587202 */ /* 0x000fe20000000f00 */
[CC--:B------:R-:W-:Y:S01]  /*f2c0*/  FFMA R154, R46.reuse, R156.reuse, R99 ;  /* 0x0000009c2e9a7223 */ /* 0x0c0fe20000000063 */
[C---:B------:R-:W-:Y:S01]  /*f2d0*/  FFMA R100, R11.reuse, R156, R100 ;  /* 0x0000009c0b647223 */ /* 0x040fe20000000064 */
[CC--:B------:R-:W-:Y:S01]  /*f2e0*/  FFMA R156, R46.reuse, R158.reuse, R101 ;  /* 0x0000009e2e9c7223 */ /* 0x0c0fe20000000065 */
[C---:B------:R-:W-:Y:S01]  /*f2f0*/  FFMA R102, R11.reuse, R158, R102 ;  /* 0x0000009e0b667223 */ /* 0x040fe20000000066 */
[-C--:B------:R-:W-:Y:S01]  /*f300*/  FFMA R158, R46, R123.reuse, R103 ;  /* 0x0000007b2e9e7223 */ /* 0x080fe20000000067 */
[----:B------:R-:W-:-:S07]  /*f310*/  FFMA R104, R11, R123, R104 ;  /* 0x0000007b0b687223 */ /* 0x000fce0000000068 */
[----:B------:R-:W-:Y:S05]  /*f320*/  WARPSYNC.COLLECTIVE R91, `(.L_x_560) ;  /* 0x000000005b087348 */ /* 0x000fea0003c00000 */
[----:B------:R0:W1:Y:S02]  /*f330*/  SHFL.IDX P0, R123, R88, R89, R90 ;  /* 0x00000059587b7389 */ /* 0x000064000000005a */
[----:B01----:R-:W-:Y:S05]  /*f340*/  ENDCOLLECTIVE ;  /* 0x000000000000791b */ /* 0x003fea0003800000 */
.L_x_560:
[----:B------:R-:W-:Y:S02]  /*f350*/  MOV R88, R32 ;  /* 0x0000002000587202 */ /* 0x000fe40000000f00 */
[----:B------:R-:W-:-:S07]  /*f360*/  MOV R45, R123 ;  /* 0x0000007b002d7202 */ /* 0x000fce0000000f00 */
[----:B------:R-:W-:Y:S05]  /*f370*/  WARPSYNC.COLLECTIVE R91, `(.L_x_561) ;  /* 0x000000005b087348 */ /* 0x000fea0003c00000 */
[----:B------:R0:W1:Y:S02]  /*f380*/  SHFL.IDX P0, R123, R88, R89, R90 ;  /* 0x00000059587b7389 */ /* 0x000064000000005a */
[----:B01----:R-:W-:Y:S05]  /*f390*/  ENDCOLLECTIVE ;  /* 0x000000000000791b */ /* 0x003fea0003800000 */
.L_x_561:
[----:B------:R-:W-:Y:S01]  /*f3a0*/  FFMA R112, R47, R49, R112 ;  /* 0x000000312f707223 */ /* 0x000fe20000000070 */
[----:B------:R-:W-:Y:S02]  /*f3b0*/  MOV R88, R34 ;  /* 0x0000002200587202 */ /* 0x000fe40000000f00 */
[----:B------:R-:W-:-:S07]  /*f3c0*/  MOV R49, R123 ;  /* 0x0000007b00317202 */ /* 0x000fce0000000f00 */
[----:B------:R-:W-:Y:S05]  /*f3d0*/  WARPSYNC.COLLECTIVE R91, `(.L_x_562) ;  /* 0x000000005b087348 */ /* 0x000fea0003c00000 */
[----:B------:R0:W1:Y:S02]  /*f3e0*/  SHFL.IDX P0, R123, R88, R89, R90 ;  /* 0x00000059587b7389 */ /* 0x000064000000005a */
[----:B01----:R-:W-:Y:S05]  /*f3f0*/  ENDCOLLECTIVE ;  /* 0x000000000000791b */ /* 0x003fea0003800000 */
.L_x_562:
[----:B------:R-:W-:Y:S01]  /*f400*/  FFMA R118, R47, R56, R118 ;  /* 0x000000382f767223 */ /* 0x000fe20000000076 */
[----:B------:R-:W-:Y:S01]  /*f410*/  FFMA R56, R46, R58, R51 ;  /* 0x0000003a2e387223 */ /* 0x000fe20000000033 */
[----:B------:R-:W-:Y:S02]  /*f420*/  MOV R88, R35 ;  /* 0x0000002300587202 */ /* 0x000fe40000000f00 */
[----:B------:R-:W-:-:S07]  /*f430*/  MOV R51, R123 ;  /* 0x0000007b00337202 */ /* 0x000fce0000000f00 */
[----:B------:R-:W-:Y:S05]  /*f440*/  WARPSYNC.COLLECTIVE R91, `(.L_x_563) ;  /* 0x000000005b087348 */ /* 0x000fea0003c00000 */
[----:B------:R0:W1:Y:S02]  /*f450*/  SHFL.IDX P0, R123, R88, R89, R90 ;  /* 0x00000059587b7389 */ /* 0x000064000000005a */
[----:B01----:R-:W-:Y:S05]  /*f460*/  ENDCOLLECTIVE ;  /* 0x000000000000791b */ /* 0x003fea0003800000 */
.L_x_563:
[----:B------:R-:W-:Y:S01]  /*f470*/  FFMA R10, R47, R60, R10 ;  /* 0x0000003c2f0a7223 */ /* 0x000fe2000000000a */
[----:B------:R-:W-:Y:S01]  /*f480*/  FFMA R60, R46, R62, R53 ;  /* 0x0000003e2e3c7223 */ /* 0x000fe20000000035 */
[----:B------:R-:W-:Y:S02]  /*f490*/  MOV R88, R36 ;  /* 0x0000002400587202 */ /* 0x000fe40000000f00 */
[----:B------:R-:W-:-:S07]  /*f4a0*/  MOV R53, R123 ;  /* 0x0000007b00357202 */ /* 0x000fce0000000f00 */
[----:B------:R-:W-:Y:S05]  /*f4b0*/  WARPSYNC.COLLECTIVE R91, `(.L_x_564) ;  /* 0x000000005b087348 */ /* 0x000fea0003c00000 */
[----:B------:R0:W1:Y:S02]  /*f4c0*/  SHFL.IDX P0, R123, R88, R89, R90 ;  /* 0x00000059587b7389 */ /* 0x000064000000005a */
[----:B01----:R-:W-:Y:S05]  /*f4d0*/  ENDCOLLECTIVE ;  /* 0x000000000000791b */ /* 0x003fea0003800000 */
.L_x_564:
[----:B------:R-:W-:Y:S01]  /*f4e0*/  FFMA R64, R46, R66, R55 ;  /* 0x000000422e407223 */ /* 0x000fe20000000037 */
[----:B------:R-:W-:Y:S02]  /*f4f0*/  MOV R88, R37 ;  /* 0x0000002500587202 */ /* 0x000fe40000000f00 */
[----:B------:R-:W-:-:S07]  /*f500*/  MOV R55, R123 ;  /* 0x0000007b00377202 */ /* 0x000fce0000000f00 */
[----:B------:R-:W-:Y:S05]  /*f510*/  WARPSYNC.COLLECTIVE R91, `(.L_x_565) ;  /* 0x000000005b087348 */ /* 0x000fea0003c00000 */
[----:B------:R0:W1:Y:S02]  /*f520*/  SHFL.IDX P0, R123, R88, R89, R90 ;  /* 0x00000059587b7389 */ /* 0x000064000000005a */
[----:B01----:R-:W-:Y:S05]  /*f530*/  ENDCOLLECTIVE ;  /* 0x000000000000791b */ /* 0x003fea0003800000 */
.L_x_565:
[----:B------:R-:W-:Y:S01]  /*f540*/  FFMA R68, R46, R70, R57 ;  /* 0x000000462e447223 */ /* 0x000fe20000000039 */
[----:B------:R-:W-:Y:S02]  /*f550*/  MOV R88, R38 ;  /* 0x0000002600587202 */ /* 0x000fe40000000f00 */
[----:B------:R-:W-:-:S07]  /*f560*/  MOV R57, R123 ;  /* 0x0000007b00397202 */ /* 0x000fce0000000f00 */
[----:B------:R-:W-:Y:S05]  /*f570*/  WARPSYNC.COLLECTIVE R91, `(.L_x_566) ;  /* 0x000000005b087348 */ /* 0x000fea0003c00000 */
[----:B------:R0:W1:Y:S02]  /*f580*/  SHFL.IDX P0, R123, R88, R89, R90 ;  /* 0x00000059587b7389 */ /* 0x000064000000005a */
[----:B01----:R-:W-:Y:S05]  /*f590*/  ENDCOLLECTIVE ;  /* 0x000000000000791b */ /* 0x003fea0003800000 */
.L_x_566:
[----:B------:R-:W-:Y:S01]  /*f5a0*/  FFMA R76, R46, R84, R59 ;  /* 0x000000542e4c7223 */ /* 0x000fe2000000003b */
[----:B------:R-:W-:Y:S02]  /*f5b0*/  MOV R88, R39 ;  /* 0x0000002700587202 */ /* 0x000fe40000000f00 */
[----:B------:R-:W-:-:S07]  /*f5c0*/  MOV R59, R123 ;  /* 0x0000007b003b7202 */ /* 0x000fce0000000f00 */
[----:B------:R-:W-:Y:S05]  /*f5d0*/  WARPSYNC.COLLECTIVE R91, `(.L_x_567) ;  /* 0x000000005b087348 */ /* 0x000fea0003c00000 */
[----:B------:R0:W1:Y:S02]  /*f5e0*/  SHFL.IDX P0, R123, R88, R89, R90 ;  /* 0x00000059587b7389 */ /* 0x000064000000005a */
[----:B01----:R-:W-:Y:S05]  /*f5f0*/  ENDCOLLECTIVE ;  /* 0x000000000000791b */ /* 0x003fea0003800000 */
.L_x_567:
[----:B------:R-:W-:Y:S01]  /*f600*/  FFMA R122, R46, R124, R61 ;  /* 0x0000007c2e7a7223 */ /* 0x000fe2000000003d */
[----:B------:R-:W-:Y:S02]  /*f610*/  MOV R88, R40 ;  /* 0x0000002800587202 */ /* 0x000fe40000000f00 */
[----:B------:R-:W-:-:S07]  /*f620*/  MOV R61, R123 ;  /* 0x0000007b003d7202 */ /* 0x000fce0000000f00 */
[----:B------:R-:W-:Y:S05]  /*f630*/  WARPSYNC.COLLECTIVE R91, `(.L_x_568) ;  /* 0x000000005b087348 */ /* 0x000fea0003c00000 */
[----:B------:R0:W1:Y:S02]  /*f640*/  SHFL.IDX P0, R123, R88, R89, R90 ;  /* 0x00000059587b7389 */ /* 0x000064000000005a */
[----:B01----:R-:W-:Y:S05]  /*f650*/  ENDCOLLECTIVE ;  /* 0x000000000000791b */ /* 0x003fea0003800000 */
.L_x_568:
[----:B------:R-:W-:Y:S01]  /*f660*/  FFMA R126, R46, R128, R63 ;  /* 0x000000802e7e7223 */ /* 0x000fe2000000003f */
[----:B------:R-:W-:Y:S02]  /*f670*/  MOV R88, R41 ;  /* 0x0000002900587202 */ /* 0x000fe40000000f00 */
[----:B------:R-:W-:-:S07]  /*f680*/  MOV R63, R123 ;  /* 0x0000007b003f7202 */ /* 0x000fce0000000f00 */
[----:B------:R-:W-:Y:S05]  /*f690*/  WARPSYNC.COLLECTIVE R91, `(.L_x_569) ;  /* 0x000000005b087348 */ /* 0x000fea0003c00000 */
[----:B------:R0:W1:Y:S02]  /*f6a0*/  SHFL.IDX P0, R123, R88, R89, R90 ;  /* 0x00000059587b7389 */ /* 0x000064000000005a */
[----:B01----:R-:W-:Y:S05]  /*f6b0*/  ENDCOLLECTIVE ;  /* 0x000000000000791b */ /* 0x003fea0003800000 */
.L_x_569:
[----:B------:R-:W-:Y:S02]  /*f6c0*/  MOV R88, R42 ;  /* 0x0000002a00587202 */ /* 0x000fe40000000f00 */
[----:B------:R-:W-:-:S07]  /*f6d0*/  MOV R65, R123 ;  /* 0x0000007b00417202 */ /* 0x000fce0000000f00 */
[----:B------:R-:W-:Y:S05]  /*f6e0*/  WARPSYNC.COLLECTIVE R91, `(.L_x_570) ;  /* 0x000000005b087348 */ /* 0x000fea0003c00000 */
[----:B------:R0:W1:Y:S02]  /*f6f0*/  SHFL.IDX P0, R123, R88, R89, R90 ;  /* 0x00000059587b7389 */ /* 0x000064000000005a */
[----:B01----:R-:W-:Y:S05]  /*f700*/  ENDCOLLECTIVE ;  /* 0x000000000000791b */ /* 0x003fea0003800000 */
.L_x_570:
        /* <DEDUP_REMOVED lines=16> */
[----:B------:R-:W-:-:S05]  /*f810*/  MOV R67, R123 ;  /* 0x0000007b00437202 */ /* 0x000fca0000000f00 */
        /* <DEDUP_REMOVED lines=9> */
.L_x_571:
[----:B------:R-:W-:Y:S01]  /*f8b0*/  FFMA R50, R50, R11, R77 ;  /* 0x0000000b32327223 */ /* 0x000fe2000000004d */
[----:B------:R-:W-:Y:S01]  /*f8c0*/  MOV R88, R33 ;  /* 0x0000002100587202 */ /* 0x000fe20000000f00 */
        /* <DEDUP_REMOVED lines=21> */
[----:B------:R-:W-:-:S07]  /*fa20*/  FFMA R77, R123, R7, R50 ;  /* 0x000000077b4d7223 */ /* 0x000fce0000000032 */
[----:B------:R-:W-:Y:S05]  /*fa30*/  WARPSYNC.COLLECTIVE R91, `(.L_x_572) ;  /* 0x000000005b087348 */ /* 0x000fea0003c00000 */
[----:B------:R0:W1:Y:S02]  /*fa40*/  SHFL.IDX P0, R123, R88, R89, R90 ;  /* 0x00000059587b7389 */ /* 0x000064000000005a */
[----:B01----:R-:W-:Y:S05]  /*fa50*/  ENDCOLLECTIVE ;  /* 0x000000000000791b */ /* 0x003fea0003800000 */
.L_x_572:
[----:B------:R-:W-:Y:S02]  /*fa60*/  MOV R88, R27 ;  /* 0x0000001b00587202 */ /* 0x000fe40000000f00 */
[----:B------:R-:W-:-:S07]  /*fa70*/  MOV R8, R123 ;  /* 0x0000007b00087202 */ /* 0x000fce0000000f00 */
[----:B------:R-:W-:Y:S05]  /*fa80*/  WARPSYNC.COLLECTIVE R91, `(.L_x_573) ;  /* 0x000000005b087348 */ /* 0x000fea0003c00000 */
[----:B------:R0:W1:Y:S02]  /*fa90*/  SHFL.IDX P0, R123, R88, R89, R90 ;  /* 0x00000059587b7389 */ /* 0x000064000000005a */
[----:B01----:R-:W-:Y:S05]  /*faa0*/  ENDCOLLECTIVE ;  /* 0x000000000000791b */ /* 0x003fea0003800000 */
.L_x_573:
[----:B------:R-:W-:Y:S02]  /*fab0*/  MOV R88, R12 ;  /* 0x0000000c00587202 */ /* 0x000fe40000000f00 */
[----:B------:R-:W-:-:S07]  /*fac0*/  MOV R45, R123 ;  /* 0x0000007b002d7202 */ /* 0x000fce0000000f00 */
[----:B------:R-:W-:Y:S05]  /*fad0*/  WARPSYNC.COLLECTIVE R91, `(.L_x_574) ;  /* 0x000000005b087348 */ /* 0x000fea0003c00000 */
[----:B------:R0:W1:Y:S02]  /*fae0*/  SHFL.IDX P0, R123, R88, R89, R90 ;  /* 0x00000059587b7389 */ /* 0x000064000000005a */
[----:B01----:R-:W-:Y:S05]  /*faf0*/  ENDCOLLECTIVE ;  /* 0x000000000000791b */ /* 0x003fea0003800000 */
.L_x_574:
[----:B------:R-:W-:Y:S02]  /*fb00*/  MOV R88, R13 ;  /* 0x0000000d00587202 */ /* 0x000fe40000000f00 */
[----:B------:R-:W-:-:S07]  /*fb10*/  MOV R47, R123 ;  /* 0x0000007b002f7202 */ /* 0x000fce0000000f00 */
[----:B------:R-:W-:Y:S05]  /*fb20*/  WARPSYNC.COLLECTIVE R91, `(.L_x_575) ;  /* 0x000000005b087348 */ /* 0x000fea0003c00000 */
[----:B------:R0:W1:Y:S02]  /*fb30*/  SHFL.IDX P0, R123, R88, R89, R90 ;  /* 0x00000059587b7389 */ /* 0x000064000000005a */
[----:B01----:R-:W-:Y:S05]  /*fb40*/  ENDCOLLECTIVE ;  /* 0x000000000000791b */ /* 0x003fea0003800000 */
.L_x_575:
[----:B------:R-:W-:Y:S02]  /*fb50*/  MOV R88, R14 ;  /* 0x0000000e00587202 */ /* 0x000fe40000000f00 */
[----:B------:R-:W-:-:S07]  /*fb60*/  MOV R49, R123 ;  /* 0x0000007b00317202 */ /* 0x000fce0000000f00 */
[----:B------:R-:W-:Y:S05]  /*fb70*/  WARPSYNC.COLLECTIVE R91, `(.L_x_576) ;  /* 0x000000005b087348 */ /* 0x000fea0003c00000 */
[----:B------:R0:W1:Y:S02]  /*fb80*/  SHFL.IDX P0, R123, R88, R89, R90 ;  /* 0x00000059587b7389 */ /* 0x000064000000005a */
[----:B01----:R-:W-:Y:S05]  /*fb90*/  ENDCOLLECTIVE ;  /* 0x000000000000791b */ /* 0x003fea0003800000 */
.L_x_576:
[----:B------:R-:W-:Y:S02]  /*fba0*/  MOV R88, R15 ;  /* 0x0000000f00587202 */ /* 0x000fe40000000f00 */
[----:B------:R-:W-:-:S07]  /*fbb0*/  MOV R11, R123 ;  /* 0x0000007b000b7202 */ /* 0x000fce0000000f00 */
[----:B------:R-:W-:Y:S05]  /*fbc0*/  WARPSYNC.COLLECTIVE R91, `(.L_x_577) ;  /* 0x000000005b087348 */ /* 0x000fea0003c00000 */
[----:B------:R0:W1:Y:S02]  /*fbd0*/  SHFL.IDX P0, R123, R88, R89, R90 ;  /* 0x00000059587b7389 */ /* 0x000064000000005a */
[----:B01----:R-:W-:Y:S05]  /*fbe0*/  ENDCOLLECTIVE ;  /* 0x000000000000791b */ /* 0x003fea0003800000 */
.L_x_577:
[C---:B------:R-:W-:Y:S01]  /*fbf0*/  FFMA R53, R9.reuse, R47, R60 ;  /* 0x0000002f09357223 */ /* 0x040fe2000000003c */
[----:B------:R-:W-:Y:S01]  /*fc00*/  MOV R88, R16 ;  /* 0x0000001000587202 */ /* 0x000fe20000000f00 */
[-C--:B------:R-:W-:Y:S01]  /*fc10*/  FFMA R59, R9, R123.reuse, R76 ;  /* 0x0000007b093b7223 */ /* 0x080fe2000000004c */
[----:B------:R-:W-:-:S07]  /*fc20*/  FFMA R60, R7, R123, R84 ;  /* 0x0000007b073c7223 */ /* 0x000fce0000000054 */
[----:B------:R-:W-:Y:S05]  /*fc30*/  WARPSYNC.COLLECTIVE R91, `(.L_x_578) ;  /* 0x000000005b087348 */ /* 0x000fea0003c00000 */
[----:B------:R0:W1:Y:S02]  /*fc40*/  SHFL.IDX P0, R123, R88, R89, R90 ;  /* 0x00000059587b7389 */ /* 0x000064000000005a */
[----:B01----:R-:W-:Y:S05]  /*fc50*/  ENDCOLLECTIVE ;  /* 0x000000000000791b */ /* 0x003fea0003800000 */
.L_x_578:
[----:B------:R-:W-:Y:S02]  /*fc60*/  MOV R88, R17 ;  /* 0x0000001100587202 */ /* 0x000fe40000000f00 */
[----:B------:R-:W-:-:S07]  /*fc70*/  MOV R63, R123 ;  /* 0x0000007b003f7202 */ /* 0x000fce0000000f00 */
[----:B------:R-:W-:Y:S05]  /*fc80*/  WARPSYNC.COLLECTIVE R91, `(.L_x_579) ;  /* 0x000000005b087348 */ /* 0x000fea0003c00000 */
[----:B------:R0:W1:Y:S02]  /*fc90*/  SHFL.IDX P0, R123, R88, R89, R90 ;  /* 0x00000059587b7389 */ /* 0x000064000000005a */
[----:B01----:R-:W-:Y:S05]  /*fca0*/  ENDCOLLECTIVE ;  /* 0x000000000000791b */ /* 0x003fea0003800000 */
.L_x_579:
[----:B------:R-:W-:Y:S02]  /*fcb0*/  MOV R88, R18 ;  /* 0x0000001200587202 */ /* 0x000fe40000000f00 */
[----:B------:R-:W-:-:S07]  /*fcc0*/  MOV R65, R123 ;  /* 0x0000007b00417202 */ /* 0x000fce0000000f00 */
[----:B------:R-:W-:Y:S05]  /*fcd0*/  WARPSYNC.COLLECTIVE R91, `(.L_x_580) ;  /* 0x000000005b087348 */ /* 0x000fea0003c00000 */
[----:B------:R0:W1:Y:S02]  /*fce0*/  SHFL.IDX P0, R123, R88, R89, R90 ;  /* 0x00000059587b7389 */ /* 0x000064000000005a */
[----:B01----:R-:W-:Y:S05]  /*fcf0*/  ENDCOLLECTIVE ;  /* 0x000000000000791b */ /* 0x003fea0003800000 */
.L_x_580:
[-C--:B------:R-:W-:Y:S01]  /*fd00*/  FFMA R48, R9, R8.reuse, R52 ;  /* 0x0000000809307223 */ /* 0x080fe20000000034 */
[----:B------:R-:W-:Y:S01]  /*fd10*/  FFMA R50, R7, R8, R54 ;  /* 0x0000000807327223 */ /* 0x000fe20000000036 */
[----:B------:R-:W-:Y:S02]  /*fd20*/  MOV R88, R19 ;  /* 0x0000001300587202 */ /* 0x000fe40000000f00 */
[----:B------:R-:W-:-:S07]  /*fd30*/  MOV R8, R123 ;  /* 0x0000007b00087202 */ /* 0x000fce0000000f00 */
[----:B------:R-:W-:Y:S05]  /*fd40*/  WARPSYNC.COLLECTIVE R91, `(.L_x_581) ;  /* 0x000000005b087348 */ /* 0x000fea0003c00000 */
[----:B------:R0:W1:Y:S02]  /*fd50*/  SHFL.IDX P0, R123, R88, R89, R90 ;  /* 0x00000059587b7389 */ /* 0x000064000000005a */
[----:B01----:R-:W-:Y:S05]  /*fd60*/  ENDCOLLECTIVE ;  /* 0x000000000000791b */ /* 0x003fea0003800000 */
.L_x_581:
[-C--:B------:R-:W-:Y:S01]  /*fd70*/  FFMA R51, R9, R45.reuse, R56 ;  /* 0x0000002d09337223 */ /* 0x080fe20000000038 */
[----:B------:R-:W-:Y:S01]  /*fd80*/  FFMA R52, R7, R45, R58 ;  /* 0x0000002d07347223 */ /* 0x000fe2000000003a */
[----:B------:R-:W-:Y:S02]  /*fd90*/  MOV R88, R20 ;  /* 0x0000001400587202 */ /* 0x000fe40000000f00 */
[----:B------:R-:W-:-:S07]  /*fda0*/  MOV R45, R123 ;  /* 0x0000007b002d7202 */ /* 0x000fce0000000f00 */
[----:B------:R-:W-:Y:S05]  /*fdb0*/  WARPSYNC.COLLECTIVE R91, `(.L_x_582) ;  /* 0x000000005b087348 */ /* 0x000fea0003c00000 */
[----:B------:R0:W1:Y:S02]  /*fdc0*/  SHFL.IDX P0, R123, R88, R89, R90 ;  /* 0x00000059587b7389 */ /* 0x000064000000005a */
[----:B01----:R-:W-:Y:S05]  /*fdd0*/  ENDCOLLECTIVE ;  /* 0x000000000000791b */ /* 0x003fea0003800000 */
.L_x_582:
[----:B------:R-:W-:Y:S01]  /*fde0*/  FFMA R54, R7, R47, R62 ;  /* 0x0000002f07367223 */ /* 0x000fe2000000003e */
[----:B------:R-:W-:Y:S02]  /*fdf0*/  MOV R88, R21 ;  /* 0x0000001500587202 */ /* 0x000fe40000000f00 */
[----:B------:R-:W-:-:S07]  /*fe00*/  MOV R47, R123 ;  /* 0x0000007b002f7202 */ /* 0x000fce0000000f00 */
[----:B------:R-:W-:Y:S05]  /*fe10*/  WARPSYNC.COLLECTIVE R91, `(.L_x_583) ;  /* 0x000000005b087348 */ /* 0x000fea0003c00000 */
[----:B------:R0:W1:Y:S02]  /*fe20*/  SHFL.IDX P0, R123, R88, R89, R90 ;  /* 0x00000059587b7389 */ /* 0x000064000000005a */
[----:B01----:R-:W-:Y:S05]  /*fe30*/  ENDCOLLECTIVE ;  /* 0x000000000000791b */ /* 0x003fea0003800000 */
.L_x_583:
[----:B------:R-:W-:Y:S01]  /*fe40*/  MOV R88, R22 ;  /* 0x0000001600587202 */ /* 0x000fe20000000f00 */
[-C--:B------:R-:W-:Y:S01]  /*fe50*/  FFMA R71, R9, R123.reuse, R142 ;  /* 0x0000007b09477223 */ /* 0x080fe2000000008e */
[----:B------:R-:W-:-:S07]  /*fe60*/  FFMA R72, R7, R123, R72 ;  /* 0x0000007b07487223 */ /* 0x000fce0000000048 */
[----:B------:R-:W-:Y:S05]  /*fe70*/  WARPSYNC.COLLECTIVE R91, `(.L_x_584) ;  /* 0x000000005b087348 */ /* 0x000fea0003c00000 */
[----:B------:R0:W1:Y:S02]  /*fe80*/  SHFL.IDX P0, R123, R88, R89, R90 ;  /* 0x00000059587b7389 */ /* 0x000064000000005a */
[----:B01----:R-:W-:Y:S05]  /*fe90*/  ENDCOLLECTIVE ;  /* 0x000000000000791b */ /* 0x003fea0003800000 */
.L_x_584:
[-C--:B------:R-:W-:Y:S01]  /*fea0*/  FFMA R57, R9, R11.reuse, R68 ;  /* 0x0000000b09397223 */ /* 0x080fe20000000044 */
[----:B------:R-:W-:Y:S01]  /*feb0*/  FFMA R58, R7, R11, R70 ;  /* 0x0000000b073a7223 */ /* 0x000fe20000000046 */
[----:B------:R-:W-:Y:S02]  /*fec0*/  MOV R88, R23 ;  /* 0x0000001700587202 */ /* 0x000fe40000000f00 */
[----:B------:R-:W-:-:S07]  /*fed0*/  MOV R11, R123 ;  /* 0x0000007b000b7202 */ /* 0x000fce0000000f00 */
[----:B------:R-:W-:Y:S05]  /*fee0*/  WARPSYNC.COLLECTIVE R91, `(.L_x_585) ;  /* 0x000000005b087348 */ /* 0x000fea0003c00000 */
[----:B------:R0:W1:Y:S02]  /*fef0*/  SHFL.IDX P0, R123, R88, R89, R90 ;  /* 0x00000059587b7389 */ /* 0x000064000000005a */
[----:B01----:R-:W-:Y:S05]  /*ff00*/  ENDCOLLECTIVE ;  /* 0x000000000000791b */ /* 0x003fea0003800000 */
.L_x_585:
[-C--:B------:R-:W-:Y:S01]  /*ff10*/  FFMA R55, R9, R49.reuse, R64 ;  /* 0x0000003109377223 */ /* 0x080fe20000000040 */
[----:B------:R-:W-:Y:S01]  /*ff20*/  FFMA R56, R7, R49, R66 ;  /* 0x0000003107387223 */ /* 0x000fe20000000042 */
[----:B------:R-:W-:Y:S02]  /*ff30*/  MOV R88, R24 ;  /* 0x0000001800587202 */ /* 0x000fe40000000f00 */
[----:B------:R-:W-:-:S07]  /*ff40*/  MOV R49, R123 ;  /* 0x0000007b00317202 */ /* 0x000fce0000000f00 */
[----:B------:R-:W-:Y:S05]  /*ff50*/  WARPSYNC.COLLECTIVE R91, `(.L_x_586) ;  /* 0x000000005b087348 */ /* 0x000fea0003c00000 */
[----:B------:R0:W1:Y:S02]  /*ff60*/  SHFL.IDX P0, R123, R88, R89, R90 ;  /* 0x00000059587b7389 */ /* 0x000064000000005a */
[----:B01----:R-:W-:Y:S05]  /*ff70*/  ENDCOLLECTIVE ;  /* 0x000000000000791b */ /* 0x003fea0003800000 */
.L_x_586:
[----:B------:R-:W-:Y:S02]  /*ff80*/  MOV R88, R25 ;  /* 0x0000001900587202 */ /* 0x000fe40000000f00 */
[----:B------:R-:W-:-:S07]  /*ff90*/  MOV R79, R123 ;  /* 0x0000007b004f7202 */ /* 0x000fce0000000f00 */
[----:B------:R-:W-:Y:S05]  /*ffa0*/  WARPSYNC.COLLECTIVE R91, `(.L_x_587) ;  /* 0x000000005b087348 */ /* 0x000fea0003c00000 */
[----:B------:R0:W1:Y:S02]  /*ffb0*/  SHFL.IDX P0, R123, R88, R89, R90 ;  /* 0x00000059587b7389 */ /* 0x000064000000005a */
[----:B01----:R-:W-:Y:S05]  /*ffc0*/  ENDCOLLECTIVE ;  /* 0x000000000000791b */ /* 0x003fea0003800000 */
.L_x_587:
[----:B------:R-:W-:Y:S02]  /*ffd0*/  MOV R88, R26 ;  /* 0x0000001a00587202 */ /* 0x000fe40000000f00 */
[----:B------:R-:W-:-:S07]  /*ffe0*/  MOV R83, R123 ;  /* 0x0000007b00537202 */ /* 0x000fce0000000f00 */
[----:B------:R-:W-:Y:S05]  /*fff0*/  WARPSYNC.COLLECTIVE R91, `(.L_x_588) ;  /* 0x000000005b087348 */ /* 0x000fea0003c00000 */
[----:B------:R0:W1:Y:S02]  /*10000*/  SHFL.IDX P0, R123, R88, R89, R90 ;  /* 0x00000059587b7389 */ /* 0x000064000000005a */
[----:B01----:R-:W-:Y:S05]  /*10010*/  ENDCOLLECTIVE ;  /* 0x000000000000791b */ /* 0x003fea0003800000 */
.L_x_588:
[-C--:B------:R-:W-:Y:S01]  /*10020*/  FFMA R67, R9, R45.reuse, R134 ;  /* 0x0000002d09437223 */ /* 0x080fe20000000086 */
[----:B------:R-:W-:Y:S01]  /*10030*/  FFMA R68, R7, R45, R136 ;  /* 0x0000002d07447223 */ /* 0x000fe20000000088 */
[----:B------:R-:W-:Y:S02]  /*10040*/  MOV R88, R28 ;  /* 0x0000001c00587202 */ /* 0x000fe40000000f00 */
[----:B------:R-:W-:-:S07]  /*10050*/  MOV R45, R123 ;  /* 0x0000007b002d7202 */ /* 0x000fce0000000f00 */
[----:B------:R-:W-:Y:S05]  /*10060*/  WARPSYNC.COLLECTIVE R91, `(.L_x_589) ;  /* 0x000000005b087348 */ /* 0x000fea0003c00000 */
[----:B------:R0:W1:Y:S02]  /*10070*/  SHFL.IDX P0, R123, R88, R89, R90 ;  /* 0x00000059587b7389 */ /* 0x000064000000005a */
[----:B01----:R-:W-:Y:S05]  /*10080*/  ENDCOLLECTIVE ;  /* 0x000000000000791b */ /* 0x003fea0003800000 */
.L_x_589:
[-C--:B------:R-:W-:Y:S01]  /*10090*/  FFMA R61, R9, R63.reuse, R122 ;  /* 0x0000003f093d7223 */ /* 0x080fe2000000007a */
[----:B------:R-:W-:Y:S01]  /*100a0*/  FFMA R62, R7, R63, R124 ;  /* 0x0000003f073e7223 */ /* 0x000fe2000000007c */
        /* <DEDUP_REMOVED lines=9> */
.L_x_590:
[----:B------:R-:W-:Y:S02]  /*10140*/  MOV R88, R30 ;  /* 0x0000001e00587202 */ /* 0x000fe40000000f00 */
[----:B------:R-:W-:-:S07]  /*10150*/  MOV R46, R123 ;  /* 0x0000007b002e7202 */ /* 0x000fce0000000f00 */
[----:B------:R-:W-:Y:S05]  /*10160*/  WARPSYNC.COLLECTIVE R91, `(.L_x_591) ;  /* 0x000000005b087348 */ /* 0x000fea0003c00000 */
[----:B------:R0:W1:Y:S02]  /*10170*/  SHFL.IDX P0, R123, R88, R89, R90 ;  /* 0x00000059587b7389 */ /* 0x000064000000005a */
[----:B01----:R-:W-:Y:S05]  /*10180*/  ENDCOLLECTIVE ;  /* 0x000000000000791b */ /* 0x003fea0003800000 */
.L_x_591:
[----:B------:R-:W-:Y:S01]  /*10190*/  MOV R88, R31 ;  /* 0x0000001f00587202 */ /* 0x000fe20000000f00 */
[-C--:B------:R-:W-:Y:S01]  /*101a0*/  FFMA R103, R9, R123.reuse, R158 ;  /* 0x0000007b09677223 */ /* 0x080fe2000000009e */
[----:B------:R-:W-:-:S07]  /*101b0*/  FFMA R104, R7, R123, R104 ;  /* 0x0000007b07687223 */ /* 0x000fce0000000068 */
[----:B------:R-:W-:Y:S05]  /*101c0*/  WARPSYNC.COLLECTIVE R91, `(.L_x_592) ;  /* 0x000000005b087348 */ /* 0x000fea0003c00000 */
[----:B------:R0:W1:Y:S02]  /*101d0*/  SHFL.IDX P0, R123, R88, R89, R90 ;  /* 0x00000059587b7389 */ /* 0x000064000000005a */
[----:B01----:R-:W-:Y:S05]  /*101e0*/  ENDCOLLECTIVE ;  /* 0x000000000000791b */ /* 0x003fea0003800000 */
.L_x_592:
[-C--:B------:R-:W-:Y:S01]  /*101f0*/  FFMA R73, R9, R11.reuse, R144 ;  /* 0x0000000b09497223 */ /* 0x080fe20000000090 */
[----:B------:R-:W-:Y:S01]  /*10200*/  FFMA R74, R7, R11, R74 ;  /* 0x0000000b074a7223 */ /* 0x000fe2000000004a */
[----:B------:R-:W-:Y:S02]  /*10210*/  MOV R88, R32 ;  /* 0x0000002000587202 */ /* 0x000fe40000000f00 */
[----:B------:R-:W-:-:S07]  /*10220*/  MOV R11, R123 ;  /* 0x0000007b000b7202 */ /* 0x000fce0000000f00 */
[----:B------:R-:W-:Y:S05]  /*10230*/  WARPSYNC.COLLECTIVE R91, `(.L_x_593) ;  /* 0x000000005b087348 */ /* 0x000fea0003c00000 */
[----:B------:R0:W1:Y:S02]  /*10240*/  SHFL.IDX P0, R123, R88, R89, R90 ;  /* 0x00000059587b7389 */ /* 0x000064000000005a */
[----:B01----:R-:W-:Y:S05]  /*10250*/  ENDCOLLECTIVE ;  /* 0x000000000000791b */ /* 0x003fea0003800000 */
.L_x_593:
[-C--:B------:R-:W-:Y:S01]  /*10260*/  FFMA R97, R9, R45.reuse, R152 ;  /* 0x0000002d09617223 */ /* 0x080fe20000000098 */
[----:B------:R-:W-:Y:S01]  /*10270*/  FFMA R98, R7, R45, R98 ;  /* 0x0000002d07627223 */ /* 0x000fe20000000062 */
[----:B------:R-:W-:Y:S02]  /*10280*/  MOV R88, R34 ;  /* 0x0000002200587202 */ /* 0x000fe40000000f00 */
[----:B------:R-:W-:-:S07]  /*10290*/  MOV R45, R123 ;  /* 0x0000007b002d7202 */ /* 0x000fce0000000f00 */
[----:B------:R-:W-:Y:S05]  /*102a0*/  WARPSYNC.COLLECTIVE R91, `(.L_x_594) ;  /* 0x000000005b087348 */ /* 0x000fea0003c00000 */
[----:B------:R0:W1:Y:S02]  /*102b0*/  SHFL.IDX P0, R123, R88, R89, R90 ;  /* 0x00000059587b7389 */ /* 0x000064000000005a */
[----:B01----:R-:W-:Y:S05]  /*102c0*/  ENDCOLLECTIVE ;  /* 0x000000000000791b */ /* 0x003fea0003800000 */
.L_x_594:
[-C--:B------:R-:W-:Y:S01]  /*102d0*/  FFMA R69, R9, R47.reuse, R138 ;  /* 0x0000002f09457223 */ /* 0x080fe2000000008a */
[----:B------:R-:W-:Y:S01]  /*102e0*/  FFMA R70, R7, R47, R140 ;  /* 0x0000002f07467223 */ /* 0x000fe2000000008c */
[----:B------:R-:W-:Y:S02]  /*102f0*/  MOV R88, R35 ;  /* 0x0000002300587202 */ /* 0x000fe40000000f00 */
[----:B------:R-:W-:-:S07]  /*10300*/  MOV R47, R123 ;  /* 0x0000007b002f7202 */ /* 0x000fce0000000f00 */
[----:B------:R-:W-:Y:S05]  /*10310*/  WARPSYNC.COLLECTIVE R91, `(.L_x_595) ;  /* 0x000000005b087348 */ /* 0x000fea0003c00000 */
[----:B------:R0:W1:Y:S02]  /*10320*/  SHFL.IDX P0, R123, R88, R89, R90 ;  /* 0x00000059587b7389 */ /* 0x000064000000005a */
[----:B01----:R-:W-:Y:S05]  /*10330*/  ENDCOLLECTIVE ;  /* 0x000000000000791b */ /* 0x003fea0003800000 */
.L_x_595:
[-C--:B------:R-:W-:Y:S01]  /*10340*/  FFMA R99, R9, R8.reuse, R154 ;  /* 0x0000000809637223 */ /* 0x080fe2000000009a */
[----:B------:R-:W-:Y:S01]  /*10350*/  FFMA R100, R7, R8, R100 ;  /* 0x0000000807647223 */ /* 0x000fe20000000064 */
[----:B------:R-:W-:Y:S02]  /*10360*/  MOV R88, R36 ;  /* 0x0000002400587202 */ /* 0x000fe40000000f00 */
[----:B------:R-:W-:-:S07]  /*10370*/  MOV R8, R123 ;  /* 0x0000007b00087202 */ /* 0x000fce0000000f00 */
[----:B------:R-:W-:Y:S05]  /*10380*/  WARPSYNC.COLLECTIVE R91, `(.L_x_596) ;  /* 0x000000005b087348 */ /* 0x000fea0003c00000 */
[----:B------:R0:W1:Y:S02]  /*10390*/  SHFL.IDX P0, R123, R88, R89, R90 ;  /* 0x00000059587b7389 */ /* 0x000064000000005a */
[----:B01----:R-:W-:Y:S05]  /*103a0*/  ENDCOLLECTIVE ;  /* 0x000000000000791b */ /* 0x003fea0003800000 */
.L_x_596:
[-C--:B------:R-:W-:Y:S01]  /*103b0*/  FFMA R101, R9, R46.reuse, R156 ;  /* 0x0000002e09657223 */ /* 0x080fe2000000009c */
[----:B------:R-:W-:Y:S01]  /*103c0*/  FFMA R102, R7, R46, R102 ;  /* 0x0000002e07667223 */ /* 0x000fe20000000066 */
[----:B------:R-:W-:Y:S02]  /*103d0*/  MOV R88, R37 ;  /* 0x0000002500587202 */ /* 0x000fe40000000f00 */
[----:B------:R-:W-:-:S07]  /*103e0*/  MOV R46, R123 ;  /* 0x0000007b002e7202 */ /* 0x000fce0000000f00 */
[----:B------:R-:W-:Y:S05]  /*103f0*/  WARPSYNC.COLLECTIVE R91, `(.L_x_597) ;  /* 0x000000005b087348 */ /* 0x000fea0003c00000 */
[----:B------:R0:W1:Y:S02]  /*10400*/  SHFL.IDX P0, R123, R88, R89, R90 ;  /* 0x00000059587b7389 */ /* 0x000064000000005a */
[----:B01----:R-:W-:Y:S05]  /*10410*/  ENDCOLLECTIVE ;  /* 0x000000000000791b */ /* 0x003fea0003800000 */
.L_x_597:
[----:B------:R-:W-:Y:S02]  /*10420*/  MOV R88, R38 ;  /* 0x0000002600587202 */ /* 0x000fe40000000f00 */
[----:B------:R-:W-:-:S07]  /*10430*/  MOV R76, R123 ;  /* 0x0000007b004c7202 */ /* 0x000fce0000000f00 */
[----:B------:R-:W-:Y:S05]  /*10440*/  WARPSYNC.COLLECTIVE R91, `(.L_x_598) ;  /* 0x000000005b087348 */ /* 0x000fea0003c00000 */
[----:B------:R0:W1:Y:S02]  /*10450*/  SHFL.IDX P0, R123, R88, R89, R90 ;  /* 0x00000059587b7389 */ /* 0x000064000000005a */
[----:B01----:R-:W-:Y:S05]  /*10460*/  ENDCOLLECTIVE ;  /* 0x000000000000791b */ /* 0x003fea0003800000 */
.L_x_598:
[----:B------:R-:W-:Y:S02]  /*10470*/  MOV R88, R39 ;  /* 0x0000002700587202 */ /* 0x000fe40000000f00 */
[----:B------:R-:W-:-:S07]  /*10480*/  MOV R84, R123 ;  /* 0x0000007b00547202 */ /* 0x000fce0000000f00 */
[----:B------:R-:W-:Y:S05]  /*10490*/  WARPSYNC.COLLECTIVE R91, `(.L_x_599) ;  /* 0x000000005b087348 */ /* 0x000fea0003c00000 */
[----:B------:R0:W1:Y:S02]  /*104a0*/  SHFL.IDX P0, R123, R88, R89, R90 ;  /* 0x00000059587b7389 */ /* 0x000064000000005a */
[----:B01----:R-:W-:Y:S05]  /*104b0*/  ENDCOLLECTIVE ;  /* 0x000000000000791b */ /* 0x003fea0003800000 */
.L_x_599:
[----:B------:R-:W-:Y:S02]  /*104c0*/  MOV R88, R40 ;  /* 0x0000002800587202 */ /* 0x000fe40000000f00 */
[----:B------:R-:W-:-:S07]  /*104d0*/  MOV R122, R123 ;  /* 0x0000007b007a7202 */ /* 0x000fce0000000f00 */
[----:B------:R-:W-:Y:S05]  /*104e0*/  WARPSYNC.COLLECTIVE R91, `(.L_x_600) ;  /* 0x000000005b087348 */ /* 0x000fea0003c00000 */
[----:B------:R0:W1:Y:S02]  /*104f0*/  SHFL.IDX P0, R123, R88, R89, R90 ;  /* 0x00000059587b7389 */ /* 0x000064000000005a */
[----:B01----:R-:W-:Y:S05]  /*10500*/  ENDCOLLECTIVE ;  /* 0x000000000000791b */ /* 0x003fea0003800000 */
.L_x_600:
[----:B------:R-:W-:Y:S02]  /*10510*/  MOV R88, R41 ;  /* 0x0000002900587202 */ /* 0x000fe40000000f00 */
[----:B------:R-:W-:-:S07]  /*10520*/  MOV R124, R123 ;  /* 0x0000007b007c7202 */ /* 0x000fce0000000f00 */
[----:B------:R-:W-:Y:S05]  /*10530*/  WARPSYNC.COLLECTIVE R91, `(.L_x_601) ;  /* 0x000000005b087348 */ /* 0x000fea0003c00000 */
[----:B------:R0:W1:Y:S02]  /*10540*/  SHFL.IDX P0, R123, R88, R89, R90 ;  /* 0x00000059587b7389 */ /* 0x000064000000005a */
[----:B01----:R-:W-:Y:S05]  /*10550*/  ENDCOLLECTIVE ;  /* 0x000000000000791b */ /* 0x003fea0003800000 */
.L_x_601:
[-C--:B------:R-:W-:Y:S01]  /*10560*/  FFMA R75, R9, R49.reuse, R146 ;  /* 0x00000031094b7223 */ /* 0x080fe20000000092 */
[----:B------:R-:W-:Y:S01]  /*10570*/  FFMA R92, R7, R49, R92 ;  /* 0x00000031075c7223 */ /* 0x000fe2000000005c */
[----:B------:R-:W-:Y:S02]  /*10580*/  MOV R88, R42 ;  /* 0x0000002a00587202 */ /* 0x000fe40000000f00 */
[----:B------:R-:W-:-:S07]  /*10590*/  MOV R49, R123 ;  /* 0x0000007b00317202 */ /* 0x000fce0000000f00 */
[----:B------:R-:W-:Y:S05]  /*105a0*/  WARPSYNC.COLLECTIVE R91, `(.L_x_602) ;  /* 0x000000005b087348 */ /* 0x000fea0003c00000 */
[----:B------:R0:W1:Y:S02]  /*105b0*/  SHFL.IDX P0, R123, R88, R89, R90 ;  /* 0x00000059587b7389 */ /* 0x000064000000005a */
[----:B01----:R-:W-:Y:S05]  /*105c0*/  ENDCOLLECTIVE ;  /* 0x000000000000791b */ /* 0x003fea0003800000 */
.L_x_602:
[-C--:B------:R-:W-:Y:S01]  /*105d0*/  FFMA R93, R9, R79.reuse, R148 ;  /* 0x0000004f095d7223 */ /* 0x080fe20000000094 */
[----:B------:R-:W-:Y:S01]  /*105e0*/  FFMA R94, R7, R79, R94 ;  /* 0x0000004f075e7223 */ /* 0x000fe2000000005e */
        /* <DEDUP_REMOVED lines=22> */
[----:B------:R-:W-:Y:S06]  /*10750*/  BRA `(.L_x_603) ;  /* 0xffffff3400e07947 */ /* 0x000fec000383ffff */
.L_x_331:
        /* <DEDUP_REMOVED lines=11> */
.L_x_605:
[----:B------:R-:W-:Y:S05]  /*10810*/  BSYNC B1 ;  /* 0x0000000000017941 */ /* 0x000fea0003800000 */
.L_x_604:
        /* <DEDUP_REMOVED lines=9> */
.L_x_606:
[----:B------:R-:W-:Y:S01]  /*108b0*/  MOV R89, R47 ;  /* 0x0000002f00597202 */ /* 0x000fe20000000f00 */
[----:B------:R-:W-:Y:S01]  /*108c0*/  IMAD.WIDE R84, R85, 0x4, R82 ;  /* 0x0000000455547825 */ /* 0x000fe200078e0252 */
[----:B------:R-:W-:-:S07]  /*108d0*/  MOV R79, R123 ;  /* 0x0000007b004f7202 */ /* 0x000fce0000000f00 */
[----:B------:R-:W-:Y:S05]  /*108e0*/  WARPSYNC.COLLECTIVE R91, `(.L_x_607) ;  /* 0x000000005b087348 */ /* 0x000fea0003c00000 */
[----:B------:R0:W1:Y:S02]  /*108f0*/  SHFL.IDX P0, R123, R88, R89, R90 ;  /* 0x00000059587b7389 */ /* 0x000064000000005a */
[----:B01----:R-:W-:Y:S05]  /*10900*/  ENDCOLLECTIVE ;  /* 0x000000000000791b */ /* 0x003fea0003800000 */
.L_x_607:
[----:B------:R-:W-:Y:S02]  /*10910*/  MOV R89, R49 ;  /* 0x0000003100597202 */ /* 0x000fe40000000f00 */
[----:B------:R-:W-:-:S07]  /*10920*/  MOV R44, R123 ;  /* 0x0000007b002c7202 */ /* 0x000fce0000000f00 */
[----:B------:R-:W-:Y:S05]  /*10930*/  WARPSYNC.COLLECTIVE R91, `(.L_x_608) ;  /* 0x000000005b087348 */ /* 0x000fea0003c00000 */
[----:B------:R0:W1:Y:S02]  /*10940*/  SHFL.IDX P0, R123, R88, R89, R90 ;  /* 0x00000059587b7389 */ /* 0x000064000000005a */
[----:B01----:R-:W-:Y:S05]  /*10950*/  ENDCOLLECTIVE ;  /* 0x000000000000791b */ /* 0x003fea0003800000 */
.L_x_608:
[----:B------:R-:W-:Y:S02]  /*10960*/  MOV R88, R9 ;  /* 0x0000000900587202 */ /* 0x000fe40000000f00 */
[----:B------:R-:W-:Y:S02]  /*10970*/  MOV R89, R43 ;  /* 0x0000002b00597202 */ /* 0x000fe40000000f00 */
[----:B------:R-:W-:-:S07]  /*10980*/  MOV R46, R123 ;  /* 0x0000007b002e7202 */ /* 0x000fce0000000f00 */
[----:B------:R-:W-:Y:S05]  /*10990*/  WARPSYNC.COLLECTIVE R91, `(.L_x_609) ;  /* 0x000000005b087348 */ /* 0x000fea0003c00000 */
[----:B------:R0:W1:Y:S02]  /*109a0*/  SHFL.IDX P0, R123, R88, R89, R90 ;  /* 0x00000059587b7389 */ /* 0x000064000000005a */
[----:B01----:R-:W-:Y:S05]  /*109b0*/  ENDCOLLECTIVE ;  /* 0x000000000000791b */ /* 0x003fea0003800000 */
.L_x_609:
[----:B------:R-:W-:Y:S02]  /*109c0*/  MOV R88, R10 ;  /* 0x0000000a00587202 */ /* 0x000fe40000000f00 */
[----:B------:R-:W-:-:S07]  /*109d0*/  MOV R86, R123 ;  /* 0x0000007b00567202 */ /* 0x000fce0000000f00 */
[----:B------:R-:W-:Y:S05]  /*109e0*/  WARPSYNC.COLLECTIVE R91, `(.L_x_610) ;  /* 0x000000005b087348 */ /* 0x000fea0003c00000 */
[----:B------:R0:W1:Y:S02]  /*109f0*/  SHFL.IDX P0, R123, R88, R89, R90 ;  /* 0x00000059587b7389 */ /* 0x000064000000005a */
[----:B01----:R-:W-:Y:S05]  /*10a00*/  ENDCOLLECTIVE ;  /* 0x000000000000791b */ /* 0x003fea0003800000 */
.L_x_610:
[----:B------:R-:W-:-:S13]  /*10a10*/  FSETP.GT.AND P0, PT, R123, RZ, PT ;  /* 0x000000ff7b00720b */ /* 0x000fda0003f04000 */
[----:B------:R-:W2:Y:S01]  /*10a20*/  @P0 LDG.E.CONSTANT R122, desc[UR4][R84.64] ;  /* 0x00000004547a0981 */ /* 0x000ea2000c1e9900 */
[----:B------:R-:W-:-:S03]  /*10a30*/  HFMA2 R125, -RZ, RZ, 0, 0 ;  /* 0x00000000ff7d7431 */ /* 0x000fc600000001ff */
[----:B------:R-:W3:Y:S01]  /*10a40*/  @P0 LDG.E.CONSTANT R126, desc[UR4][R84.64+0x80] ;  /* 0x00008004547e0981 */ /* 0x000ee2000c1e9900 */
[----:B------:R-:W-:Y:S01]  /*10a50*/  HFMA2 R89, -RZ, RZ, 0, 0 ;  /* 0x00000000ff597431 */ /* 0x000fe200000001ff */
[----:B------:R-:W-:Y:S01]  /*10a60*/  MOV R88, R11 ;  /* 0x0000000b00587202 */ /* 0x000fe20000000f00 */
[-C--:B--2---:R-:W-:Y:S01]  /*10a70*/  @P0 FMUL R122, R122, R123.reuse ;  /* 0x0000007b7a7a0220 */ /* 0x084fe20000400000 */
[----:B---3--:R-:W-:-:S04]  /*10a80*/  @P0 FMUL R123, R126, R123 ;  /* 0x0000007b7e7b0220 */ /* 0x008fc80000400000 */
[----:B------:R-:W-:Y:S02]  /*10a90*/  @P0 MOV R125, R122 ;  /* 0x0000007a007d0202 */ /* 0x000fe40000000f00 */
[----:B------:R-:W-:Y:S01]  /*10aa0*/  @P0 MOV R89, R123 ;  /* 0x0000007b00590202 */ /* 0x000fe20000000f00 */
[----:B------:R-:W-:Y:S02]  /*10ab0*/  HFMA2 R126, -RZ, RZ, 0, 0 ;  /* 0x00000000ff7e7431 */ /* 0x000fe400000001ff */
[----:B------:R-:W-:Y:S02]  /*10ac0*/  FADD R48, R48, R125 ;  /* 0x0000007d30307221 */ /* 0x000fe40000000000 */
[----:B------:R-:W-:Y:S01]  /*10ad0*/  FADD R50, R50, R89 ;  /* 0x0000005932327221 */ /* 0x000fe20000000000 */
[----:B------:R-:W-:-:S07]  /*10ae0*/  MOV R89, R43 ;  /* 0x0000002b00597202 */ /* 0x000fce0000000f00 */
[----:B------:R-:W-:Y:S05]  /*10af0*/  WARPSYNC.COLLECTIVE R91, `(.L_x_611) ;  /* 0x000000005b087348 */ /* 0x000fea0003c00000 */
[----:B------:R0:W1:Y:S02]  /*10b00*/  SHFL.IDX P0, R123, R88, R89, R90 ;  /* 0x00000059587b7389 */ /* 0x000064000000005a */
[----:B01----:R-:W-:Y:S05]  /*10b10*/  ENDCOLLECTIVE ;  /* 0x000000000000791b */ /* 0x003fea0003800000 */
.L_x_611:
[----:B------:R-:W-:-:S04]  /*10b20*/  MOV R124, R123 ;  /* 0x0000007b007c7202 */ /* 0x000fc80000000f00 */
[----:B------:R-:W-:-:S13]  /*10b30*/  FSETP.GT.AND P0, PT, R124, RZ, PT ;  /* 0x000000ff7c00720b */ /* 0x000fda0003f04000 */
[----:B------:R-:W2:Y:S04]  /*10b40*/  @P0 LDG.E.CONSTANT R127, desc[UR4][R84.64] ;  /* 0x00000004547f0981 */ /* 0x000ea8000c1e9900 */
[----:B------:R-:W3:Y:S01]  /*10b50*/  @P0 LDG.E.CONSTANT R129, desc[UR4][R84.64+0x80] ;  /* 0x0000800454810981 */ /* 0x000ee2000c1e9900 */
[----:B------:R-:W-:Y:S02]  /*10b60*/  HFMA2 R123, -RZ, RZ, 0, 0 ;  /* 0x00000000ff7b7431 */ /* 0x000fe400000001ff */
[-C--:B--2---:R-:W-:Y:S01]  /*10b70*/  @P0 FMUL R122, R127, R124.reuse ;  /* 0x0000007c7f7a0220 */ /* 0x084fe20000400000 */
[----:B---3--:R-:W-:-:S04]  /*10b80*/  @P0 FMUL R124, R129, R124 ;  /* 0x0000007c817c0220 */ /* 0x008fc80000400000 */
[----:B------:R-:W-:Y:S02]  /*10b90*/  @P0 MOV R126, R122 ;  /* 0x0000007a007e0202 */ /* 0x000fe40000000f00 */
[----:B------:R-:W-:Y:S02]  /*10ba0*/  @P0 MOV R123, R124 ;  /* 0x0000007c007b0202 */ /* 0x000fe40000000f00 */
[----:B------:R-:W-:-:S13]  /*10bb0*/  FSETP.GT.AND P0, PT, R86, RZ, PT ;  /* 0x000000ff5600720b */ /* 0x000fda0003f04000 */
[----:B------:R-:W2:Y:S01]  /*10bc0*/  @P0 LDG.E.CONSTANT R88, desc[UR4][R84.64] ;  /* 0x0000000454580981 */ /* 0x000ea2000c1e9900 */
[--C-:B------:R-:W-:Y:S01]  /*10bd0*/  @!P0 FADD R89, RZ, R81.reuse ;  /* 0x00000051ff598221 */ /* 0x100fe20000000000 */
[----:B--2---:R-:W-:-:S05]  /*10be0*/  @P0 FFMA R88, R86, R88, R81 ;  /* 0x0000005856580223 */ /* 0x004fca0000000051 */
[----:B------:R-:W-:Y:S02]  /*10bf0*/  @P0 MOV R81, R88 ;  /* 0x0000005800510202 */ /* 0x000fe40000000f00 */
[----:B------:R-:W-:Y:S02]  /*10c00*/  @!P0 MOV R81, R89 ;  /* 0x0000005900518202 */ /* 0x000fe40000000f00 */
[----:B------:R-:W2:Y:S01]  /*10c10*/  @P0 LDG.E.CONSTANT R89, desc[UR4][R84.64+0x80] ;  /* 0x0000800454590981 */ /* 0x000ea2000c1e9900 */
[----:B------:R-:W-:Y:S01]  /*10c20*/  MOV R88, R12 ;  /* 0x0000000c00587202 */ /* 0x000fe20000000f00 */
[----:B------:R-:W-:Y:S01]  /*10c30*/  FADD R52, R52, R123 ;  /* 0x0000007b34347221 */ /* 0x000fe20000000000 */
[----:B--2---:R-:W-:Y:S01]  /*10c40*/  @P0 FMUL R86, R86, R89 ;  /* 0x0000005956560220 */ /* 0x004fe20000400000 */
[----:B------:R-:W-:Y:S02]  /*10c50*/  MOV R89, R43 ;  /* 0x0000002b00597202 */ /* 0x000fe40000000f00 */
[----:B------:R-:W-:-:S07]  /*10c60*/  @!P0 MOV R86, RZ ;  /* 0x000000ff00568202 */ /* 0x000fce0000000f00 */
[----:B------:R-:W-:Y:S05]  /*10c70*/  WARPSYNC.COLLECTIVE R91, `(.L_x_612) ;  /* 0x000000005b087348 */ /* 0x000fea0003c00000 */
[----:B------:R0:W1:Y:S02]  /*10c80*/  SHFL.IDX P0, R123, R88, R89, R90 ;  /* 0x00000059587b7389 */ /* 0x000064000000005a */
[----:B01----:R-:W-:Y:S05]  /*10c90*/  ENDCOLLECTIVE ;  /* 0x000000000000791b */ /* 0x003fea0003800000 */
.L_x_612:
[----:B------:R-:W-:Y:S01]  /*10ca0*/  FADD R77, R77, R86 ;  /* 0x000000564d4d7221 */ /* 0x000fe20000000000 */
[----:B------:R-:W-:-:S04]  /*10cb0*/  MOV R86, R123 ;  /* 0x0000007b00567202 */ /* 0x000fc80000000f00 */
[----:B------:R-:W-:-:S13]  /*10cc0*/  FSETP.GT.AND P0, PT, R86, RZ, PT ;  /* 0x000000ff5600720b */ /* 0x000fda0003f04000 */
[----:B------:R-:W2:Y:S04]  /*10cd0*/  @P0 LDG.E.CONSTANT R131, desc[UR4][R84.64] ;  /* 0x0000000454830981 */ /* 0x000ea8000c1e9900 */
[----:B------:R-:W3:Y:S01]  /*10ce0*/  @P0 LDG.E.CONSTANT R133, desc[UR4][R84.64+0x80] ;  /* 0x0000800454850981 */ /* 0x000ee2000c1e9900 */
[----:B------:R-:W-:Y:S01]  /*10cf0*/  HFMA2 R124, -RZ, RZ, 0, 0 ;  /* 0x00000000ff7c7431 */ /* 0x000fe200000001ff */
[----:B------:R-:W-:Y:S01]  /*10d00*/  MOV R88, R13 ;  /* 0x0000000d00587202 */ /* 0x000fe20000000f00 */
[----:B------:R-:W-:Y:S01]  /*10d10*/  FADD R51, R51, R126 ;  /* 0x0000007e33337221 */ /* 0x000fe20000000000 */
[-C--:B--2---:R-:W-:Y:S01]  /*10d20*/  @P0 FMUL R122, R131, R86.reuse ;  /* 0x00000056837a0220 */ /* 0x084fe20000400000 */
[----:B---3--:R-:W-:-:S04]  /*10d30*/  @P0 FMUL R86, R133, R86 ;  /* 0x0000005685560220 */ /* 0x008fc80000400000 */
[----:B------:R-:W-:Y:S02]  /*10d40*/  @P0 MOV R124, R122 ;  /* 0x0000007a007c0202 */ /* 0x000fe40000000f00 */
[----:B------:R-:W-:Y:S02]  /*10d50*/  CS2R R122, SRZ ;  /* 0x00000000007a7805 */ /* 0x000fe4000001ff00 */
[----:B------:R-:W-:-:S05]  /*10d60*/  @P0 MOV R123, R86 ;  /* 0x00000056007b0202 */ /* 0x000fca0000000f00 */
[----:B------:R-:W-:-:S07]  /*10d70*/  FADD R54, R54, R123 ;  /* 0x0000007b36367221 */ /* 0x000fce0000000000 */
[----:B------:R-:W-:Y:S05]  /*10d80*/  WARPSYNC.COLLECTIVE R91, `(.L_x_613) ;  /* 0x000000005b087348 */ /* 0x000fea0003c00000 */
[----:B------:R0:W1:Y:S02]  /*10d90*/  SHFL.IDX P0, R123, R88, R89, R90 ;  /* 0x00000059587b7389 */ /* 0x000064000000005a */
[----:B01----:R-:W-:Y:S05]  /*10da0*/  ENDCOLLECTIVE ;  /* 0x000000000000791b */ /* 0x003fea0003800000 */
.L_x_613:
[----:B------:R-:W-:-:S04]  /*10db0*/  MOV R125, R123 ;  /* 0x0000007b007d7202 */ /* 0x000fc80000000f00 */
[----:B------:R-:W-:-:S13]  /*10dc0*/  FSETP.GT.AND P0, PT, R125, RZ, PT ;  /* 0x000000ff7d00720b */ /* 0x000fda0003f04000 */
[----:B------:R-:W2:Y:S04]  /*10dd0*/  @P0 LDG.E.CONSTANT R128, desc[UR4][R84.64] ;  /* 0x0000000454800981 */ /* 0x000ea8000c1e9900 */
[----:B------:R-:W3:Y:S01]  /*10de0*/  @P0 LDG.E.CONSTANT R126, desc[UR4][R84.64+0x80] ;  /* 0x00008004547e0981 */ /* 0x000ee2000c1e9900 */
[----:B------:R-:W-:Y:S01]  /*10df0*/  MOV R88, R14 ;  /* 0x0000000e00587202 */ /* 0x000fe20000000f00 */
[----:B--2---:R-:W-:-:S05]  /*10e00*/  @P0 FMUL R86, R128, R125 ;  /* 0x0000007d80560220 */ /* 0x004fca0000400000 */
[----:B------:R-:W-:Y:S01]  /*10e10*/  @P0 MOV R122, R86 ;  /* 0x00000056007a0202 */ /* 0x000fe20000000f00 */
[----:B---3--:R-:W-:-:S04]  /*10e20*/  @P0 FMUL R125, R126, R125 ;  /* 0x0000007d7e7d0220 */ /* 0x008fc80000400000 */
[----:B------:R-:W-:Y:S01]  /*10e30*/  FADD R55, R55, R122 ;  /* 0x0000007a37377221 */ /* 0x000fe20000000000 */
[----:B------:R-:W-:Y:S02]  /*10e40*/  CS2R R122, SRZ ;  /* 0x00000000007a7805 */ /* 0x000fe4000001ff00 */
[----:B------:R-:W-:-:S05]  /*10e50*/  @P0 MOV R123, R125 ;  /* 0x0000007d007b0202 */ /* 0x000fca0000000f00 */
[----:B------:R-:W-:-:S07]  /*10e60*/  FADD R56, R56, R123 ;  /* 0x0000007b38387221 */ /* 0x000fce0000000000 */
[----:B------:R-:W-:Y:S05]  /*10e70*/  WARPSYNC.COLLECTIVE R91, `(.L_x_614) ;  /* 0x000000005b087348 */ /* 0x000fea0003c00000 */
[----:B------:R0:W1:Y:S02]  /*10e80*/  SHFL.IDX P0, R123, R88, R89, R90 ;  /* 0x00000059587b7389 */ /* 0x000064000000005a */
[----:B01----:R-:W-:Y:S05]  /*10e90*/  ENDCOLLECTIVE ;  /* 0x000000000000791b */ /* 0x003fea0003800000 */
.L_x_614:
        /* <DEDUP_REMOVED lines=9> */
[----:B------:R-:W-:-:S07]  /*10f30*/  @P0 MOV R125, R123 ;  /* 0x0000007b007d0202 */ /* 0x000fce0000000f00 */
[----:B------:R-:W-:Y:S05]  /*10f40*/  WARPSYNC.COLLECTIVE R91, `(.L_x_615) ;  /* 0x000000005b087348 */ /* 0x000fea0003c00000 */
[----:B------:R0:W1:Y:S02]  /*10f50*/  SHFL.IDX P0, R123, R88, R89, R90 ;  /* 0x00000059587b7389 */ /* 0x000064000000005a */
[----:B01----:R-:W-:Y:S05]  /*10f60*/  ENDCOLLECTIVE ;  /* 0x000000000000791b */ /* 0x003fea0003800000 */
.L_x_615:
[----:B------:R-:W-:-:S04]  /*10f70*/  MOV R124, R123 ;  /* 0x0000007b007c7202 */ /* 0x000fc80000000f00 */
[----:B------:R-:W-:-:S13]  /*10f80*/  FSETP.GT.AND P0, PT, R124, RZ, PT ;  /* 0x000000ff7c00720b */ /* 0x000fda0003f04000 */
[----:B------:R-:W2:Y:S04]  /*10f90*/  @P0 LDG.E.CONSTANT R127, desc[UR4][R84.64] ;  /* 0x00000004547f0981 */ /* 0x000ea8000c1e9900 */
[----:B------:R-:W3:Y:S01]  /*10fa0*/  @P0 LDG.E.CONSTANT R129, desc[UR4][R84.64+0x80] ;  /* 0x0000800454810981 */ /* 0x000ee2000c1e9900 */
[----:B------:R-:W-:Y:S01]  /*10fb0*/  FADD R57, R57, R122 ;  /* 0x0000007a39397221 */ /* 0x000fe20000000000 */
[----:B------:R-:W-:Y:S02]  /*10fc0*/  CS2R R122, SRZ ;  /* 0x00000000007a7805 */ /* 0x000fe4000001ff00 */
[----:B------:R-:W-:Y:S01]  /*10fd0*/  MOV R88, R16 ;  /* 0x0000001000587202 */ /* 0x000fe20000000f00 */
[-C--:B--2---:R-:W-:Y:S01]  /*10fe0*/  @P0 FMUL R86, R127, R124.reuse ;  /* 0x0000007c7f560220 */ /* 0x084fe20000400000 */
[----:B---3--:R-:W-:-:S05]  /*10ff0*/  @P0 FMUL R124, R129, R124 ;  /* 0x0000007c817c0220 */ /* 0x008fca0000400000 */
[----:B------:R-:W-:Y:S02]  /*11000*/  @P0 MOV R123, R124 ;  /* 0x0000007c007b0202 */ /* 0x000fe40000000f00 */
[----:B------:R-:W-:-:S03]  /*11010*/  @P0 MOV R122, R86 ;  /* 0x00000056007a0202 */ /* 0x000fc60000000f00 */
[----:B------:R-:W-:-:S07]  /*11020*/  FADD R60, R60, R123 ;  /* 0x0000007b3c3c7221 */ /* 0x000fce0000000000 */
[----:B------:R-:W-:Y:S05]  /*11030*/  WARPSYNC.COLLECTIVE R91, `(.L_x_616) ;  /* 0x000000005b087348 */ /* 0x000fea0003c00000 */
[----:B------:R0:W1:Y:S02]  /*11040*/  SHFL.IDX P0, R123, R88, R89, R90 ;  /* 0x00000059587b7389 */ /* 0x000064000000005a */
[----:B01----:R-:W-:Y:S05]  /*11050*/  ENDCOLLECTIVE ;  /* 0x000000000000791b */ /* 0x003fea0003800000 */
.L_x_616:
[----:B------:R-:W-:Y:S01]  /*11060*/  FADD R59, R59, R122 ;  /* 0x0000007a3b3b7221 */ /* 0x000fe20000000000 */
[----:B------:R-:W-:-:S04]  /*11070*/  MOV R122, R123 ;  /* 0x0000007b007a7202 */ /* 0x000fc80000000f00 */
[----:B------:R-:W-:-:S13]  /*11080*/  FSETP.GT.AND P0, PT, R122, RZ, PT ;  /* 0x000000ff7a00720b */ /* 0x000fda0003f04000 */
[----:B------:R-:W2:Y:S04]  /*11090*/  @P0 LDG.E.CONSTANT R131, desc[UR4][R84.64] ;  /* 0x0000000454830981 */ /* 0x000ea8000c1e9900 */
[----:B------:R-:W3:Y:S01]  /*110a0*/  @P0 LDG.E.CONSTANT R133, desc[UR4][R84.64+0x80] ;  /* 0x0000800454850981 */ /* 0x000ee2000c1e9900 */
[----:B------:R-:W-:Y:S02]  /*110b0*/  HFMA2 R123, -RZ, RZ, 0, 0 ;  /* 0x00000000ff7b7431 */ /* 0x000fe400000001ff */
[----:B------:R-:W-:Y:S01]  /*110c0*/  HFMA2 R124, -RZ, RZ, 0, 0 ;  /* 0x00000000ff7c7431 */ /* 0x000fe200000001ff */
[----:B------:R-:W-:Y:S01]  /*110d0*/  MOV R88, R17 ;  /* 0x0000001100587202 */ /* 0x000fe20000000f00 */
[----:B------:R-:W-:Y:S01]  /*110e0*/  FADD R58, R58, R125 ;  /* 0x0000007d3a3a7221 */ /* 0x000fe20000000000 */
        /* <DEDUP_REMOVED lines=8> */
.L_x_617:
[----:B------:R-:W-:-:S04]  /*11170*/  MOV R125, R123 ;  /* 0x0000007b007d7202 */ /* 0x000fc80000000f00 */
[----:B------:R-:W-:-:S13]  /*11180*/  FSETP.GT.AND P0, PT, R125, RZ, PT ;  /* 0x000000ff7d00720b */ /* 0x000fda0003f04000 */
[----:B------:R-:W2:Y:S04]  /*11190*/  @P0 LDG.E.CONSTANT R128, desc[UR4][R84.64] ;  /* 0x0000000454800981 */ /* 0x000ea8000c1e9900 */
[----:B------:R-:W3:Y:S01]  /*111a0*/  @P0 LDG.E.CONSTANT R130, desc[UR4][R84.64+0x80] ;  /* 0x0000800454820981 */ /* 0x000ee2000c1e9900 */
[----:B------:R-:W-:Y:S01]  /*111b0*/  HFMA2 R122, -RZ, RZ, 0, 0 ;  /* 0x00000000ff7a7431 */ /* 0x000fe200000001ff */
        /* <DEDUP_REMOVED lines=11> */
.L_x_618:
[----:B------:R-:W-:-:S13]  /*11270*/  FSETP.GT.AND P0, PT, R123, RZ, PT ;  /* 0x000000ff7b00720b */ /* 0x000fda0003f04000 */
[----:B------:R-:W2:Y:S04]  /*11280*/  @P0 LDG.E.CONSTANT R132, desc[UR4][R84.64] ;  /* 0x0000000454840981 */ /* 0x000ea8000c1e9900 */
[----:B------:R-:W3:Y:S01]  /*11290*/  @P0 LDG.E.CONSTANT R134, desc[UR4][R84.64+0x80] ;  /* 0x0000800454860981 */ /* 0x000ee2000c1e9900 */
[----:B------:R-:W-:Y:S01]  /*112a0*/  MOV R88, R19 ;  /* 0x0000001300587202 */ /* 0x000fe20000000f00 */
[----:B------:R-:W-:Y:S01]  /*112b0*/  FADD R61, R61, R124 ;  /* 0x0000007c3d3d7221 */ /* 0x000fe20000000000 */
[----:B------:R-:W-:Y:S01]  /*112c0*/  CS2R R124, SRZ ;  /* 0x00000000007c7805 */ /* 0x000fe2000001ff00 */
[-C--:B--2---:R-:W-:Y:S01]  /*112d0*/  @P0 FMUL R86, R132, R123.reuse ;  /* 0x0000007b84560220 */ /* 0x084fe20000400000 */
[----:B---3--:R-:W-:-:S04]  /*112e0*/  @P0 FMUL R123, R134, R123 ;  /* 0x0000007b867b0220 */ /* 0x008fc80000400000 */
[----:B------:R-:W-:Y:S02]  /*112f0*/  @P0 MOV R122, R86 ;  /* 0x00000056007a0202 */ /* 0x000fe40000000f00 */
[----:B------:R-:W-:-:S07]  /*11300*/  @P0 MOV R125, R123 ;  /* 0x0000007b007d0202 */ /* 0x000fce0000000f00 */
[----:B------:R-:W-:Y:S05]  /*11310*/  WARPSYNC.COLLECTIVE R91, `(.L_x_619) ;  /* 0x000000005b087348 */ /* 0x000fea0003c00000 */
[----:B------:R0:W1:Y:S02]  /*11320*/  SHFL.IDX P0, R123, R88, R89, R90 ;  /* 0x00000059587b7389 */ /* 0x000064000000005a */
[----:B01----:R-:W-:Y:S05]  /*11330*/  ENDCOLLECTIVE ;  /* 0x000000000000791b */ /* 0x003fea0003800000 */
.L_x_619:
        /* <DEDUP_REMOVED lines=15> */
.L_x_620:
[----:B------:R-:W-:Y:S01]  /*11430*/  FADD R67, R67, R122 ;  /* 0x0000007a43437221 */ /* 0x000fe20000000000 */
[----:B------:R-:W-:-:S04]  /*11440*/  MOV R122, R123 ;  /* 0x0000007b007a7202 */ /* 0x000fc80000000f00 */
[----:B------:R-:W-:-:S13]  /*11450*/  FSETP.GT.AND P0, PT, R122, RZ, PT ;  /* 0x000000ff7a00720b */ /* 0x000fda0003f04000 */
[----:B------:R-:W2:Y:S04]  /*11460*/  @P0 LDG.E.CONSTANT R131, desc[UR4][R84.64] ;  /* 0x0000000454830981 */ /* 0x000ea8000c1e9900 */
[----:B------:R-:W3:Y:S01]  /*11470*/  @P0 LDG.E.CONSTANT R133, desc[UR4][R84.64+0x80] ;  /* 0x0000800454850981 */ /* 0x000ee2000c1e9900 */
[----:B------:R-:W-:Y:S01]  /*11480*/  HFMA2 R123, -RZ, RZ, 0, 0 ;  /* 0x00000000ff7b7431 */ /* 0x000fe200000001ff */
        /* <DEDUP_REMOVED lines=9> */
.L_x_621:
        /* <DEDUP_REMOVED lines=18> */
.L_x_622:
        /* <DEDUP_REMOVED lines=15> */
.L_x_623:
[----:B------:R-:W-:-:S13]  /*11730*/  FSETP.GT.AND P0, PT, R123, RZ, PT ;  /* 0x000000ff7b00720b */ /* 0x000fda0003f04000 */
[----:B------:R-:W2:Y:S04]  /*11740*/  @P0 LDG.E.CONSTANT R132, desc[UR4][R84.64] ;  /* 0x0000000454840981 */ /* 0x000ea8000c1e9900 */
[----:B------:R-:W3:Y:S01]  /*11750*/  @P0 LDG.E.CONSTANT R134, desc[UR4][R84.64+0x80] ;  /* 0x0000800454860981 */ /* 0x000ee2000c1e9900 */
[----:B------:R-:W-:Y:S02]  /*11760*/  MOV R88, R24 ;  /* 0x0000001800587202 */ /* 0x000fe40000000f00 */
        /* <DEDUP_REMOVED lines=8> */
.L_x_624:
        /* <DEDUP_REMOVED lines=15> */
.L_x_625:
        /* <DEDUP_REMOVED lines=17> */
.L_x_626:
        /* <DEDUP_REMOVED lines=15> */
.L_x_627:
        /* <DEDUP_REMOVED lines=13> */
.L_x_628:
[----:B------:R-:W-:Y:S01]  /*11bb0*/  FADD R100, R100, R125 ;  /* 0x0000007d64647221 */ /* 0x000fe20000000000 */
        /* <DEDUP_REMOVED lines=15> */
.L_x_629:
        /* <DEDUP_REMOVED lines=15> */
.L_x_630:
[----:B------:R-:W-:Y:S01]  /*11da0*/  FADD R103, R103, R124 ;  /* 0x0000007c67677221 */ /* 0x000fe20000000000 */
        /* <DEDUP_REMOVED lines=16> */
.L_x_631:
        /* <DEDUP_REMOVED lines=15> */
.L_x_632:
        /* <DEDUP_REMOVED lines=15> */
.L_x_633:
        /* <DEDUP_REMOVED lines=12> */
.L_x_634:
        /* <DEDUP_REMOVED lines=15> */
.L_x_635:
        /* <DEDUP_REMOVED lines=18> */
.L_x_636:
        /* <DEDUP_REMOVED lines=15> */
.L_x_637:
        /* <DEDUP_REMOVED lines=14> */
.L_x_638:
        /* <DEDUP_REMOVED lines=9> */
[----:B------:R-:W-:Y:S02]  /*125c0*/  HFMA2 R86, -RZ, RZ, 0, 0 ;  /* 0x00000000ff567431 */ /* 0x000fe400000001ff */
[----:B---3--:R-:W-:-:S05]  /*125d0*/  @P0 FMUL R122, R133, R122 ;  /* 0x0000007a857a0220 */ /* 0x008fca0000400000 */
[----:B------:R-:W-:-:S07]  /*125e0*/  @P0 MOV R86, R122 ;  /* 0x0000007a00560202 */ /* 0x000fce0000000f00 */
[----:B------:R-:W-:Y:S05]  /*125f0*/  WARPSYNC.COLLECTIVE R91, `(.L_x_639) ;  /* 0x000000005b087348 */ /* 0x000fea0003c00000 */
[----:B------:R0:W1:Y:S02]  /*12600*/  SHFL.IDX P0, R123, R88, R89, R90 ;  /* 0x00000059587b7389 */ /* 0x000064000000005a */
[----:B01----:R-:W-:Y:S05]  /*12610*/  ENDCOLLECTIVE ;  /* 0x000000000000791b */ /* 0x003fea0003800000 */
.L_x_639:
        /* <DEDUP_REMOVED lines=11> */
[----:B------:R-:W-:Y:S01]  /*126d0*/  HFMA2 R123, -RZ, RZ, 0, 0 ;  /* 0x00000000ff7b7431 */ /* 0x000fe200000001ff */
[----:B------:R-:W-:-:S05]  /*126e0*/  @P0 MOV R123, R124 ;  /* 0x0000007c007b0202 */ /* 0x000fca0000000f00 */
[----:B------:R-:W-:-:S07]  /*126f0*/  FADD R78, R78, R123 ;  /* 0x0000007b4e4e7221 */ /* 0x000fce0000000000 */
[----:B------:R-:W-:Y:S05]  /*12700*/  WARPSYNC.COLLECTIVE R91, `(.L_x_640) ;  /* 0x000000005b087348 */ /* 0x000fea0003c00000 */
[----:B------:R0:W1:Y:S02]  /*12710*/  SHFL.IDX P0, R123, R88, R89, R90 ;  /* 0x00000059587b7389 */ /* 0x000064000000005a */
[----:B01----:R-:W-:Y:S05]  /*12720*/  ENDCOLLECTIVE ;  /* 0x000000000000791b */ /* 0x003fea0003800000 */
.L_x_640:
[----:B------:R-:W-:-:S13]  /*12730*/  FSETP.GT.AND P0, PT, R123, RZ, PT ;  /* 0x000000ff7b00720b */ /* 0x000fda0003f04000 */
[----:B------:R-:W2:Y:S04]  /*12740*/  @P0 LDG.E.CONSTANT R128, desc[UR4][R84.64] ;  /* 0x0000000454800981 */ /* 0x000ea8000c1e9900 */
[----:B------:R-:W3:Y:S01]  /*12750*/  @P0 LDG.E.CONSTANT R130, desc[UR4][R84.64+0x80] ;  /* 0x0000800454820981 */ /* 0x000ee2000c1e9900 */
[----:B------:R-:W-:Y:S02]  /*12760*/  HFMA2 R125, -RZ, RZ, 0, 0 ;  /* 0x00000000ff7d7431 */ /* 0x000fe400000001ff */
[----:B------:R-:W-:-:S05]  /*12770*/  IMAD.WIDE R126, R79, 0x4, R82 ;  /* 0x000000044f7e7825 */ /* 0x000fca00078e0252 */
[----:B------:R0:W5:Y:S01]  /*12780*/  LDG.E.CONSTANT R79, desc[UR4][R126.64+0x80] ;  /* 0x000080047e4f7981 */ /* 0x000162000c1e9900 */
[----:B------:R-:W-:Y:S01]  /*12790*/  HFMA2 R43, -RZ, RZ, 0, 0 ;  /* 0x00000000ff2b7431 */ /* 0x000fe200000001ff */
[----:B------:R-:W-:Y:S02]  /*127a0*/  MOV R88, R9 ;  /* 0x0000000900587202 */ /* 0x000fe40000000f00 */
[----:B------:R-:W-:Y:S01]  /*127b0*/  MOV R89, R45 ;  /* 0x0000002d00597202 */ /* 0x000fe20000000f00 */
[----:B--2---:R-:W-:-:S05]  /*127c0*/  @P0 FMUL R122, R128, R123 ;  /* 0x0000007b807a0220 */ /* 0x004fca0000400000 */
[----:B------:R-:W-:Y:S02]  /*127d0*/  @P0 MOV R125, R122 ;  /* 0x0000007a007d0202 */ /* 0x000fe40000000f00 */
[----:B------:R0:W5:Y:S01]  /*127e0*/  LDG.E.CONSTANT R122, desc[UR4][R126.64] ;  /* 0x000000047e7a7981 */ /* 0x000162000c1e9900 */
[----:B---3--:R-:W-:-:S05]  /*127f0*/  @P0 FMUL R123, R130, R123 ;  /* 0x0000007b827b0220 */ /* 0x008fca0000400000 */
[----:B------:R-:W-:-:S07]  /*12800*/  @P0 MOV R43, R123 ;  /* 0x0000007b002b0202 */ /* 0x000fce0000000f00 */
[----:B0----5:R-:W-:Y:S05]  /*12810*/  WARPSYNC.COLLECTIVE R91, `(.L_x_641) ;  /* 0x000000005b087348 */ /* 0x021fea0003c00000 */
[----:B------:R1:W2:Y:S02]  /*12820*/  SHFL.IDX P0, R123, R88, R89, R90 ;  /* 0x00000059587b7389 */ /* 0x0002a4000000005a */
[----:B012--5:R-:W-:Y:S05]  /*12830*/  ENDCOLLECTIVE ;  /* 0x000000000000791b */ /* 0x027fea0003800000 */
.L_x_641:
[----:B------:R-:W-:Y:S01]  /*12840*/  FADD R125, R76, R125 ;  /* 0x0000007d4c7d7221 */ /* 0x000fe20000000000 */
[----:B------:R-:W-:Y:S02]  /*12850*/  MOV R88, R10 ;  /* 0x0000000a00587202 */ /* 0x000fe40000000f00 */
[----:B------:R-:W-:-:S07]  /*12860*/  MOV R76, R123 ;  /* 0x0000007b004c7202 */ /* 0x000fce0000000f00 */
[----:B------:R-:W-:Y:S05]  /*12870*/  WARPSYNC.COLLECTIVE R91, `(.L_x_642) ;  /* 0x000000005b087348 */ /* 0x000fea0003c00000 */
[----:B------:R0:W1:Y:S02]  /*12880*/  SHFL.IDX P0, R123, R88, R89, R90 ;  /* 0x00000059587b7389 */ /* 0x000064000000005a */
[----:B01----:R-:W-:Y:S05]  /*12890*/  ENDCOLLECTIVE ;  /* 0x000000000000791b */ /* 0x003fea0003800000 */
.L_x_642:
[----:B------:R-:W-:Y:S02]  /*128a0*/  MOV R88, R11 ;  /* 0x0000000b00587202 */ /* 0x000fe40000000f00 */
[----:B------:R-:W-:-:S07]  /*128b0*/  MOV R85, R123 ;  /* 0x0000007b00557202 */ /* 0x000fce0000000f00 */
[----:B------:R-:W-:Y:S05]  /*128c0*/  WARPSYNC.COLLECTIVE R91, `(.L_x_643) ;  /* 0x000000005b087348 */ /* 0x000fea0003c00000 */
[----:B------:R0:W1:Y:S02]  /*128d0*/  SHFL.IDX P0, R123, R88, R89, R90 ;  /* 0x00000059587b7389 */ /* 0x000064000000005a */
[----:B01----:R-:W-:Y:S05]  /*128e0*/  ENDCOLLECTIVE ;  /* 0x000000000000791b */ /* 0x003fea0003800000 */
.L_x_643:
[----:B------:R-:W-:Y:S01]  /*128f0*/  MOV R88, R12 ;  /* 0x0000000c00587202 */ /* 0x000fe20000000f00 */
[----:B------:R-:W-:Y:S01]  /*12900*/  FFMA R52, R79, R123, R52 ;  /* 0x0000007b4f347223 */ /* 0x000fe20000000034 */
[----:B------:R-:W-:Y:S01]  /*12910*/  FFMA R77, R76, R79, R77 ;  /* 0x0000004f4c4d7223 */ /* 0x000fe2000000004d */
[----:B------:R-:W-:Y:S01]  /*12920*/  FADD R87, R87, R86 ;  /* 0x0000005657577221 */ /* 0x000fe20000000000 */
[----:B------:R-:W-:-:S07]  /*12930*/  FFMA R51, R122, R123, R51 ;  /* 0x0000007b7a337223 */ /* 0x000fce0000000033 */
[----:B------:R-:W-:Y:S05]  /*12940*/  WARPSYNC.COLLECTIVE R91, `(.L_x_644) ;  /* 0x000000005b087348 */ /* 0x000fea0003c00000 */
[----:B------:R0:W1:Y:S02]  /*12950*/  SHFL.IDX P0, R123, R88, R89, R90 ;  /* 0x00000059587b7389 */ /* 0x000064000000005a */
[----:B01----:R-:W-:Y:S05]  /*12960*/  ENDCOLLECTIVE ;  /* 0x000000000000791b */ /* 0x003fea0003800000 */
.L_x_644:
[----:B------:R-:W-:Y:S01]  /*12970*/  FFMA R81, R76, R122, R81 ;  /* 0x0000007a4c517223 */ /* 0x000fe20000000051 */
[----:B------:R-:W-:Y:S02]  /*12980*/  MOV R88, R13 ;  /* 0x0000000d00587202 */ /* 0x000fe40000000f00 */
[----:B------:R-:W-:-:S07]  /*12990*/  MOV R76, R123 ;  /* 0x0000007b004c7202 */ /* 0x000fce0000000f00 */
[----:B------:R-:W-:Y:S05]  /*129a0*/  WARPSYNC.COLLECTIVE R91, `(.L_x_645) ;  /* 0x000000005b087348 */ /* 0x000fea0003c00000 */
[----:B------:R0:W1:Y:S02]  /*129b0*/  SHFL.IDX P0, R123, R88, R89, R90 ;  /* 0x00000059587b7389 */ /* 0x000064000000005a */
[----:B01----:R-:W-:Y:S05]  /*129c0*/  ENDCOLLECTIVE ;  /* 0x000000000000791b */ /* 0x003fea0003800000 */
.L_x_645:
[----:B------:R-:W-:Y:S02]  /*129d0*/  MOV R88, R14 ;  /* 0x0000000e00587202 */ /* 0x000fe40000000f00 */
[----:B------:R-:W-:-:S07]  /*129e0*/  MOV R84, R123 ;  /* 0x0000007b00547202 */ /* 0x000fce0000000f00 */
[----:B------:R-:W-:Y:S05]  /*129f0*/  WARPSYNC.COLLECTIVE R91, `(.L_x_646) ;  /* 0x000000005b087348 */ /* 0x000fea0003c00000 */
[----:B------:R0:W1:Y:S02]  /*12a00*/  SHFL.IDX P0, R123, R88, R89, R90 ;  /* 0x00000059587b7389 */ /* 0x000064000000005a */
[----:B01----:R-:W-:Y:S05]  /*12a10*/  ENDCOLLECTIVE ;  /* 0x000000000000791b */ /* 0x003fea0003800000 */
.L_x_646:
[----:B------:R-:W-:Y:S02]  /*12a20*/  MOV R88, R15 ;  /* 0x0000000f00587202 */ /* 0x000fe40000000f00 */
[----:B------:R-:W-:-:S07]  /*12a30*/  MOV R86, R123 ;  /* 0x0000007b00567202 */ /* 0x000fce0000000f00 */
[----:B------:R-:W-:Y:S05]  /*12a40*/  WARPSYNC.COLLECTIVE R91, `(.L_x_647) ;  /* 0x000000005b087348 */ /* 0x000fea0003c00000 */
[----:B------:R0:W1:Y:S02]  /*12a50*/  SHFL.IDX P0, R123, R88, R89, R90 ;  /* 0x00000059587b7389 */ /* 0x000064000000005a */
[----:B01----:R-:W-:Y:S05]  /*12a60*/  ENDCOLLECTIVE ;  /* 0x000000000000791b */ /* 0x003fea0003800000 */
.L_x_647:
[----:B------:R-:W-:Y:S02]  /*12a70*/  MOV R88, R16 ;  /* 0x0000001000587202 */ /* 0x000fe40000000f00 */
[----:B------:R-:W-:-:S07]  /*12a80*/  MOV R124, R123 ;  /* 0x0000007b007c7202 */ /* 0x000fce0000000f00 */
[----:B------:R-:W-:Y:S05]  /*12a90*/  WARPSYNC.COLLECTIVE R91, `(.L_x_648) ;  /* 0x000000005b087348 */ /* 0x000fea0003c00000 */
[----:B------:R0:W1:Y:S02]  /*12aa0*/  SHFL.IDX P0, R123, R88, R89, R90 ;  /* 0x00000059587b7389 */ /* 0x000064000000005a */
[----:B01----:R-:W-:Y:S05]  /*12ab0*/  ENDCOLLECTIVE ;  /* 0x000000000000791b */ /* 0x003fea0003800000 */
.L_x_648:
[----:B------:R-:W-:Y:S02]  /*12ac0*/  MOV R88, R17 ;  /* 0x0000001100587202 */ /* 0x000fe40000000f00 */
[----:B------:R-:W-:-:S07]  /*12ad0*/  MOV R126, R123 ;  /* 0x0000007b007e7202 */ /* 0x000fce0000000f00 */
[----:B------:R-:W-:Y:S05]  /*12ae0*/  WARPSYNC.COLLECTIVE R91, `(.L_x_649) ;  /* 0x000000005b087348 */ /* 0x000fea0003c00000 */
[----:B------:R0:W1:Y:S02]  /*12af0*/  SHFL.IDX P0, R123, R88, R89, R90 ;  /* 0x00000059587b7389 */ /* 0x000064000000005a */
[----:B01----:R-:W-:Y:S05]  /*12b00*/  ENDCOLLECTIVE ;  /* 0x000000000000791b */ /* 0x003fea0003800000 */
.L_x_649:
[----:B------:R-:W-:Y:S02]  /*12b10*/  MOV R88, R18 ;  /* 0x0000001200587202 */ /* 0x000fe40000000f00 */
[----:B------:R-:W-:-:S07]  /*12b20*/  MOV R128, R123 ;  /* 0x0000007b00807202 */ /* 0x000fce0000000f00 */
[----:B------:R-:W-:Y:S05]  /*12b30*/  WARPSYNC.COLLECTIVE R91, `(.L_x_650) ;  /* 0x000000005b087348 */ /* 0x000fea0003c00000 */
[----:B------:R0:W1:Y:S02]  /*12b40*/  SHFL.IDX P0, R123, R88, R89, R90 ;  /* 0x00000059587b7389 */ /* 0x000064000000005a */
[----:B01----:R-:W-:Y:S05]  /*12b50*/  ENDCOLLECTIVE ;  /* 0x000000000000791b */ /* 0x003fea0003800000 */
.L_x_650:
[----:B------:R-:W-:Y:S02]  /*12b60*/  MOV R88, R19 ;  /* 0x0000001300587202 */ /* 0x000fe40000000f00 */
[----:B------:R-:W-:-:S07]  /*12b70*/  MOV R130, R123 ;  /* 0x0000007b00827202 */ /* 0x000fce0000000f00 */
[----:B------:R-:W-:Y:S05]  /*12b80*/  WARPSYNC.COLLECTIVE R91, `(.L_x_651) ;  /* 0x000000005b087348 */ /* 0x000fea0003c00000 */
[----:B------:R0:W1:Y:S02]  /*12b90*/  SHFL.IDX P0, R123, R88, R89, R90 ;  /* 0x00000059587b7389 */ /* 0x000064000000005a */
[----:B01----:R-:W-:Y:S05]  /*12ba0*/  ENDCOLLECTIVE ;  /* 0x000000000000791b */ /* 0x003fea0003800000 */
.L_x_651:
[----:B------:R-:W-:Y:S02]  /*12bb0*/  MOV R88, R20 ;  /* 0x0000001400587202 */ /* 0x000fe40000000f00 */
[----:B------:R-:W-:-:S07]  /*12bc0*/  MOV R132, R123 ;  /* 0x0000007b00847202 */ /* 0x000fce0000000f00 */
[----:B------:R-:W-:Y:S05]  /*12bd0*/  WARPSYNC.COLLECTIVE R91, `(.L_x_652) ;  /* 0x000000005b087348 */ /* 0x000fea0003c00000 */
[----:B------:R0:W1:Y:S02]  /*12be0*/  SHFL.IDX P0, R123, R88, R89, R90 ;  /* 0x00000059587b7389 */ /* 0x000064000000005a */
[----:B01----:R-:W-:Y:S05]  /*12bf0*/  ENDCOLLECTIVE ;  /* 0x000000000000791b */ /* 0x003fea0003800000 */
.L_x_652:
[----:B------:R-:W-:Y:S02]  /*12c00*/  MOV R88, R21 ;  /* 0x0000001500587202 */ /* 0x000fe40000000f00 */
[----:B------:R-:W-:-:S07]  /*12c10*/  MOV R134, R123 ;  /* 0x0000007b00867202 */ /* 0x000fce0000000f00 */
[----:B------:R-:W-:Y:S05]  /*12c20*/  WARPSYNC.COLLECTIVE R91, `(.L_x_653) ;  /* 0x000000005b087348 */ /* 0x000fea0003c00000 */
[----:B------:R0:W1:Y:S02]  /*12c30*/  SHFL.IDX P0, R123, R88, R89, R90 ;  /* 0x00000059587b7389 */ /* 0x000064000000005a */
[----:B01----:R-:W-:Y:S05]  /*12c40*/  ENDCOLLECTIVE ;  /* 0x000000000000791b */ /* 0x003fea0003800000 */
.L_x_653:
[----:B------:R-:W-:Y:S01]  /*12c50*/  MOV R88, R22 ;  /* 0x0000001600587202 */ /* 0x000fe20000000f00 */
[-C--:B------:R-:W-:Y:S01]  /*12c60*/  FFMA R71, R122, R123.reuse, R71 ;  /* 0x0000007b7a477223 */ /* 0x080fe20000000047 */
[----:B------:R-:W-:-:S07]  /*12c70*/  FFMA R72, R79, R123, R72 ;  /* 0x0000007b4f487223 */ /* 0x000fce0000000048 */
[----:B------:R-:W-:Y:S05]  /*12c80*/  WARPSYNC.COLLECTIVE R91, `(.L_x_654) ;  /* 0x000000005b087348 */ /* 0x000fea0003c00000 */
[----:B------:R0:W1:Y:S02]  /*12c90*/  SHFL.IDX P0, R123, R88, R89, R90 ;  /* 0x00000059587b7389 */ /* 0x000064000000005a */
[----:B01----:R-:W-:Y:S05]  /*12ca0*/  ENDCOLLECTIVE ;  /* 0x000000000000791b */ /* 0x003fea0003800000 */
.L_x_654:
[-C--:B------:R-:W-:Y:S01]  /*12cb0*/  FFMA R53, R122, R76.reuse, R53 ;  /* 0x0000004c7a357223 */ /* 0x080fe20000000035 */
[----:B------:R-:W-:Y:S01]  /*12cc0*/  FFMA R54, R79, R76, R54 ;  /* 0x0000004c4f367223 */ /* 0x000fe20000000036 */
[----:B------:R-:W-:Y:S02]  /*12cd0*/  MOV R88, R23 ;  /* 0x0000001700587202 */ /* 0x000fe40000000f00 */
[----:B------:R-:W-:-:S07]  /*12ce0*/  MOV R76, R123 ;  /* 0x0000007b004c7202 */ /* 0x000fce0000000f00 */
[----:B------:R-:W-:Y:S05]  /*12cf0*/  WARPSYNC.COLLECTIVE R91, `(.L_x_655) ;  /* 0x000000005b087348 */ /* 0x000fea0003c00000 */
[----:B------:R0:W1:Y:S02]  /*12d00*/  SHFL.IDX P0, R123, R88, R89, R90 ;  /* 0x00000059587b7389 */ /* 0x000064000000005a */
[----:B01----:R-:W-:Y:S05]  /*12d10*/  ENDCOLLECTIVE ;  /* 0x000000000000791b */ /* 0x003fea0003800000 */
.L_x_655:
[-C--:B------:R-:W-:Y:S01]  /*12d20*/  FFMA R55, R122, R84.reuse, R55 ;  /* 0x000000547a377223 */ /* 0x080fe20000000037 */
[----:B------:R-:W-:Y:S01]  /*12d30*/  FFMA R56, R79, R84, R56 ;  /* 0x000000544f387223 */ /* 0x000fe20000000038 */
[----:B------:R-:W-:Y:S02]  /*12d40*/  MOV R88, R24 ;  /* 0x0000001800587202 */ /* 0x000fe40000000f00 */
[----:B------:R-:W-:-:S07]  /*12d50*/  MOV R84, R123 ;  /* 0x0000007b00547202 */ /* 0x000fce0000000f00 */
[----:B------:R-:W-:Y:S05]  /*12d60*/  WARPSYNC.COLLECTIVE R91, `(.L_x_656) ;  /* 0x000000005b087348 */ /* 0x000fea0003c00000 */
[----:B------:R0:W1:Y:S02]  /*12d70*/  SHFL.IDX P0, R123, R88, R89, R90 ;  /* 0x00000059587b7389 */ /* 0x000064000000005a */
[----:B01----:R-:W-:Y:S05]  /*12d80*/  ENDCOLLECTIVE ;  /* 0x000000000000791b */ /* 0x003fea0003800000 */
.L_x_656:
[-C--:B------:R-:W-:Y:S01]  /*12d90*/  FFMA R57, R122, R86.reuse, R57 ;  /* 0x000000567a397223 */ /* 0x080fe20000000039 */
[----:B------:R-:W-:Y:S01]  /*12da0*/  FFMA R58, R79, R86, R58 ;  /* 0x000000564f3a7223 */ /* 0x000fe2000000003a */
[----:B------:R-:W-:Y:S02]  /*12db0*/  MOV R88, R25 ;  /* 0x0000001900587202 */ /* 0x000fe40000000f00 */
[----:B------:R-:W-:-:S07]  /*12dc0*/  MOV R86, R123 ;  /* 0x0000007b00567202 */ /* 0x000fce0000000f00 */
[----:B------:R-:W-:Y:S05]  /*12dd0*/  WARPSYNC.COLLECTIVE R91, `(.L_x_657) ;  /* 0x000000005b087348 */ /* 0x000fea0003c00000 */
[----:B------:R0:W1:Y:S02]  /*12de0*/  SHFL.IDX P0, R123, R88, R89, R90 ;  /* 0x00000059587b7389 */ /* 0x000064000000005a */
[----:B01----:R-:W-:Y:S05]  /*12df0*/  ENDCOLLECTIVE ;  /* 0x000000000000791b */ /* 0x003fea0003800000 */
.L_x_657:
[-C--:B------:R-:W-:Y:S01]  /*12e00*/  FFMA R59, R122, R124.reuse, R59 ;  /* 0x0000007c7a3b7223 */ /* 0x080fe2000000003b */
[----:B------:R-:W-:Y:S01]  /*12e10*/  FFMA R60, R79, R124, R60 ;  /* 0x0000007c4f3c7223 */ /* 0x000fe2000000003c */
[----:B------:R-:W-:Y:S02]  /*12e20*/  MOV R88, R26 ;  /* 0x0000001a00587202 */ /* 0x000fe40000000f00 */
[----:B------:R-:W-:-:S07]  /*12e30*/  MOV R124, R123 ;  /* 0x0000007b007c7202 */ /* 0x000fce0000000f00 */
[----:B------:R-:W-:Y:S05]  /*12e40*/  WARPSYNC.COLLECTIVE R91, `(.L_x_658) ;  /* 0x000000005b087348 */ /* 0x000fea0003c00000 */
[----:B------:R0:W1:Y:S02]  /*12e50*/  SHFL.IDX P0, R123, R88, R89, R90 ;  /* 0x00000059587b7389 */ /* 0x000064000000005a */
[----:B01----:R-:W-:Y:S05]  /*12e60*/  ENDCOLLECTIVE ;  /* 0x000000000000791b */ /* 0x003fea0003800000 */
.L_x_658:
[-C--:B------:R-:W-:Y:S01]  /*12e70*/  FFMA R61, R122, R126.reuse, R61 ;  /* 0x0000007e7a3d7223 */ /* 0x080fe2000000003d */
[----:B------:R-:W-:Y:S01]  /*12e80*/  FFMA R62, R79, R126, R62 ;  /* 0x0000007e4f3e7223 */ /* 0x000fe2000000003e */
[----:B------:R-:W-:Y:S02]  /*12e90*/  MOV R88, R28 ;  /* 0x0000001c00587202 */ /* 0x000fe40000000f00 */
[----:B------:R-:W-:-:S07]  /*12ea0*/  MOV R126, R123 ;  /* 0x0000007b007e7202 */ /* 0x000fce0000000f00 */
[----:B------:R-:W-:Y:S05]  /*12eb0*/  WARPSYNC.COLLECTIVE R91, `(.L_x_659) ;  /* 0x000000005b087348 */ /* 0x000fea0003c00000 */
[----:B------:R0:W1:Y:S02]  /*12ec0*/  SHFL.IDX P0, R123, R88, R89, R90 ;  /* 0x00000059587b7389 */ /* 0x000064000000005a */
[----:B01----:R-:W-:Y:S05]  /*12ed0*/  ENDCOLLECTIVE ;  /* 0x000000000000791b */ /* 0x003fea0003800000 */
.L_x_659:
[-C--:B------:R-:W-:Y:S01]  /*12ee0*/  FFMA R63, R122, R128.reuse, R63 ;  /* 0x000000807a3f7223 */ /* 0x080fe2000000003f */
[----:B------:R-:W-:Y:S01]  /*12ef0*/  FFMA R64, R79, R128, R64 ;  /* 0x000000804f407223 */ /* 0x000fe20000000040 */
[----:B------:R-:W-:Y:S02]  /*12f00*/  MOV R88, R29 ;  /* 0x0000001d00587202 */ /* 0x000fe40000000f00 */
[----:B------:R-:W-:-:S07]  /*12f10*/  MOV R128, R123 ;  /* 0x0000007b00807202 */ /* 0x000fce0000000f00 */
[----:B------:R-:W-:Y:S05]  /*12f20*/  WARPSYNC.COLLECTIVE R91, `(.L_x_660) ;  /* 0x000000005b087348 */ /* 0x000fea0003c00000 */
[----:B------:R0:W1:Y:S02]  /*12f30*/  SHFL.IDX P0, R123, R88, R89, R90 ;  /* 0x00000059587b7389 */ /* 0x000064000000005a */
[----:B01----:R-:W-:Y:S05]  /*12f40*/  ENDCOLLECTIVE ;  /* 0x000000000000791b */ /* 0x003fea0003800000 */
.L_x_660:
[-C--:B------:R-:W-:Y:S01]  /*12f50*/  FFMA R65, R122, R130.reuse, R65 ;  /* 0x000000827a417223 */ /* 0x080fe20000000041 */
[----:B------:R-:W-:Y:S01]  /*12f60*/  FFMA R66, R79, R130, R66 ;  /* 0x000000824f427223 */ /* 0x000fe20000000042 */
[----:B------:R-:W-:Y:S02]  /*12f70*/  MOV R88, R30 ;  /* 0x0000001e00587202 */ /* 0x000fe40000000f00 */
[----:B------:R-:W-:-:S07]  /*12f80*/  MOV R130, R123 ;  /* 0x0000007b00827202 */ /* 0x000fce0000000f00 */
[----:B------:R-:W-:Y:S05]  /*12f90*/  WARPSYNC.COLLECTIVE R91, `(.L_x_661) ;  /* 0x000000005b087348 */ /* 0x000fea0003c00000 */
[----:B------:R0:W1:Y:S02]  /*12fa0*/  SHFL.IDX P0, R123, R88, R89, R90 ;  /* 0x00000059587b7389 */ /* 0x000064000000005a */
[----:B01----:R-:W-:Y:S05]  /*12fb0*/  ENDCOLLECTIVE ;  /* 0x000000000000791b */ /* 0x003fea0003800000 */
.L_x_661:
[-C--:B------:R-:W-:Y:S01]  /*12fc0*/  FFMA R67, R122, R132.reuse, R67 ;  /* 0x000000847a437223 */ /* 0x080fe20000000043 */
[----:B------:R-:W-:Y:S01]  /*12fd0*/  FFMA R68, R79, R132, R68 ;  /* 0x000000844f447223 */ /* 0x000fe20000000044 */
[----:B------:R-:W-:Y:S02]  /*12fe0*/  MOV R88, R31 ;  /* 0x0000001f00587202 */ /* 0x000fe40000000f00 */
[----:B------:R-:W-:-:S07]  /*12ff0*/  MOV R132, R123 ;  /* 0x0000007b00847202 */ /* 0x000fce0000000f00 */
[----:B------:R-:W-:Y:S05]  /*13000*/  WARPSYNC.COLLECTIVE R91, `(.L_x_662) ;  /* 0x000000005b087348 */ /* 0x000fea0003c00000 */
[----:B------:R0:W1:Y:S02]  /*13010*/  SHFL.IDX P0, R123, R88, R89, R90 ;  /* 0x00000059587b7389 */ /* 0x000064000000005a */
[----:B01----:R-:W-:Y:S05]  /*13020*/  ENDCOLLECTIVE ;  /* 0x000000000000791b */ /* 0x003fea0003800000 */
.L_x_662:
[-C--:B------:R-:W-:Y:S01]  /*13030*/  FFMA R69, R122, R134.reuse, R69 ;  /* 0x000000867a457223 */ /* 0x080fe20000000045 */
[----:B------:R-:W-:Y:S01]  /*13040*/  FFMA R70, R79, R134, R70 ;  /* 0x000000864f467223 */ /* 0x000fe20000000046 */
[----:B------:R-:W-:Y:S02]  /*13050*/  MOV R88, R32 ;  /* 0x0000002000587202 */ /* 0x000fe40000000f00 */
[----:B------:R-:W-:-:S07]  /*13060*/  MOV R134, R123 ;  /* 0x0000007b00867202 */ /* 0x000fce0000000f00 */
[----:B------:R-:W-:Y:S05]  /*13070*/  WARPSYNC.COLLECTIVE R91, `(.L_x_663) ;  /* 0x000000005b087348 */ /* 0x000fea0003c00000 */
[----:B------:R0:W1:Y:S02]  /*13080*/  SHFL.IDX P0, R123, R88, R89, R90 ;  /* 0x00000059587b7389 */ /* 0x000064000000005a */
[----:B01----:R-:W-:Y:S05]  /*13090*/  ENDCOLLECTIVE ;  /* 0x000000000000791b */ /* 0x003fea0003800000 */
.L_x_663:
[----:B------:R-:W-:Y:S01]  /*130a0*/  MOV R88, R34 ;  /* 0x0000002200587202 */ /* 0x000fe20000000f00 */
[-C--:B------:R-:W-:Y:S01]  /*130b0*/  FFMA R107, R122, R123.reuse, R107 ;  /* 0x0000007b7a6b7223 */ /* 0x080fe2000000006b */
[----:B------:R-:W-:-:S07]  /*130c0*/  FFMA R108, R79, R123, R108 ;  /* 0x0000007b4f6c7223 */ /* 0x000fce000000006c */
[----:B------:R-:W-:Y:S05]  /*130d0*/  WARPSYNC.COLLECTIVE R91, `(.L_x_664) ;  /* 0x000000005b087348 */ /* 0x000fea0003c00000 */
[----:B------:R0:W1:Y:S02]  /*130e0*/  SHFL.IDX P0, R123, R88, R89, R90 ;  /* 0x00000059587b7389 */ /* 0x000064000000005a */
[----:B01----:R-:W-:Y:S05]  /*130f0*/  ENDCOLLECTIVE ;  /* 0x000000000000791b */ /* 0x003fea0003800000 */
.L_x_664:
[-C--:B------:R-:W-:Y:S01]  /*13100*/  FFMA R75, R122, R84.reuse, R75 ;  /* 0x000000547a4b7223 */ /* 0x080fe2000000004b */
[----:B------:R-:W-:Y:S01]  /*13110*/  FFMA R92, R79, R84, R92 ;  /* 0x000000544f5c7223 */ /* 0x000fe2000000005c */
[----:B------:R-:W-:Y:S02]  /*13120*/  MOV R88, R35 ;  /* 0x0000002300587202 */ /* 0x000fe40000000f00 */
[----:B------:R-:W-:-:S07]  /*13130*/  MOV R84, R123 ;  /* 0x0000007b00547202 */ /* 0x000fce0000000f00 */
[----:B------:R-:W-:Y:S05]  /*13140*/  WARPSYNC.COLLECTIVE R91, `(.L_x_665) ;  /* 0x000000005b087348 */ /* 0x000fea0003c00000 */
[----:B------:R0:W1:Y:S02]  /*13150*/  SHFL.IDX P0, R123, R88, R89, R90 ;  /* 0x00000059587b7389 */ /* 0x000064000000005a */
[----:B01----:R-:W-:Y:S05]  /*13160*/  ENDCOLLECTIVE ;  /* 0x000000000000791b */ /* 0x003fea0003800000 */
.L_x_665:
[-C--:B------:R-:W-:Y:S01]  /*13170*/  FFMA R48, R122, R85.reuse, R48 ;  /* 0x000000557a307223 */ /* 0x080fe20000000030 */
[----:B------:R-:W-:Y:S01]  /*13180*/  FFMA R50, R79, R85, R50 ;  /* 0x000000554f327223 */ /* 0x000fe20000000032 */
[----:B------:R-:W-:Y:S02]  /*13190*/  MOV R88, R36 ;  /* 0x0000002400587202 */ /* 0x000fe40000000f00 */
[----:B------:R-:W-:-:S07]  /*131a0*/  MOV R85, R123 ;  /* 0x0000007b00557202 */ /* 0x000fce0000000f00 */
[----:B------:R-:W-:Y:S05]  /*131b0*/  WARPSYNC.COLLECTIVE R91, `(.L_x_666) ;  /* 0x000000005b087348 */ /* 0x000fea0003c00000 */
[----:B------:R0:W1:Y:S02]  /*131c0*/  SHFL.IDX P0, R123, R88, R89, R90 ;  /* 0x00000059587b7389 */ /* 0x000064000000005a */
[----:B01----:R-:W-:Y:S05]  /*131d0*/  ENDCOLLECTIVE ;  /* 0x000000000000791b */ /* 0x003fea0003800000 */
.L_x_666:
[-C--:B------:R-:W-:Y:S01]  /*131e0*/  FFMA R93, R122, R86.reuse, R93 ;  /* 0x000000567a5d7223 */ /* 0x080fe2000000005d */
[----:B------:R-:W-:Y:S01]  /*131f0*/  FFMA R94, R79, R86, R94 ;  /* 0x000000564f5e7223 */ /* 0x000fe2000000005e */
[----:B------:R-:W-:Y:S02]  /*13200*/  MOV R88, R37 ;  /* 0x0000002500587202 */ /* 0x000fe40000000f00 */
[----:B------:R-:W-:-:S07]  /*13210*/  MOV R86, R123 ;  /* 0x0000007b00567202 */ /* 0x000fce0000000f00 */
[----:B------:R-:W-:Y:S05]  /*13220*/  WARPSYNC.COLLECTIVE R91, `(.L_x_667) ;  /* 0x000000005b087348 */ /* 0x000fea0003c00000 */
[----:B------:R0:W1:Y:S02]  /*13230*/  SHFL.IDX P0, R123, R88, R89, R90 ;  /* 0x00000059587b7389 */ /* 0x000064000000005a */
[----:B01----:R-:W-:Y:S05]  /*13240*/  ENDCOLLECTIVE ;  /* 0x000000000000791b */ /* 0x003fea0003800000 */
.L_x_667:
[-C--:B------:R-:W-:Y:S01]  /*13250*/  FFMA R97, R122, R126.reuse, R97 ;  /* 0x0000007e7a617223 */ /* 0x080fe20000000061 */
[----:B------:R-:W-:Y:S01]  /*13260*/  FFMA R98, R79, R126, R98 ;  /* 0x0000007e4f627223 */ /* 0x000fe20000000062 */
[----:B------:R-:W-:Y:S02]  /*13270*/  MOV R88, R38 ;  /* 0x0000002600587202 */ /* 0x000fe40000000f00 */
[----:B------:R-:W-:-:S07]  /*13280*/  MOV R126, R123 ;  /* 0x0000007b007e7202 */ /* 0x000fce0000000f00 */
[----:B------:R-:W-:Y:S05]  /*13290*/  WARPSYNC.COLLECTIVE R91, `(.L_x_668) ;  /* 0x000000005b087348 */ /* 0x000fea0003c00000 */
[----:B------:R0:W1:Y:S02]  /*132a0*/  SHFL.IDX P0, R123, R88, R89, R90 ;  /* 0x00000059587b7389 */ /* 0x000064000000005a */
[----:B01----:R-:W-:Y:S05]  /*132b0*/  ENDCOLLECTIVE ;  /* 0x000000000000791b */ /* 0x003fea0003800000 */
.L_x_668:
[----:B------:R-:W-:Y:S02]  /*132c0*/  MOV R88, R39 ;  /* 0x0000002700587202 */ /* 0x000fe40000000f00 */
[----:B------:R-:W-:-:S07]  /*132d0*/  MOV R127, R123 ;  /* 0x0000007b007f7202 */ /* 0x000fce0000000f00 */
[----:B------:R-:W-:Y:S05]  /*132e0*/  WARPSYNC.COLLECTIVE R91, `(.L_x_669) ;  /* 0x000000005b087348 */ /* 0x000fea0003c00000 */
[----:B------:R0:W1:Y:S02]  /*132f0*/  SHFL.IDX P0, R123, R88, R89, R90 ;  /* 0x00000059587b7389 */ /* 0x000064000000005a */
[----:B01----:R-:W-:Y:S05]  /*13300*/  ENDCOLLECTIVE ;  /* 0x000000000000791b */ /* 0x003fea0003800000 */
.L_x_669:
[-C--:B------:R-:W-:Y:S01]  /*13310*/  FFMA R99, R122, R128.reuse, R99 ;  /* 0x000000807a637223 */ /* 0x080fe20000000063 */
[----:B------:R-:W-:Y:S01]  /*13320*/  FFMA R100, R79, R128, R100 ;  /* 0x000000804f647223 */ /* 0x000fe20000000064 */
[----:B------:R-:W-:Y:S02]  /*13330*/  MOV R88, R40 ;  /* 0x0000002800587202 */ /* 0x000fe40000000f00 */
[----:B------:R-:W-:-:S07]  /*13340*/  MOV R128, R123 ;  /* 0x0000007b00807202 */ /* 0x000fce0000000f00 */
[----:B------:R-:W-:Y:S05]  /*13350*/  WARPSYNC.COLLECTIVE R91, `(.L_x_670) ;  /* 0x000000005b087348 */ /* 0x000fea0003c00000 */
[----:B------:R0:W1:Y:S02]  /*13360*/  SHFL.IDX P0, R123, R88, R89, R90 ;  /* 0x00000059587b7389 */ /* 0x000064000000005a */
[----:B01----:R-:W-:Y:S05]  /*13370*/  ENDCOLLECTIVE ;  /* 0x000000000000791b */ /* 0x003fea0003800000 */
.L_x_670:
[-C--:B------:R-:W-:Y:S01]  /*13380*/  FFMA R101, R122, R130.reuse, R101 ;  /* 0x000000827a657223 */ /* 0x080fe20000000065 */
[----:B------:R-:W-:Y:S01]  /*13390*/  FFMA R102, R79, R130, R102 ;  /* 0x000000824f667223 */ /* 0x000fe20000000066 */
[----:B------:R-:W-:Y:S02]  /*133a0*/  MOV R88, R41 ;  /* 0x0000002900587202 */ /* 0x000fe40000000f00 */
[----:B------:R-:W-:-:S07]  /*133b0*/  MOV R130, R123 ;  /* 0x0000007b00827202 */ /* 0x000fce0000000f00 */
[----:B------:R-:W-:Y:S05]  /*133c0*/  WARPSYNC.COLLECTIVE R91, `(.L_x_671) ;  /* 0x000000005b087348 */ /* 0x000fea0003c00000 */
[----:B------:R0:W1:Y:S02]  /*133d0*/  SHFL.IDX P0, R123, R88, R89, R90 ;  /* 0x00000059587b7389 */ /* 0x000064000000005a */
[----:B01----:R-:W-:Y:S05]  /*133e0*/  ENDCOLLECTIVE ;  /* 0x000000000000791b */ /* 0x003fea0003800000 */
.L_x_671:
[----:B------:R-:W-:Y:S02]  /*133f0*/  MOV R88, R42 ;  /* 0x0000002a00587202 */ /* 0x000fe40000000f00 */
[----:B------:R-:W-:-:S07]  /*13400*/  MOV R129, R123 ;  /* 0x0000007b00817202 */ /* 0x000fce0000000f00 */
[----:B------:R-:W-:Y:S05]  /*13410*/  WARPSYNC.COLLECTIVE R91, `(.L_x_672) ;  /* 0x000000005b087348 */ /* 0x000fea0003c00000 */
[----:B------:R0:W1:Y:S02]  /*13420*/  SHFL.IDX P0, R123, R88, R89, R90 ;  /* 0x00000059587b7389 */ /* 0x000064000000005a */
[----:B01----:R-:W-:Y:S05]  /*13430*/  ENDCOLLECTIVE ;  /* 0x000000000000791b */ /* 0x003fea0003800000 */
.L_x_672:
        /* <DEDUP_REMOVED lines=23> */
.L_x_673:
[----:B------:R-:W-:Y:S01]  /*135b0*/  FFMA R114, R79, R86, R114 ;  /* 0x000000564f727223 */ /* 0x000fe20000000072 */
[----:B------:R-:W-:Y:S02]  /*135c0*/  MOV R88, R10 ;  /* 0x0000000a00587202 */ /* 0x000fe40000000f00 */
[----:B------:R-:W-:-:S07]  /*135d0*/  MOV R86, R123 ;  /* 0x0000007b00567202 */ /* 0x000fce0000000f00 */
[----:B------:R-:W-:Y:S05]  /*135e0*/  WARPSYNC.COLLECTIVE R91, `(.L_x_674) ;  /* 0x000000005b087348 */ /* 0x000fea0003c00000 */
[----:B------:R0:W1:Y:S02]  /*135f0*/  SHFL.IDX P0, R123, R88, R89, R90 ;  /* 0x00000059587b7389 */ /* 0x000064000000005a */
[----:B01----:R-:W-:Y:S05]  /*13600*/  ENDCOLLECTIVE ;  /* 0x000000000000791b */ /* 0x003fea0003800000 */
.L_x_674:
[----:B------:R-:W-:Y:S01]  /*13610*/  MOV R88, R11 ;  /* 0x0000000b00587202 */ /* 0x000fe20000000f00 */
[----:B------:R-:W-:Y:S01]  /*13620*/  FADD R0, R0, R43 ;  /* 0x0000002b00007221 */ /* 0x000fe20000000000 */
        /* <DEDUP_REMOVED lines=16> */
.L_x_675:
[----:B------:R-:W-:Y:S02]  /*13730*/  MOV R88, R12 ;  /* 0x0000000c00587202 */ /* 0x000fe40000000f00 */
[----:B------:R-:W-:-:S07]  /*13740*/  MOV R79, R123 ;  /* 0x0000007b004f7202 */ /* 0x000fce0000000f00 */
[----:B------:R-:W-:Y:S05]  /*13750*/  WARPSYNC.COLLECTIVE R91, `(.L_x_676) ;  /* 0x000000005b087348 */ /* 0x000fea0003c00000 */
[----:B------:R0:W1:Y:S02]  /*13760*/  SHFL.IDX P0, R123, R88, R89, R90 ;  /* 0x00000059587b7389 */ /* 0x000064000000005a */
[----:B01----:R-:W-:Y:S05]  /*13770*/  ENDCOLLECTIVE ;  /* 0x000000000000791b */ /* 0x003fea0003800000 */
.L_x_676:
[----:B------:R-:W-:Y:S01]  /*13780*/  MOV R88, R13 ;  /* 0x0000000d00587202 */ /* 0x000fe20000000f00 */
[-C--:B------:R-:W-:Y:S01]  /*13790*/  FFMA R124, R44, R123.reuse, R53 ;  /* 0x0000007b2c7c7223 */ /* 0x080fe20000000035 */
[----:B------:R-:W-:-:S07]  /*137a0*/  FFMA R54, R45, R123, R54 ;  /* 0x0000007b2d367223 */ /* 0x000fce0000000036 */
[----:B------:R-:W-:Y:S05]  /*137b0*/  WARPSYNC.COLLECTIVE R91, `(.L_x_677) ;  /* 0x000000005b087348 */ /* 0x000fea0003c00000 */
[----:B------:R0:W1:Y:S02]  /*137c0*/  SHFL.IDX P0, R123, R88, R89, R90 ;  /* 0x00000059587b7389 */ /* 0x000064000000005a */
[----:B01----:R-:W-:Y:S05]  /*137d0*/  ENDCOLLECTIVE ;  /* 0x000000000000791b */ /* 0x003fea0003800000 */
.L_x_677:
[----:B------:R-:W-:Y:S02]  /*137e0*/  MOV R88, R14 ;  /* 0x0000000e00587202 */ /* 0x000fe40000000f00 */
[----:B------:R-:W-:-:S07]  /*137f0*/  MOV R128, R123 ;  /* 0x0000007b00807202 */ /* 0x000fce0000000f00 */
[----:B------:R-:W-:Y:S05]  /*13800*/  WARPSYNC.COLLECTIVE R91, `(.L_x_678) ;  /* 0x000000005b087348 */ /* 0x000fea0003c00000 */
[----:B------:R0:W1:Y:S02]  /*13810*/  SHFL.IDX P0, R123, R88, R89, R90 ;  /* 0x00000059587b7389 */ /* 0x000064000000005a */
[----:B01----:R-:W-:Y:S05]  /*13820*/  ENDCOLLECTIVE ;  /* 0x000000000000791b */ /* 0x003fea0003800000 */
.L_x_678:
[----:B------:R-:W-:Y:S02]  /*13830*/  MOV R88, R15 ;  /* 0x0000000f00587202 */ /* 0x000fe40000000f00 */
[----:B------:R-:W-:-:S07]  /*13840*/  MOV R130, R123 ;  /* 0x0000007b00827202 */ /* 0x000fce0000000f00 */
[----:B------:R-:W-:Y:S05]  /*13850*/  WARPSYNC.COLLECTIVE R91, `(.L_x_679) ;  /* 0x000000005b087348 */ /* 0x000fea0003c00000 */
[----:B------:R0:W1:Y:S02]  /*13860*/  SHFL.IDX P0, R123, R88, R89, R90 ;  /* 0x00000059587b7389 */ /* 0x000064000000005a */
[----:B01----:R-:W-:Y:S05]  /*13870*/  ENDCOLLECTIVE ;  /* 0x000000000000791b */ /* 0x003fea0003800000 */
.L_x_679:
[----:B------:R-:W-:Y:S02]  /*13880*/  MOV R88, R16 ;  /* 0x0000001000587202 */ /* 0x000fe40000000f00 */
[----:B------:R-:W-:-:S07]  /*13890*/  MOV R132, R123 ;  /* 0x0000007b00847202 */ /* 0x000fce0000000f00 */
[----:B------:R-:W-:Y:S05]  /*138a0*/  WARPSYNC.COLLECTIVE R91, `(.L_x_680) ;  /* 0x000000005b087348 */ /* 0x000fea0003c00000 */
[----:B------:R0:W1:Y:S02]  /*138b0*/  SHFL.IDX P0, R123, R88, R89, R90 ;  /* 0x00000059587b7389 */ /* 0x000064000000005a */
[----:B01----:R-:W-:Y:S05]  /*138c0*/  ENDCOLLECTIVE ;  /* 0x000000000000791b */ /* 0x003fea0003800000 */
.L_x_680:
[----:B------:R-:W-:Y:S02]  /*138d0*/  MOV R88, R17 ;  /* 0x0000001100587202 */ /* 0x000fe40000000f00 */
[----:B------:R-:W-:-:S07]  /*138e0*/  MOV R134, R123 ;  /* 0x0000007b00867202 */ /* 0x000fce0000000f00 */
[----:B------:R-:W-:Y:S05]  /*138f0*/  WARPSYNC.COLLECTIVE R91, `(.L_x_681) ;  /* 0x000000005b087348 */ /* 0x000fea0003c00000 */
[----:B------:R0:W1:Y:S02]  /*13900*/  SHFL.IDX P0, R123, R88, R89, R90 ;  /* 0x00000059587b7389 */ /* 0x000064000000005a */
[----:B01----:R-:W-:Y:S05]  /*13910*/  ENDCOLLECTIVE ;  /* 0x000000000000791b */ /* 0x003fea0003800000 */
.L_x_681:
[----:B------:R-:W-:Y:S02]  /*13920*/  MOV R88, R18 ;  /* 0x0000001200587202 */ /* 0x000fe40000000f00 */
[----:B------:R-:W-:-:S07]  /*13930*/  MOV R136, R123 ;  /* 0x0000007b00887202 */ /* 0x000fce0000000f00 */
[----:B------:R-:W-:Y:S05]  /*13940*/  WARPSYNC.COLLECTIVE R91, `(.L_x_682) ;  /* 0x000000005b087348 */ /* 0x000fea0003c00000 */
[----:B------:R0:W1:Y:S02]  /*13950*/  SHFL.IDX P0, R123, R88, R89, R90 ;  /* 0x00000059587b7389 */ /* 0x000064000000005a */
[----:B01----:R-:W-:Y:S05]  /*13960*/  ENDCOLLECTIVE ;  /* 0x000000000000791b */ /* 0x003fea0003800000 */
.L_x_682:
[----:B------:R-:W-:Y:S02]  /*13970*/  MOV R88, R19 ;  /* 0x0000001300587202 */ /* 0x000fe40000000f00 */
[----:B------:R-:W-:-:S07]  /*13980*/  MOV R138, R123 ;  /* 0x0000007b008a7202 */ /* 0x000fce0000000f00 */
[----:B------:R-:W-:Y:S05]  /*13990*/  WARPSYNC.COLLECTIVE R91, `(.L_x_683) ;  /* 0x000000005b087348 */ /* 0x000fea0003c00000 */
[----:B------:R0:W1:Y:S02]  /*139a0*/  SHFL.IDX P0, R123, R88, R89, R90 ;  /* 0x00000059587b7389 */ /* 0x000064000000005a */
[----:B01----:R-:W-:Y:S05]  /*139b0*/  ENDCOLLECTIVE ;  /* 0x000000000000791b */ /* 0x003fea0003800000 */
.L_x_683:
[----:B------:R-:W-:Y:S02]  /*139c0*/  MOV R88, R20 ;  /* 0x0000001400587202 */ /* 0x000fe40000000f00 */
[----:B------:R-:W-:-:S07]  /*139d0*/  MOV R140, R123 ;  /* 0x0000007b008c7202 */ /* 0x000fce0000000f00 */
[----:B------:R-:W-:Y:S05]  /*139e0*/  WARPSYNC.COLLECTIVE R91, `(.L_x_684) ;  /* 0x000000005b087348 */ /* 0x000fea0003c00000 */
[----:B------:R0:W1:Y:S02]  /*139f0*/  SHFL.IDX P0, R123, R88, R89, R90 ;  /* 0x00000059587b7389 */ /* 0x000064000000005a */
[----:B01----:R-:W-:Y:S05]  /*13a00*/  ENDCOLLECTIVE ;  /* 0x000000000000791b */ /* 0x003fea0003800000 */
.L_x_684:
[----:B------:R-:W-:Y:S02]  /*13a10*/  MOV R88, R21 ;  /* 0x0000001500587202 */ /* 0x000fe40000000f00 */
[----:B------:R-:W-:-:S07]  /*13a20*/  MOV R142, R123 ;  /* 0x0000007b008e7202 */ /* 0x000fce0000000f00 */
[----:B------:R-:W-:Y:S05]  /*13a30*/  WARPSYNC.COLLECTIVE R91, `(.L_x_685) ;  /* 0x000000005b087348 */ /* 0x000fea0003c00000 */
[----:B------:R0:W1:Y:S02]  /*13a40*/  SHFL.IDX P0, R123, R88, R89, R90 ;  /* 0x00000059587b7389 */ /* 0x000064000000005a */
[----:B01----:R-:W-:Y:S05]  /*13a50*/  ENDCOLLECTIVE ;  /* 0x000000000000791b */ /* 0x003fea0003800000 */
.L_x_685:
        /* <DEDUP_REMOVED lines=22> */
.L_x_686:
[----:B------:R-:W-:Y:S02]  /*13bc0*/  MOV R88, R23 ;  /* 0x0000001700587202 */ /* 0x000fe40000000f00 */
[----:B------:R-:W-:-:S07]  /*13bd0*/  MOV R146, R123 ;  /* 0x0000007b00927202 */ /* 0x000fce0000000f00 */
[----:B------:R-:W-:Y:S05]  /*13be0*/  WARPSYNC.COLLECTIVE R91, `(.L_x_687) ;  /* 0x000000005b087348 */ /* 0x000fea0003c00000 */
[----:B------:R0:W1:Y:S02]  /*13bf0*/  SHFL.IDX P0, R123, R88, R89, R90 ;  /* 0x00000059587b7389 */ /* 0x000064000000005a */
[----:B01----:R-:W-:Y:S05]  /*13c00*/  ENDCOLLECTIVE ;  /* 0x000000000000791b */ /* 0x003fea0003800000 */
.L_x_687:
[----:B------:R-:W-:Y:S02]  /*13c10*/  MOV R88, R24 ;  /* 0x0000001800587202 */ /* 0x000fe40000000f00 */
[----:B------:R-:W-:-:S07]  /*13c20*/  MOV R148, R123 ;  /* 0x0000007b00947202 */ /* 0x000fce0000000f00 */
[----:B------:R-:W-:Y:S05]  /*13c30*/  WARPSYNC.COLLECTIVE R91, `(.L_x_688) ;  /* 0x000000005b087348 */ /* 0x000fea0003c00000 */
[----:B------:R0:W1:Y:S02]  /*13c40*/  SHFL.IDX P0, R123, R88, R89, R90 ;  /* 0x00000059587b7389 */ /* 0x000064000000005a */
[----:B01----:R-:W-:Y:S05]  /*13c50*/  ENDCOLLECTIVE ;  /* 0x000000000000791b */ /* 0x003fea0003800000 */
.L_x_688:
[----:B------:R-:W-:Y:S02]  /*13c60*/  MOV R88, R25 ;  /* 0x0000001900587202 */ /* 0x000fe40000000f00 */
[----:B------:R-:W-:-:S07]  /*13c70*/  MOV R150, R123 ;  /* 0x0000007b00967202 */ /* 0x000fce0000000f00 */
[----:B------:R-:W-:Y:S05]  /*13c80*/  WARPSYNC.COLLECTIVE R91, `(.L_x_689) ;  /* 0x000000005b087348 */ /* 0x000fea0003c00000 */
[----:B------:R0:W1:Y:S02]  /*13c90*/  SHFL.IDX P0, R123, R88, R89, R90 ;  /* 0x00000059587b7389 */ /* 0x000064000000005a */
[----:B01----:R-:W-:Y:S05]  /*13ca0*/  ENDCOLLECTIVE ;  /* 0x000000000000791b */ /* 0x003fea0003800000 */
.L_x_689:
[----:B------:R-:W-:Y:S02]  /*13cb0*/  MOV R88, R26 ;  /* 0x0000001a00587202 */ /* 0x000fe40000000f00 */
[----:B------:R-:W-:-:S07]  /*13cc0*/  MOV R152, R123 ;  /* 0x0000007b00987202 */ /* 0x000fce0000000f00 */
[----:B------:R-:W-:Y:S05]  /*13cd0*/  WARPSYNC.COLLECTIVE R91, `(.L_x_690) ;  /* 0x000000005b087348 */ /* 0x000fea0003c00000 */
[----:B------:R0:W1:Y:S02]  /*13ce0*/  SHFL.IDX P0, R123, R88, R89, R90 ;  /* 0x00000059587b7389 */ /* 0x000064000000005a */
[----:B01----:R-:W-:Y:S05]  /*13cf0*/  ENDCOLLECTIVE ;  /* 0x000000000000791b */ /* 0x003fea0003800000 */
.L_x_690:
[----:B------:R-:W-:Y:S02]  /*13d00*/  MOV R88, R28 ;  /* 0x0000001c00587202 */ /* 0x000fe40000000f00 */
[----:B------:R-:W-:-:S07]  /*13d10*/  MOV R154, R123 ;  /* 0x0000007b009a7202 */ /* 0x000fce0000000f00 */
[----:B------:R-:W-:Y:S05]  /*13d20*/  WARPSYNC.COLLECTIVE R91, `(.L_x_691) ;  /* 0x000000005b087348 */ /* 0x000fea0003c00000 */
[----:B------:R0:W1:Y:S02]  /*13d30*/  SHFL.IDX P0, R123, R88, R89, R90 ;  /* 0x00000059587b7389 */ /* 0x000064000000005a */
[----:B01----:R-:W-:Y:S05]  /*13d40*/  ENDCOLLECTIVE ;  /* 0x000000000000791b */ /* 0x003fea0003800000 */
.L_x_691:
[----:B------:R-:W-:Y:S02]  /*13d50*/  MOV R88, R29 ;  /* 0x0000001d00587202 */ /* 0x000fe40000000f00 */
[----:B------:R-:W-:-:S07]  /*13d60*/  MOV R156, R123 ;  /* 0x0000007b009c7202 */ /* 0x000fce0000000f00 */
[----:B------:R-:W-:Y:S05]  /*13d70*/  WARPSYNC.COLLECTIVE R91, `(.L_x_692) ;  /* 0x000000005b087348 */ /* 0x000fea0003c00000 */
[----:B------:R0:W1:Y:S02]  /*13d80*/  SHFL.IDX P0, R123, R88, R89, R90 ;  /* 0x00000059587b7389 */ /* 0x000064000000005a */
[----:B01----:R-:W-:Y:S05]  /*13d90*/  ENDCOLLECTIVE ;  /* 0x000000000000791b */ /* 0x003fea0003800000 */
.L_x_692:
[----:B------:R-:W-:Y:S02]  /*13da0*/  MOV R88, R30 ;  /* 0x0000001e00587202 */ /* 0x000fe40000000f00 */
[----:B------:R-:W-:-:S07]  /*13db0*/  MOV R158, R123 ;  /* 0x0000007b009e7202 */ /* 0x000fce0000000f00 */
[----:B------:R-:W-:Y:S05]  /*13dc0*/  WARPSYNC.COLLECTIVE R91, `(.L_x_693) ;  /* 0x000000005b087348 */ /* 0x000fea0003c00000 */
[----:B------:R0:W1:Y:S02]  /*13dd0*/  SHFL.IDX P0, R123, R88, R89, R90 ;  /* 0x00000059587b7389 */ /* 0x000064000000005a */
[----:B01----:R-:W-:Y:S05]  /*13de0*/  ENDCOLLECTIVE ;  /* 0x000000000000791b */ /* 0x003fea0003800000 */
.L_x_693:
[----:B------:R-:W-:Y:S02]  /*13df0*/  MOV R88, R31 ;  /* 0x0000001f00587202 */ /* 0x000fe40000000f00 */
[----:B------:R-:W-:-:S07]  /*13e00*/  MOV R160, R123 ;  /* 0x0000007b00a07202 */ /* 0x000fce0000000f00 */
[----:B------:R-:W-:Y:S05]  /*13e10*/  WARPSYNC.COLLECTIVE R91, `(.L_x_694) ;  /* 0x000000005b087348 */ /* 0x000fea0003c00000 */
[----:B------:R0:W1:Y:S02]  /*13e20*/  SHFL.IDX P0, R123, R88, R89, R90 ;  /* 0x00000059587b7389 */ /* 0x000064000000005a */
[----:B01----:R-:W-:Y:S05]  /*13e30*/  ENDCOLLECTIVE ;  /* 0x000000000000791b */ /* 0x003fea0003800000 */
.L_x_694:
        /* <DEDUP_REMOVED lines=8> */
.L_x_695:
        /* <DEDUP_REMOVED lines=13> */
[----:B------:R-:W-:Y:S01]  /*13f90*/  MOV R88, R34 ;  /* 0x0000002200587202 */ /* 0x000fe20000000f00 */
[C---:B------:R-:W-:Y:S01]  /*13fa0*/  FFMA R102, R45.reuse, R158, R102 ;  /* 0x0000009e2d667223 */ /* 0x040fe20000000066 */
        /* <DEDUP_REMOVED lines=9> */
.L_x_696:
[----:B------:R-:W-:Y:S01]  /*14040*/  FFMA R76, R44, R79, R51 ;  /* 0x0000004f2c4c7223 */ /* 0x000fe20000000033 */
[----:B------:R-:W-:Y:S02]  /*14050*/  MOV R88, R35 ;  /* 0x0000002300587202 */ /* 0x000fe40000000f00 */
[----:B------:R-:W-:-:S07]  /*14060*/  MOV R51, R123 ;  /* 0x0000007b00337202 */ /* 0x000fce0000000f00 */
[----:B------:R-:W-:Y:S05]  /*14070*/  WARPSYNC.COLLECTIVE R91, `(.L_x_697) ;  /* 0x000000005b087348 */ /* 0x000fea0003c00000 */
[----:B------:R0:W1:Y:S02]  /*14080*/  SHFL.IDX P0, R123, R88, R89, R90 ;  /* 0x00000059587b7389 */ /* 0x000064000000005a */
[----:B01----:R-:W-:Y:S05]  /*14090*/  ENDCOLLECTIVE ;  /* 0x000000000000791b */ /* 0x003fea0003800000 */
.L_x_697:
[----:B------:R-:W-:Y:S02]  /*140a0*/  MOV R88, R36 ;  /* 0x0000002400587202 */ /* 0x000fe40000000f00 */
[----:B------:R-:W-:-:S07]  /*140b0*/  MOV R53, R123 ;  /* 0x0000007b00357202 */ /* 0x000fce0000000f00 */
[----:B------:R-:W-:Y:S05]  /*140c0*/  WARPSYNC.COLLECTIVE R91, `(.L_x_698) ;  /* 0x000000005b087348 */ /* 0x000fea0003c00000 */
[----:B------:R0:W1:Y:S02]  /*140d0*/  SHFL.IDX P0, R123, R88, R89, R90 ;  /* 0x00000059587b7389 */ /* 0x000064000000005a */
[----:B01----:R-:W-:Y:S05]  /*140e0*/  ENDCOLLECTIVE ;  /* 0x000000000000791b */ /* 0x003fea0003800000 */
.L_x_698:
[----:B------:R-:W-:Y:S02]  /*140f0*/  MOV R88, R37 ;  /* 0x0000002500587202 */ /* 0x000fe40000000f00 */
[----:B------:R-:W-:-:S07]  /*14100*/  MOV R55, R123 ;  /* 0x0000007b00377202 */ /* 0x000fce0000000f00 */
[----:B------:R-:W-:Y:S05]  /*14110*/  WARPSYNC.COLLECTIVE R91, `(.L_x_699) ;  /* 0x000000005b087348 */ /* 0x000fea0003c00000 */
[----:B------:R0:W1:Y:S02]  /*14120*/  SHFL.IDX P0, R123, R88, R89, R90 ;  /* 0x00000059587b7389 */ /* 0x000064000000005a */
[----:B01----:R-:W-:Y:S05]  /*14130*/  ENDCOLLECTIVE ;  /* 0x000000000000791b */ /* 0x003fea0003800000 */
.L_x_699:
[----:B------:R-:W-:Y:S02]  /*14140*/  MOV R88, R38 ;  /* 0x0000002600587202 */ /* 0x000fe40000000f00 */
[----:B------:R-:W-:-:S07]  /*14150*/  MOV R57, R123 ;  /* 0x0000007b00397202 */ /* 0x000fce0000000f00 */
[----:B------:R-:W-:Y:S05]  /*14160*/  WARPSYNC.COLLECTIVE R91, `(.L_x_700) ;  /* 0x000000005b087348 */ /* 0x000fea0003c00000 */
[----:B------:R0:W1:Y:S02]  /*14170*/  SHFL.IDX P0, R123, R88, R89, R90 ;  /* 0x00000059587b7389 */ /* 0x000064000000005a */
[----:B01----:R-:W-:Y:S05]  /*14180*/  ENDCOLLECTIVE ;  /* 0x000000000000791b */ /* 0x003fea0003800000 */
.L_x_700:
[----:B------:R-:W-:Y:S02]  /*14190*/  MOV R88, R39 ;  /* 0x0000002700587202 */ /* 0x000fe40000000f00 */
[----:B------:R-:W-:-:S07]  /*141a0*/  MOV R59, R123 ;  /* 0x0000007b003b7202 */ /* 0x000fce0000000f00 */
[----:B------:R-:W-:Y:S05]  /*141b0*/  WARPSYNC.COLLECTIVE R91, `(.L_x_701) ;  /* 0x000000005b087348 */ /* 0x000fea0003c00000 */
[----:B------:R0:W1:Y:S02]  /*141c0*/  SHFL.IDX P0, R123, R88, R89, R90 ;  /* 0x00000059587b7389 */ /* 0x000064000000005a */
[----:B01----:R-:W-:Y:S05]  /*141d0*/  ENDCOLLECTIVE ;  /* 0x000000000000791b */ /* 0x003fea0003800000 */
.L_x_701:
[----:B------:R-:W-:Y:S02]  /*141e0*/  MOV R88, R40 ;  /* 0x0000002800587202 */ /* 0x000fe40000000f00 */
[----:B------:R-:W-:-:S07]  /*141f0*/  MOV R61, R123 ;  /* 0x0000007b003d7202 */ /* 0x000fce0000000f00 */
[----:B------:R-:W-:Y:S05]  /*14200*/  WARPSYNC.COLLECTIVE R91, `(.L_x_702) ;  /* 0x000000005b087348 */ /* 0x000fea0003c00000 */
[----:B------:R0:W1:Y:S02]  /*14210*/  SHFL.IDX P0, R123, R88, R89, R90 ;  /* 0x00000059587b7389 */ /* 0x000064000000005a */
[----:B01----:R-:W-:Y:S05]  /*14220*/  ENDCOLLECTIVE ;  /* 0x000000000000791b */ /* 0x003fea0003800000 */
.L_x_702:
[----:B------:R-:W-:Y:S02]  /*14230*/  MOV R88, R41 ;  /* 0x0000002900587202 */ /* 0x000fe40000000f00 */
[----:B------:R-:W-:-:S07]  /*14240*/  MOV R63, R123 ;  /* 0x0000007b003f7202 */ /* 0x000fce0000000f00 */
[----:B------:R-:W-:Y:S05]  /*14250*/  WARPSYNC.COLLECTIVE R91, `(.L_x_703) ;  /* 0x000000005b087348 */ /* 0x000fea0003c00000 */
[----:B------:R0:W1:Y:S02]  /*14260*/  SHFL.IDX P0, R123, R88, R89, R90 ;  /* 0x00000059587b7389 */ /* 0x000064000000005a */
[----:B01----:R-:W-:Y:S05]  /*14270*/  ENDCOLLECTIVE ;  /* 0x000000000000791b */ /* 0x003fea0003800000 */
.L_x_703:
[----:B------:R-:W-:Y:S02]  /*14280*/  MOV R88, R42 ;  /* 0x0000002a00587202 */ /* 0x000fe40000000f00 */
[----:B------:R-:W-:-:S07]  /*14290*/  MOV R65, R123 ;  /* 0x0000007b00417202 */ /* 0x000fce0000000f00 */
[----:B------:R-:W-:Y:S05]  /*142a0*/  WARPSYNC.COLLECTIVE R91, `(.L_x_704) ;  /* 0x000000005b087348 */ /* 0x000fea0003c00000 */
[----:B------:R0:W1:Y:S02]  /*142b0*/  SHFL.IDX P0, R123, R88, R89, R90 ;  /* 0x00000059587b7389 */ /* 0x000064000000005a */
[----:B01----:R-:W-:Y:S05]  /*142c0*/  ENDCOLLECTIVE ;  /* 0x000000000000791b */ /* 0x003fea0003800000 */
.L_x_704:
[----:B------:R-:W-:Y:S02]  /*142d0*/  MOV R88, R9 ;  /* 0x0000000900587202 */ /* 0x000fe40000000f00 */
[----:B------:R-:W-:Y:S02]  /*142e0*/  MOV R89, R49 ;  /* 0x0000003100597202 */ /* 0x000fe40000000f00 */
[----:B------:R-:W-:-:S07]  /*142f0*/  MOV R67, R123 ;  /* 0x0000007b00437202 */ /* 0x000fce0000000f00 */
[----:B------:R-:W-:Y:S05]  /*14300*/  WARPSYNC.COLLECTIVE R91, `(.L_x_705) ;  /* 0x000000005b087348 */ /* 0x000fea0003c00000 */
[----:B------:R0:W1:Y:S02]  /*14310*/  SHFL.IDX P0, R123, R88, R89, R90 ;  /* 0x00000059587b7389 */ /* 0x000064000000005a */
[----:B01----:R-:W-:Y:S05]  /*14320*/  ENDCOLLECTIVE ;  /* 0x000000000000791b */ /* 0x003fea0003800000 */
.L_x_705:
[----:B------:R-:W-:Y:S02]  /*14330*/  MOV R88, R10 ;  /* 0x0000000a00587202 */ /* 0x000fe40000000f00 */
[----:B------:R-:W-:-:S07]  /*14340*/  MOV R46, R123 ;  /* 0x0000007b002e7202 */ /* 0x000fce0000000f00 */
[----:B------:R-:W-:Y:S05]  /*14350*/  WARPSYNC.COLLECTIVE R91, `(.L_x_706) ;  /* 0x000000005b087348 */ /* 0x000fea0003c00000 */
[----:B------:R0:W1:Y:S02]  /*14360*/  SHFL.IDX P0, R123, R88, R89, R90 ;  /* 0x00000059587b7389 */ /* 0x000064000000005a */
[----:B01----:R-:W-:Y:S05]  /*14370*/  ENDCOLLECTIVE ;  /* 0x000000000000791b */ /* 0x003fea0003800000 */
.L_x_706:
[----:B------:R-:W-:Y:S01]  /*14380*/  MOV R88, R11 ;  /* 0x0000000b00587202 */ /* 0x000fe20000000f00 */
[-C--:B------:R-:W-:Y:S01]  /*14390*/  FFMA R48, R47, R123.reuse, R48 ;  /* 0x0000007b2f307223 */ /* 0x080fe20000000030 */
[----:B------:R-:W-:-:S07]  /*143a0*/  FFMA R50, R43, R123, R50 ;  /* 0x0000007b2b327223 */ /* 0x000fce0000000032 */
[----:B------:R-:W-:Y:S05]  /*143b0*/  WARPSYNC.COLLECTIVE R91, `(.L_x_707) ;  /* 0x000000005b087348 */ /* 0x000fea0003c00000 */
[----:B------:R0:W1:Y:S02]  /*143c0*/  SHFL.IDX P0, R123, R88, R89, R90 ;  /* 0x00000059587b7389 */ /* 0x000064000000005a */
[----:B01----:R-:W-:Y:S05]  /*143d0*/  ENDCOLLECTIVE ;  /* 0x000000000000791b */ /* 0x003fea0003800000 */
.L_x_707:
[C---:B------:R-:W-:Y:S01]  /*143e0*/  FFMA R81, R86.reuse, R44, R81 ;  /* 0x0000002c56517223 */ /* 0x040fe20000000051 */
[----:B------:R-:W-:-:S03]  /*143f0*/  FFMA R86, R86, R45, R77 ;  /* 0x0000002d56567223 */ /* 0x000fc6000000004d */
[C---:B------:R-:W-:Y:S01]  /*14400*/  FFMA R81, R46.reuse, R47, R81 ;  /* 0x0000002f2e517223 */ /* 0x040fe20000000051 */
[----:B------:R-:W-:Y:S01]  /*14410*/  FFMA R77, R46, R43, R86 ;  /* 0x0000002b2e4d7223 */ /* 0x000fe20000000056 */
[----:B------:R-:W-:Y:S02]  /*14420*/  MOV R88, R12 ;  /* 0x0000000c00587202 */ /* 0x000fe40000000f00 */
[----:B------:R-:W-:-:S07]  /*14430*/  MOV R46, R123 ;  /* 0x0000007b002e7202 */ /* 0x000fce0000000f00 */
[----:B------:R-:W-:Y:S05]  /*14440*/  WARPSYNC.COLLECTIVE R91, `(.L_x_708) ;  /* 0x000000005b087348 */ /* 0x000fea0003c00000 */
[----:B------:R0:W1:Y:S02]  /*14450*/  SHFL.IDX P0, R123, R88, R89, R90 ;  /* 0x00000059587b7389 */ /* 0x000064000000005a */
[----:B01----:R-:W-:Y:S05]  /*14460*/  ENDCOLLECTIVE ;  /* 0x000000000000791b */ /* 0x003fea0003800000 */
.L_x_708:
        /* <DEDUP_REMOVED lines=10> */
[----:B------:R-:W-:-:S02]  /*14510*/  MOV R88, R13 ;  /* 0x0000000d00587202 */ /* 0x000fc40000000f00 */
[----:B------:R-:W-:-:S07]  /*14520*/  MOV R45, R123 ;  /* 0x0000007b002d7202 */ /* 0x000fce0000000f00 */
[----:B------:R-:W-:Y:S05]  /*14530*/  WARPSYNC.COLLECTIVE R91, `(.L_x_709) ;  /* 0x000000005b087348 */ /* 0x000fea0003c00000 */
[----:B------:R0:W1:Y:S02]  /*14540*/  SHFL.IDX P0, R123, R88, R89, R90 ;  /* 0x00000059587b7389 */ /* 0x000064000000005a */
[----:B01----:R-:W-:Y:S05]  /*14550*/  ENDCOLLECTIVE ;  /* 0x000000000000791b */ /* 0x003fea0003800000 */
.L_x_709:
[----:B------:R-:W-:Y:S01]  /*14560*/  FFMA R115, R44, R57, R115 ;  /* 0x000000392c737223 */ /* 0x000fe20000000073 */
[----:B------:R-:W-:Y:S02]  /*14570*/  MOV R88, R14 ;  /* 0x0000000e00587202 */ /* 0x000fe40000000f00 */
[----:B------:R-:W-:-:S07]  /*14580*/  MOV R57, R123 ;  /* 0x0000007b00397202 */ /* 0x000fce0000000f00 */
[----:B------:R-:W-:Y:S05]  /*14590*/  WARPSYNC.COLLECTIVE R91, `(.L_x_710) ;  /* 0x000000005b087348 */ /* 0x000fea0003c00000 */
[----:B------:R0:W1:Y:S02]  /*145a0*/  SHFL.IDX P0, R123, R88, R89, R90 ;  /* 0x00000059587b7389 */ /* 0x000064000000005a */
[----:B01----:R-:W-:Y:S05]  /*145b0*/  ENDCOLLECTIVE ;  /* 0x000000000000791b */ /* 0x003fea0003800000 */
.L_x_710:
[----:B------:R-:W-:Y:S01]  /*145c0*/  FFMA R113, R44, R55, R113 ;  /* 0x000000372c717223 */ /* 0x000fe20000000071 */
[-C--:B------:R-:W-:Y:S01]  /*145d0*/  FFMA R55, R47, R57.reuse, R126 ;  /* 0x000000392f377223 */ /* 0x080fe2000000007e */
[----:B------:R-:W-:Y:S01]  /*145e0*/  FFMA R56, R43, R57, R56 ;  /* 0x000000392b387223 */ /* 0x000fe20000000038 */
[----:B------:R-:W-:Y:S01]  /*145f0*/  MOV R88, R15 ;  /* 0x0000000f00587202 */ /* 0x000fe20000000f00 */
[-C--:B------:R-:W-:Y:S01]  /*14600*/  FFMA R57, R47, R123.reuse, R128 ;  /* 0x0000007b2f397223 */ /* 0x080fe20000000080 */
[----:B------:R-:W-:-:S07]  /*14610*/  FFMA R58, R43, R123, R58 ;  /* 0x0000007b2b3a7223 */ /* 0x000fce000000003a */
[----:B------:R-:W-:Y:S05]  /*14620*/  WARPSYNC.COLLECTIVE R91, `(.L_x_711) ;  /* 0x000000005b087348 */ /* 0x000fea0003c00000 */
[----:B------:R0:W1:Y:S02]  /*14630*/  SHFL.IDX P0, R123, R88, R89, R90 ;  /* 0x00000059587b7389 */ /* 0x000064000000005a */
[----:B01----:R-:W-:Y:S05]  /*14640*/  ENDCOLLECTIVE ;  /* 0x000000000000791b */ /* 0x003fea0003800000 */
.L_x_711:
[----:B------:R-:W-:Y:S01]  /*14650*/  FFMA R119, R44, R61, R119 ;  /* 0x0000003d2c777223 */ /* 0x000fe20000000077 */
[----:B------:R-:W-:Y:S02]  /*14660*/  MOV R88, R16 ;  /* 0x0000001000587202 */ /* 0x000fe40000000f00 */
[----:B------:R-:W-:-:S07]  /*14670*/  MOV R61, R123 ;  /* 0x0000007b003d7202 */ /* 0x000fce0000000f00 */
[----:B------:R-:W-:Y:S05]  /*14680*/  WARPSYNC.COLLECTIVE R91, `(.L_x_712) ;  /* 0x000000005b087348 */ /* 0x000fea0003c00000 */
[----:B------:R0:W1:Y:S02]  /*14690*/  SHFL.IDX P0, R123, R88, R89, R90 ;  /* 0x00000059587b7389 */ /* 0x000064000000005a */
[----:B01----:R-:W-:Y:S05]  /*146a0*/  ENDCOLLECTIVE ;  /* 0x000000000000791b */ /* 0x003fea0003800000 */
.L_x_712:
[----:B------:R-:W-:Y:S01]  /*146b0*/  FFMA R121, R44, R63, R121 ;  /* 0x0000003f2c797223 */ /* 0x000fe20000000079 */
[----:B------:R-:W-:Y:S02]  /*146c0*/  MOV R88, R17 ;  /* 0x0000001100587202 */ /* 0x000fe40000000f00 */
[----:B------:R-:W-:-:S07]  /*146d0*/  MOV R63, R123 ;  /* 0x0000007b003f7202 */ /* 0x000fce0000000f00 */
[----:B------:R-:W-:Y:S05]  /*146e0*/  WARPSYNC.COLLECTIVE R91, `(.L_x_713) ;  /* 0x000000005b087348 */ /* 0x000fea0003c00000 */
[----:B------:R0:W1:Y:S02]  /*146f0*/  SHFL.IDX P0, R123, R88, R89, R90 ;  /* 0x00000059587b7389 */ /* 0x000064000000005a */
[----:B01----:R-:W-:Y:S05]  /*14700*/  ENDCOLLECTIVE ;  /* 0x000000000000791b */ /* 0x003fea0003800000 */
.L_x_713:
[----:B------:R-:W-:Y:S01]  /*14710*/  FFMA R80, R44, R65, R80 ;  /* 0x000000412c507223 */ /* 0x000fe20000000050 */
[----:B------:R-:W-:Y:S02]  /*14720*/  MOV R88, R18 ;  /* 0x0000001200587202 */ /* 0x000fe40000000f00 */
[----:B------:R-:W-:-:S07]  /*14730*/  MOV R65, R123 ;  /* 0x0000007b00417202 */ /* 0x000fce0000000f00 */
[----:B------:R-:W-:Y:S05]  /*14740*/  WARPSYNC.COLLECTIVE R91, `(.L_x_714) ;  /* 0x000000005b087348 */ /* 0x000fea0003c00000 */
[----:B------:R0:W1:Y:S02]  /*14750*/  SHFL.IDX P0, R123, R88, R89, R90 ;  /* 0x00000059587b7389 */ /* 0x000064000000005a */
[----:B01----:R-:W-:Y:S05]  /*14760*/  ENDCOLLECTIVE ;  /* 0x000000000000791b */ /* 0x003fea0003800000 */
.L_x_714:
        /* <DEDUP_REMOVED lines=9> */
.L_x_715:
[-C--:B------:R-:W-:Y:S01]  /*14800*/  FFMA R51, R47, R46.reuse, R76 ;  /* 0x0000002e2f337223 */ /* 0x080fe2000000004c */
[----:B------:R-:W-:Y:S01]  /*14810*/  FFMA R52, R43, R46, R52 ;  /* 0x0000002e2b347223 */ /* 0x000fe20000000034 */
[----:B------:R-:W-:Y:S02]  /*14820*/  MOV R88, R20 ;  /* 0x0000001400587202 */ /* 0x000fe40000000f00 */
[----:B------:R-:W-:-:S07]  /*14830*/  MOV R46, R123 ;  /* 0x0000007b002e7202 */ /* 0x000fce0000000f00 */
[----:B------:R-:W-:Y:S05]  /*14840*/  WARPSYNC.COLLECTIVE R91, `(.L_x_716) ;  /* 0x000000005b087348 */ /* 0x000fea0003c00000 */
[----:B------:R0:W1:Y:S02]  /*14850*/  SHFL.IDX P0, R123, R88, R89, R90 ;  /* 0x00000059587b7389 */ /* 0x000064000000005a */
[----:B01----:R-:W-:Y:S05]  /*14860*/  ENDCOLLECTIVE ;  /* 0x000000000000791b */ /* 0x003fea0003800000 */
.L_x_716:
[----:B------:R-:W-:Y:S02]  /*14870*/  MOV R88, R21 ;  /* 0x0000001500587202 */ /* 0x000fe40000000f00 */
[----:B------:R-:W-:-:S07]  /*14880*/  MOV R71, R123 ;  /* 0x0000007b00477202 */ /* 0x000fce0000000f00 */
[----:B------:R-:W-:Y:S05]  /*14890*/  WARPSYNC.COLLECTIVE R91, `(.L_x_717) ;  /* 0x000000005b087348 */ /* 0x000fea0003c00000 */
[----:B------:R0:W1:Y:S02]  /*148a0*/  SHFL.IDX P0, R123, R88, R89, R90 ;  /* 0x00000059587b7389 */ /* 0x000064000000005a */
[----:B01----:R-:W-:Y:S05]  /*148b0*/  ENDCOLLECTIVE ;  /* 0x000000000000791b */ /* 0x003fea0003800000 */
.L_x_717:
        /* <DEDUP_REMOVED lines=8> */
.L_x_718:
[-C--:B------:R-:W-:Y:S01]  /*14940*/  FFMA R53, R47, R45.reuse, R124 ;  /* 0x0000002d2f357223 */ /* 0x080fe2000000007c */
[----:B------:R-:W-:Y:S01]  /*14950*/  FFMA R54, R43, R45, R54 ;  /* 0x0000002d2b367223 */ /* 0x000fe20000000036 */
[----:B------:R-:W-:Y:S02]  /*14960*/  MOV R88, R23 ;  /* 0x0000001700587202 */ /* 0x000fe40000000f00 */
[----:B------:R-:W-:-:S07]  /*14970*/  MOV R45, R123 ;  /* 0x0000007b002d7202 */ /* 0x000fce0000000f00 */
[----:B------:R-:W-:Y:S05]  /*14980*/  WARPSYNC.COLLECTIVE R91, `(.L_x_719) ;  /* 0x000000005b087348 */ /* 0x000fea0003c00000 */
[----:B------:R0:W1:Y:S02]  /*14990*/  SHFL.IDX P0, R123, R88, R89, R90 ;  /* 0x00000059587b7389 */ /* 0x000064000000005a */
[----:B01----:R-:W-:Y:S05]  /*149a0*/  ENDCOLLECTIVE ;  /* 0x000000000000791b */ /* 0x003fea0003800000 */
.L_x_719:
[----:B------:R-:W-:Y:S02]  /*149b0*/  MOV R88, R24 ;  /* 0x0000001800587202 */ /* 0x000fe40000000f00 */
[----:B------:R-:W-:-:S07]  /*149c0*/  MOV R79, R123 ;  /* 0x0000007b004f7202 */ /* 0x000fce0000000f00 */
[----:B------:R-:W-:Y:S05]  /*149d0*/  WARPSYNC.COLLECTIVE R91, `(.L_x_720) ;  /* 0x000000005b087348 */ /* 0x000fea0003c00000 */
[----:B------:R0:W1:Y:S02]  /*149e0*/  SHFL.IDX P0, R123, R88, R89, R90 ;  /* 0x00000059587b7389 */ /* 0x000064000000005a */
[----:B01----:R-:W-:Y:S05]  /*149f0*/  ENDCOLLECTIVE ;  /* 0x000000000000791b */ /* 0x003fea0003800000 */
.L_x_720:
[----:B------:R-:W-:Y:S02]  /*14a00*/  MOV R88, R25 ;  /* 0x0000001900587202 */ /* 0x000fe40000000f00 */
[----:B------:R-:W-:-:S07]  /*14a10*/  MOV R83, R123 ;  /* 0x0000007b00537202 */ /* 0x000fce0000000f00 */
[----:B------:R-:W-:Y:S05]  /*14a20*/  WARPSYNC.COLLECTIVE R91, `(.L_x_721) ;  /* 0x000000005b087348 */ /* 0x000fea0003c00000 */
[----:B------:R0:W1:Y:S02]  /*14a30*/  SHFL.IDX P0, R123, R88, R89, R90 ;  /* 0x00000059587b7389 */ /* 0x000064000000005a */
[----:B01----:R-:W-:Y:S05]  /*14a40*/  ENDCOLLECTIVE ;  /* 0x000000000000791b */ /* 0x003fea0003800000 */
.L_x_721:
[----:B------:R-:W-:Y:S02]  /*14a50*/  MOV R88, R26 ;  /* 0x0000001a00587202 */ /* 0x000fe40000000f00 */
[----:B------:R-:W-:-:S07]  /*14a60*/  MOV R85, R123 ;  /* 0x0000007b00557202 */ /* 0x000fce0000000f00 */
[----:B------:R-:W-:Y:S05]  /*14a70*/  WARPSYNC.COLLECTIVE R91, `(.L_x_722) ;  /* 0x000000005b087348 */ /* 0x000fea0003c00000 */
[----:B------:R0:W1:Y:S02]  /*14a80*/  SHFL.IDX P0, R123, R88, R89, R90 ;  /* 0x00000059587b7389 */ /* 0x000064000000005a */
[----:B01----:R-:W-:Y:S05]  /*14a90*/  ENDCOLLECTIVE ;  /* 0x000000000000791b */ /* 0x003fea0003800000 */
.L_x_722:
[----:B------:R-:W-:Y:S02]  /*14aa0*/  MOV R88, R28 ;  /* 0x0000001c00587202 */ /* 0x000fe40000000f00 */
[----:B------:R-:W-:-:S07]  /*14ab0*/  MOV R87, R123 ;  /* 0x0000007b00577202 */ /* 0x000fce0000000f00 */
[----:B------:R-:W-:Y:S05]  /*14ac0*/  WARPSYNC.COLLECTIVE R91, `(.L_x_723) ;  /* 0x000000005b087348 */ /* 0x000fea0003c00000 */
[----:B------:R0:W1:Y:S02]  /*14ad0*/  SHFL.IDX P0, R123, R88, R89, R90 ;  /* 0x00000059587b7389 */ /* 0x000064000000005a */
[----:B01----:R-:W-:Y:S05]  /*14ae0*/  ENDCOLLECTIVE ;  /* 0x000000000000791b */ /* 0x003fea0003800000 */
.L_x_723:
[----:B------:R-:W-:Y:S02]  /*14af0*/  MOV R88, R29 ;  /* 0x0000001d00587202 */ /* 0x000fe40000000f00 */
[----:B------:R-:W-:-:S07]  /*14b00*/  MOV R101, R123 ;  /* 0x0000007b00657202 */ /* 0x000fce0000000f00 */
[----:B------:R-:W-:Y:S05]  /*14b10*/  WARPSYNC.COLLECTIVE R91, `(.L_x_724) ;  /* 0x000000005b087348 */ /* 0x000fea0003c00000 */
[----:B------:R0:W1:Y:S02]  /*14b20*/  SHFL.IDX P0, R123, R88, R89, R90 ;  /* 0x00000059587b7389 */ /* 0x000064000000005a */
[----:B01----:R-:W-:Y:S05]  /*14b30*/  ENDCOLLECTIVE ;  /* 0x000000000000791b */ /* 0x003fea0003800000 */
.L_x_724:
        /* <DEDUP_REMOVED lines=10> */
[----:B------:R-:W-:-:S02]  /*14be0*/  MOV R88, R30 ;  /* 0x0000001e00587202 */ /* 0x000fc40000000f00 */
[----:B------:R-:W-:-:S07]  /*14bf0*/  MOV R46, R123 ;  /* 0x0000007b002e7202 */ /* 0x000fce0000000f00 */
[----:B------:R-:W-:Y:S05]  /*14c00*/  WARPSYNC.COLLECTIVE R91, `(.L_x_725) ;  /* 0x000000005b087348 */ /* 0x000fea0003c00000 */
[----:B------:R0:W1:Y:S02]  /*14c10*/  SHFL.IDX P0, R123, R88, R89, R90 ;  /* 0x00000059587b7389 */ /* 0x000064000000005a */
[----:B01----:R-:W-:Y:S05]  /*14c20*/  ENDCOLLECTIVE ;  /* 0x000000000000791b */ /* 0x003fea0003800000 */
.L_x_725:
[----:B------:R-:W-:Y:S02]  /*14c30*/  MOV R88, R31 ;  /* 0x0000001f00587202 */ /* 0x000fe40000000f00 */
[----:B------:R-:W-:-:S07]  /*14c40*/  MOV R76, R123 ;  /* 0x0000007b004c7202 */ /* 0x000fce0000000f00 */
[----:B------:R-:W-:Y:S05]  /*14c50*/  WARPSYNC.COLLECTIVE R91, `(.L_x_726) ;  /* 0x000000005b087348 */ /* 0x000fea0003c00000 */
[----:B------:R0:W1:Y:S02]  /*14c60*/  SHFL.IDX P0, R123, R88, R89, R90 ;  /* 0x00000059587b7389 */ /* 0x000064000000005a */
[----:B01----:R-:W-:Y:S05]  /*14c70*/  ENDCOLLECTIVE ;  /* 0x000000000000791b */ /* 0x003fea0003800000 */
.L_x_726:
[----:B------:R-:W-:Y:S01]  /*14c80*/  MOV R88, R32 ;  /* 0x0000002000587202 */ /* 0x000fe20000000f00 */
[-C--:B------:R-:W-:Y:S01]  /*14c90*/  FFMA R105, R47, R123.reuse, R160 ;  /* 0x0000007b2f697223 */ /* 0x080fe200000000a0 */
[----:B------:R-:W-:-:S07]  /*14ca0*/  FFMA R106, R43, R123, R106 ;  /* 0x0000007b2b6a7223 */ /* 0x000fce000000006a */
[----:B------:R-:W-:Y:S05]  /*14cb0*/  WARPSYNC.COLLECTIVE R91, `(.L_x_727) ;  /* 0x000000005b087348 */ /* 0x000fea0003c00000 */
[----:B------:R0:W1:Y:S02]  /*14cc0*/  SHFL.IDX P0, R123, R88, R89, R90 ;  /* 0x00000059587b7389 */ /* 0x000064000000005a */
[----:B01----:R-:W-:Y:S05]  /*14cd0*/  ENDCOLLECTIVE ;  /* 0x000000000000791b */ /* 0x003fea0003800000 */
.L_x_727:
[-C--:B------:R-:W-:Y:S01]  /*14ce0*/  FFMA R73, R47, R45.reuse, R144 ;  /* 0x0000002d2f497223 */ /* 0x080fe20000000090 */
[----:B------:R-:W-:Y:S01]  /*14cf0*/  FFMA R74, R43, R45, R74 ;  /* 0x0000002d2b4a7223 */ /* 0x000fe2000000004a */
[----:B------:R-:W-:Y:S02]  /*14d00*/  MOV R88, R34 ;  /* 0x0000002200587202 */ /* 0x000fe40000000f00 */
[----:B------:R-:W-:-:S07]  /*14d10*/  MOV R45, R123 ;  /* 0x0000007b002d7202 */ /* 0x000fce0000000f00 */
[----:B------:R-:W-:Y:S05]  /*14d20*/  WARPSYNC.COLLECTIVE R91, `(.L_x_728) ;  /* 0x000000005b087348 */ /* 0x000fea0003c00000 */
[----:B------:R0:W1:Y:S02]  /*14d30*/  SHFL.IDX P0, R123, R88, R89, R90 ;  /* 0x00000059587b7389 */ /* 0x000064000000005a */
[----:B01----:R-:W-:Y:S05]  /*14d40*/  ENDCOLLECTIVE ;  /* 0x000000000000791b */ /* 0x003fea0003800000 */
.L_x_728:
[-C--:B------:R-:W-:Y:S01]  /*14d50*/  FFMA R75, R47, R79.reuse, R146 ;  /* 0x0000004f2f4b7223 */ /* 0x080fe20000000092 */
[----:B------:R-:W-:Y:S01]  /*14d60*/  FFMA R92, R43, R79, R92 ;  /* 0x0000004f2b5c7223 */ /* 0x000fe2000000005c */
[----:B------:R-:W-:Y:S02]  /*14d70*/  MOV R88, R35 ;  /* 0x0000002300587202 */ /* 0x000fe40000000f00 */
[----:B------:R-:W-:-:S07]  /*14d80*/  MOV R79, R123 ;  /* 0x0000007b004f7202 */ /* 0x000fce0000000f00 */
[----:B------:R-:W-:Y:S05]  /*14d90*/  WARPSYNC.COLLECTIVE R91, `(.L_x_729) ;  /* 0x000000005b087348 */ /* 0x000fea0003c00000 */
[----:B------:R0:W1:Y:S02]  /*14da0*/  SHFL.IDX P0, R123, R88, R89, R90 ;  /* 0x00000059587b7389 */ /* 0x000064000000005a */
[----:B01----:R-:W-:Y:S05]  /*14db0*/  ENDCOLLECTIVE ;  /* 0x000000000000791b */ /* 0x003fea0003800000 */
.L_x_729:
[----:B------:R-:W-:Y:S02]  /*14dc0*/  MOV R88, R36 ;  /* 0x0000002400587202 */ /* 0x000fe40000000f00 */
[----:B------:R-:W-:-:S07]  /*14dd0*/  MOV R82, R123 ;  /* 0x0000007b00527202 */ /* 0x000fce0000000f00 */
[----:B------:R-:W-:Y:S05]  /*14de0*/  WARPSYNC.COLLECTIVE R91, `(.L_x_730) ;  /* 0x000000005b087348 */ /* 0x000fea0003c00000 */
[----:B------:R0:W1:Y:S02]  /*14df0*/  SHFL.IDX P0, R123, R88, R89, R90 ;  /* 0x00000059587b7389 */ /* 0x000064000000005a */
[----:B01----:R-:W-:Y:S05]  /*14e00*/  ENDCOLLECTIVE ;  /* 0x000000000000791b */ /* 0x003fea0003800000 */
.L_x_730:
[-C--:B------:R-:W-:Y:S01]  /*14e10*/  FFMA R103, R47, R76.reuse, R158 ;  /* 0x0000004c2f677223 */ /* 0x080fe2000000009e */
[----:B------:R-:W-:Y:S01]  /*14e20*/  FFMA R104, R43, R76, R104 ;  /* 0x0000004c2b687223 */ /* 0x000fe20000000068 */
[----:B------:R-:W-:Y:S02]  /*14e30*/  MOV R88, R37 ;  /* 0x0000002500587202 */ /* 0x000fe40000000f00 */
[----:B------:R-:W-:-:S07]  /*14e40*/  MOV R76, R123 ;  /* 0x0000007b004c7202 */ /* 0x000fce0000000f00 */
[----:B------:R-:W-:Y:S05]  /*14e50*/  WARPSYNC.COLLECTIVE R91, `(.L_x_731) ;  /* 0x000000005b087348 */ /* 0x000fea0003c00000 */
[----:B------:R0:W1:Y:S02]  /*14e60*/  SHFL.IDX P0, R123, R88, R89, R90 ;  /* 0x00000059587b7389 */ /* 0x000064000000005a */
[----:B01----:R-:W-:Y:S05]  /*14e70*/  ENDCOLLECTIVE ;  /* 0x000000000000791b */ /* 0x003fea0003800000 */
.L_x_731:
[----:B------:R-:W-:Y:S02]  /*14e80*/  MOV R88, R38 ;  /* 0x0000002600587202 */ /* 0x000fe40000000f00 */
[----:B------:R-:W-:-:S07]  /*14e90*/  MOV R122, R123 ;  /* 0x0000007b007a7202 */ /* 0x000fce0000000f00 */
[----:B------:R-:W-:Y:S05]  /*14ea0*/  WARPSYNC.COLLECTIVE R91, `(.L_x_732) ;  /* 0x000000005b087348 */ /* 0x000fea0003c00000 */
[----:B------:R0:W1:Y:S02]  /*14eb0*/  SHFL.IDX P0, R123, R88, R89, R90 ;  /* 0x00000059587b7389 */ /* 0x000064000000005a */
[----:B01----:R-:W-:Y:S05]  /*14ec0*/  ENDCOLLECTIVE ;  /* 0x000000000000791b */ /* 0x003fea0003800000 */
.L_x_732:
[----:B------:R-:W-:Y:S02]  /*14ed0*/  MOV R88, R39 ;  /* 0x0000002700587202 */ /* 0x000fe40000000f00 */
[----:B------:R-:W-:-:S07]  /*14ee0*/  MOV R124, R123 ;  /* 0x0000007b007c7202 */ /* 0x000fce0000000f00 */
[----:B------:R-:W-:Y:S05]  /*14ef0*/  WARPSYNC.COLLECTIVE R91, `(.L_x_733) ;  /* 0x000000005b087348 */ /* 0x000fea0003c00000 */
[----:B------:R0:W1:Y:S02]  /*14f00*/  SHFL.IDX P0, R123, R88, R89, R90 ;  /* 0x00000059587b7389 */ /* 0x000064000000005a */
[----:B01----:R-:W-:Y:S05]  /*14f10*/  ENDCOLLECTIVE ;  /* 0x000000000000791b */ /* 0x003fea0003800000 */
.L_x_733:
[----:B------:R-:W-:Y:S02]  /*14f20*/  MOV R88, R40 ;  /* 0x0000002800587202 */ /* 0x000fe40000000f00 */
[----:B------:R-:W-:-:S07]  /*14f30*/  MOV R126, R123 ;  /* 0x0000007b007e7202 */ /* 0x000fce0000000f00 */
[----:B------:R-:W-:Y:S05]  /*14f40*/  WARPSYNC.COLLECTIVE R91, `(.L_x_734) ;  /* 0x000000005b087348 */ /* 0x000fea0003c00000 */
[----:B------:R0:W1:Y:S02]  /*14f50*/  SHFL.IDX P0, R123, R88, R89, R90 ;  /* 0x00000059587b7389 */ /* 0x000064000000005a */
[----:B01----:R-:W-:Y:S05]  /*14f60*/  ENDCOLLECTIVE ;  /* 0x000000000000791b */ /* 0x003fea0003800000 */
.L_x_734:
[----:B------:R-:W-:Y:S02]  /*14f70*/  MOV R88, R41 ;  /* 0x0000002900587202 */ /* 0x000fe40000000f00 */
[----:B------:R-:W-:-:S07]  /*14f80*/  MOV R128, R123 ;  /* 0x0000007b00807202 */ /* 0x000fce0000000f00 */
[----:B------:R-:W-:Y:S05]  /*14f90*/  WARPSYNC.COLLECTIVE R91, `(.L_x_735) ;  /* 0x000000005b087348 */ /* 0x000fea0003c00000 */
[----:B------:R0:W1:Y:S02]  /*14fa0*/  SHFL.IDX P0, R123, R88, R89, R90 ;  /* 0x00000059587b7389 */ /* 0x000064000000005a */
[----:B01----:R-:W-:Y:S05]  /*14fb0*/  ENDCOLLECTIVE ;  /* 0x000000000000791b */ /* 0x003fea0003800000 */
.L_x_735:
[-C--:B------:R-:W-:Y:S01]  /*14fc0*/  FFMA R93, R47, R83.reuse, R148 ;  /* 0x000000532f5d7223 */ /* 0x080fe20000000094 */
[----:B------:R-:W-:Y:S01]  /*14fd0*/  FFMA R94, R43, R83, R94 ;  /* 0x000000532b5e7223 */ /* 0x000fe2000000005e */
[----:B------:R-:W-:Y:S02]  /*14fe0*/  MOV R88, R42 ;  /* 0x0000002a00587202 */ /* 0x000fe40000000f00 */
[----:B------:R-:W-:-:S07]  /*14ff0*/  MOV R83, R123 ;  /* 0x0000007b00537202 */ /* 0x000fce0000000f00 */
[----:B------:R-:W-:Y:S05]  /*15000*/  WARPSYNC.COLLECTIVE R91, `(.L_x_736) ;  /* 0x000000005b087348 */ /* 0x000fea0003c00000 */
[----:B------:R0:W1:Y:S02]  /*15010*/  SHFL.IDX P0, R123, R88, R89, R90 ;  /* 0x00000059587b7389 */ /* 0x000064000000005a */
[----:B01----:R-:W-:Y:S05]  /*15020*/  ENDCOLLECTIVE ;  /* 0x000000000000791b */ /* 0x003fea0003800000 */
.L_x_736:
        /* <DEDUP_REMOVED lines=27> */
.L_x_334:
        /* <DEDUP_REMOVED lines=8> */
.L_x_739:
[----:B------:R-:W-:Y:S05]  /*15260*/  BSYNC B1 ;  /* 0x0000000000017941 */ /* 0x000fea0003800000 */
.L_x_738:
        /* <DEDUP_REMOVED lines=12> */
.L_x_740:
[----:B------:R-:W-:Y:S02]  /*15330*/  MOV R88, R9 ;  /* 0x0000000900587202 */ /* 0x000fe40000000f00 */
[----:B------:R-:W-:Y:S02]  /*15340*/  MOV R89, R47 ;  /* 0x0000002f00597202 */ /* 0x000fe40000000f00 */
[----:B------:R-:W-:-:S07]  /*15350*/  MOV R43, R123 ;  /* 0x0000007b002b7202 */ /* 0x000fce0000000f00 */
[----:B------:R-:W-:Y:S05]  /*15360*/  WARPSYNC.COLLECTIVE R91, `(.L_x_741) ;  /* 0x000000005b087348 */ /* 0x000fea0003c00000 */
[----:B------:R0:W1:Y:S02]  /*15370*/  SHFL.IDX P0, R123, R88, R89, R90 ;  /* 0x00000059587b7389 */ /* 0x000064000000005a */
[----:B01----:R-:W-:Y:S05]  /*15380*/  ENDCOLLECTIVE ;  /* 0x000000000000791b */ /* 0x003fea0003800000 */
.L_x_741:
[----:B------:R-:W-:-:S05]  /*15390*/  IMAD.WIDE R44, R43, 0x4, R44 ;  /* 0x000000042b2c7825 */ /* 0x000fca00078e022c */
[----:B------:R0:W5:Y:S01]  /*153a0*/  LDG.E.CONSTANT R43, desc[UR4][R44.64] ;  /* 0x000000042c2b7981 */ /* 0x000162000c1e9900 */
[----:B------:R-:W-:Y:S02]  /*153b0*/  MOV R88, R10 ;  /* 0x0000000a00587202 */ /* 0x000fe40000000f00 */
[----:B------:R-:W-:-:S07]  /*153c0*/  MOV R84, R123 ;  /* 0x0000007b00547202 */ /* 0x000fce0000000f00 */
[----:B0----5:R-:W-:Y:S05]  /*153d0*/  WARPSYNC.COLLECTIVE R91, `(.L_x_742) ;  /* 0x000000005b087348 */ /* 0x021fea0003c00000 */
[----:B------:R1:W2:Y:S02]  /*153e0*/  SHFL.IDX P0, R123, R88, R89, R90 ;  /* 0x00000059587b7389 */ /* 0x0002a4000000005a */
[----:B012--5:R-:W-:Y:S05]  /*153f0*/  ENDCOLLECTIVE ;  /* 0x000000000000791b */ /* 0x027fea0003800000 */
.L_x_742:
[----:B------:R-:W-:Y:S01]  /*15400*/  MOV R88, R11 ;  /* 0x0000000b00587202 */ /* 0x000fe20000000f00 */
[-C--:B------:R-:W-:Y:S01]  /*15410*/  FFMA R48, R4, R123.reuse, R48 ;  /* 0x0000007b04307223 */ /* 0x080fe20000000030 */
[C---:B------:R-:W-:Y:S01]  /*15420*/  FFMA R81, R84.reuse, R4, R81 ;  /* 0x0000000454517223 */ /* 0x040fe20000000051 */
[----:B------:R-:W-:Y:S01]  /*15430*/  FFMA R50, R33, R123, R50 ;  /* 0x0000007b21327223 */ /* 0x000fe20000000032 */
[----:B------:R-:W-:-:S07]  /*15440*/  FFMA R77, R84, R33, R77 ;  /* 0x00000021544d7223 */ /* 0x000fce000000004d */
[----:B------:R-:W-:Y:S05]  /*15450*/  WARPSYNC.COLLECTIVE R91, `(.L_x_743) ;  /* 0x000000005b087348 */ /* 0x000fea0003c00000 */
[----:B------:R0:W1:Y:S02]  /*15460*/  SHFL.IDX P0, R123, R88, R89, R90 ;  /* 0x00000059587b7389 */ /* 0x000064000000005a */
[----:B01----:R-:W-:Y:S05]  /*15470*/  ENDCOLLECTIVE ;  /* 0x000000000000791b */ /* 0x003fea0003800000 */
.L_x_743:
[----:B------:R-:W-:Y:S02]  /*15480*/  MOV R88, R12 ;  /* 0x0000000c00587202 */ /* 0x000fe40000000f00 */
[----:B------:R-:W-:-:S07]  /*15490*/  MOV R86, R123 ;  /* 0x0000007b00567202 */ /* 0x000fce0000000f00 */
[----:B------:R-:W-:Y:S05]  /*154a0*/  WARPSYNC.COLLECTIVE R91, `(.L_x_744) ;  /* 0x000000005b087348 */ /* 0x000fea0003c00000 */
[----:B------:R0:W1:Y:S02]  /*154b0*/  SHFL.IDX P0, R123, R88, R89, R90 ;  /* 0x00000059587b7389 */ /* 0x000064000000005a */
[----:B01----:R-:W-:Y:S05]  /*154c0*/  ENDCOLLECTIVE ;  /* 0x000000000000791b */ /* 0x003fea0003800000 */
.L_x_744:
[-C--:B------:R-:W-:Y:S01]  /*154d0*/  FFMA R49, R33, R86.reuse, R52 ;  /* 0x0000005621317223 */ /* 0x080fe20000000034 */
[----:B------:R-:W-:Y:S01]  /*154e0*/  FFMA R51, R4, R86, R51 ;  /* 0x0000005604337223 */ /* 0x000fe20000000033 */
[----:B------:R-:W-:Y:S02]  /*154f0*/  MOV R88, R13 ;  /* 0x0000000d00587202 */ /* 0x000fe40000000f00 */
[----:B------:R-:W-:-:S07]  /*15500*/  MOV R122, R123 ;  /* 0x0000007b007a7202 */ /* 0x000fce0000000f00 */
[----:B------:R-:W-:Y:S05]  /*15510*/  WARPSYNC.COLLECTIVE R91, `(.L_x_745) ;  /* 0x000000005b087348 */ /* 0x000fea0003c00000 */
[----:B------:R0:W1:Y:S02]  /*15520*/  SHFL.IDX P0, R123, R88, R89, R90 ;  /* 0x00000059587b7389 */ /* 0x000064000000005a */
[----:B01----:R-:W-:Y:S05]  /*15530*/  ENDCOLLECTIVE ;  /* 0x000000000000791b */ /* 0x003fea0003800000 */
.L_x_745:
[-C--:B------:R-:W-:Y:S01]  /*15540*/  FFMA R52, R4, R122.reuse, R53 ;  /* 0x0000007a04347223 */ /* 0x080fe20000000035 */
[----:B------:R-:W-:Y:S01]  /*15550*/  FFMA R53, R33, R122, R54 ;  /* 0x0000007a21357223 */ /* 0x000fe20000000036 */
[----:B------:R-:W-:Y:S02]  /*15560*/  MOV R88, R14 ;  /* 0x0000000e00587202 */ /* 0x000fe40000000f00 */
[----:B------:R-:W-:-:S07]  /*15570*/  MOV R124, R123 ;  /* 0x0000007b007c7202 */ /* 0x000fce0000000f00 */
[----:B------:R-:W-:Y:S05]  /*15580*/  WARPSYNC.COLLECTIVE R91, `(.L_x_746) ;  /* 0x000000005b087348 */ /* 0x000fea0003c00000 */
[----:B------:R0:W1:Y:S02]  /*15590*/  SHFL.IDX P0, R123, R88, R89, R90 ;  /* 0x00000059587b7389 */ /* 0x000064000000005a */
[----:B01----:R-:W-:Y:S05]  /*155a0*/  ENDCOLLECTIVE ;  /* 0x000000000000791b */ /* 0x003fea0003800000 */
.L_x_746:
[-C--:B------:R-:W-:Y:S01]  /*155b0*/  FFMA R54, R4, R124.reuse, R55 ;  /* 0x0000007c04367223 */ /* 0x080fe20000000037 */
[----:B------:R-:W-:Y:S01]  /*155c0*/  FFMA R55, R33, R124, R56 ;  /* 0x0000007c21377223 */ /* 0x000fe20000000038 */
[----:B------:R-:W-:Y:S02]  /*155d0*/  MOV R88, R15 ;  /* 0x0000000f00587202 */ /* 0x000fe40000000f00 */
[----:B------:R-:W-:-:S07]  /*155e0*/  MOV R126, R123 ;  /* 0x0000007b007e7202 */ /* 0x000fce0000000f00 */
[----:B------:R-:W-:Y:S05]  /*155f0*/  WARPSYNC.COLLECTIVE R91, `(.L_x_747) ;  /* 0x000000005b087348 */ /* 0x000fea0003c00000 */
[----:B------:R0:W1:Y:S02]  /*15600*/  SHFL.IDX P0, R123, R88, R89, R90 ;  /* 0x00000059587b7389 */ /* 0x000064000000005a */
[----:B01----:R-:W-:Y:S05]  /*15610*/  ENDCOLLECTIVE ;  /* 0x000000000000791b */ /* 0x003fea0003800000 */
.L_x_747:
[-C--:B------:R-:W-:Y:S01]  /*15620*/  FFMA R56, R4, R126.reuse, R57 ;  /* 0x0000007e04387223 */ /* 0x080fe20000000039 */
[----:B------:R-:W-:Y:S01]  /*15630*/  FFMA R57, R33, R126, R58 ;  /* 0x0000007e21397223 */ /* 0x000fe2000000003a */
[----:B------:R-:W-:Y:S02]  /*15640*/  MOV R88, R16 ;  /* 0x0000001000587202 */ /* 0x000fe40000000f00 */
[----:B------:R-:W-:-:S07]  /*15650*/  MOV R79, R123 ;  /* 0x0000007b004f7202 */ /* 0x000fce0000000f00 */
[----:B------:R-:W-:Y:S05]  /*15660*/  WARPSYNC.COLLECTIVE R91, `(.L_x_748) ;  /* 0x000000005b087348 */ /* 0x000fea0003c00000 */
[----:B------:R0:W1:Y:S02]  /*15670*/  SHFL.IDX P0, R123, R88, R89, R90 ;  /* 0x00000059587b7389 */ /* 0x000064000000005a */
[----:B01----:R-:W-:Y:S05]  /*15680*/  ENDCOLLECTIVE ;  /* 0x000000000000791b */ /* 0x003fea0003800000 */
.L_x_748:
[-C--:B------:R-:W-:Y:S01]  /*15690*/  FFMA R58, R4, R79.reuse, R59 ;  /* 0x0000004f043a7223 */ /* 0x080fe2000000003b */
[----:B------:R-:W-:Y:S01]  /*156a0*/  FFMA R59, R33, R79, R60 ;  /* 0x0000004f213b7223 */ /* 0x000fe2000000003c */
[----:B------:R-:W-:Y:S02]  /*156b0*/  MOV R88, R17 ;  /* 0x0000001100587202 */ /* 0x000fe40000000f00 */
[----:B------:R-:W-:-:S07]  /*156c0*/  MOV R85, R123 ;  /* 0x0000007b00557202 */ /* 0x000fce0000000f00 */
[----:B------:R-:W-:Y:S05]  /*156d0*/  WARPSYNC.COLLECTIVE R91, `(.L_x_749) ;  /* 0x000000005b087348 */ /* 0x000fea0003c00000 */
[----:B------:R0:W1:Y:S02]  /*156e0*/  SHFL.IDX P0, R123, R88, R89, R90 ;  /* 0x00000059587b7389 */ /* 0x000064000000005a */
[----:B01----:R-:W-:Y:S05]  /*156f0*/  ENDCOLLECTIVE ;  /* 0x000000000000791b */ /* 0x003fea0003800000 */
.L_x_749:
        /* <DEDUP_REMOVED lines=8> */
.L_x_750:
[----:B------:R-:W-:Y:S02]  /*15780*/  MOV R88, R19 ;  /* 0x0000001300587202 */ /* 0x000fe40000000f00 */
[----:B------:R-:W-:-:S07]  /*15790*/  MOV R82, R123 ;  /* 0x0000007b00527202 */ /* 0x000fce0000000f00 */
[----:B------:R-:W-:Y:S05]  /*157a0*/  WARPSYNC.COLLECTIVE R91, `(.L_x_751) ;  /* 0x000000005b087348 */ /* 0x000fea0003c00000 */
[----:B------:R0:W1:Y:S02]  /*157b0*/  SHFL.IDX P0, R123, R88, R89, R90 ;  /* 0x00000059587b7389 */ /* 0x000064000000005a */
[----:B01----:R-:W-:Y:S05]  /*157c0*/  ENDCOLLECTIVE ;  /* 0x000000000000791b */ /* 0x003fea0003800000 */
.L_x_751:
[-C--:B------:R-:W-:Y:S01]  /*157d0*/  FFMA R64, R4, R82.reuse, R65 ;  /* 0x0000005204407223 */ /* 0x080fe20000000041 */
[----:B------:R-:W-:Y:S01]  /*157e0*/  FFMA R65, R33, R82, R66 ;  /* 0x0000005221417223 */ /* 0x000fe20000000042 */
[----:B------:R-:W-:Y:S02]  /*157f0*/  MOV R88, R20 ;  /* 0x0000001400587202 */ /* 0x000fe40000000f00 */
[----:B------:R-:W-:-:S07]  /*15800*/  MOV R84, R123 ;  /* 0x0000007b00547202 */ /* 0x000fce0000000f00 */
[----:B------:R-:W-:Y:S05]  /*15810*/  WARPSYNC.COLLECTIVE R91, `(.L_x_752) ;  /* 0x000000005b087348 */ /* 0x000fea0003c00000 */
[----:B------:R0:W1:Y:S02]  /*15820*/  SHFL.IDX P0, R123, R88, R89, R90 ;  /* 0x00000059587b7389 */ /* 0x000064000000005a */
[----:B01----:R-:W-:Y:S05]  /*15830*/  ENDCOLLECTIVE ;  /* 0x000000000000791b */ /* 0x003fea0003800000 */
.L_x_752:
[-C--:B------:R-:W-:Y:S01]  /*15840*/  FFMA R66, R4, R84.reuse, R67 ;  /* 0x0000005404427223 */ /* 0x080fe20000000043 */
[----:B------:R-:W-:Y:S01]  /*15850*/  FFMA R67, R33, R84, R68 ;  /* 0x0000005421437223 */ /* 0x000fe20000000044 */
[----:B------:R-:W-:Y:S02]  /*15860*/  MOV R88, R21 ;  /* 0x0000001500587202 */ /* 0x000fe40000000f00 */
[----:B------:R-:W-:-:S07]  /*15870*/  MOV R86, R123 ;  /* 0x0000007b00567202 */ /* 0x000fce0000000f00 */
[----:B------:R-:W-:Y:S05]  /*15880*/  WARPSYNC.COLLECTIVE R91, `(.L_x_753) ;  /* 0x000000005b087348 */ /* 0x000fea0003c00000 */
[----:B------:R0:W1:Y:S02]  /*15890*/  SHFL.IDX P0, R123, R88, R89, R90 ;  /* 0x00000059587b7389 */ /* 0x000064000000005a */
[----:B01----:R-:W-:Y:S05]  /*158a0*/  ENDCOLLECTIVE ;  /* 0x000000000000791b */ /* 0x003fea0003800000 */
.L_x_753:
[-C--:B------:R-:W-:Y:S01]  /*158b0*/  FFMA R68, R4, R86.reuse, R69 ;  /* 0x0000005604447223 */ /* 0x080fe20000000045 */
[----:B------:R-:W-:Y:S01]  /*158c0*/  FFMA R69, R33, R86, R70 ;  /* 0x0000005621457223 */ /* 0x000fe20000000046 */
[----:B------:R-:W-:Y:S02]  /*158d0*/  MOV R88, R22 ;  /* 0x0000001600587202 */ /* 0x000fe40000000f00 */
[----:B------:R-:W-:-:S07]  /*158e0*/  MOV R122, R123 ;  /* 0x0000007b007a7202 */ /* 0x000fce0000000f00 */
[----:B------:R-:W-:Y:S05]  /*158f0*/  WARPSYNC.COLLECTIVE R91, `(.L_x_754) ;  /* 0x000000005b087348 */ /* 0x000fea0003c00000 */
[----:B------:R0:W1:Y:S02]  /*15900*/  SHFL.IDX P0, R123, R88, R89, R90 ;  /* 0x00000059587b7389 */ /* 0x000064000000005a */
[----:B01----:R-:W-:Y:S05]  /*15910*/  ENDCOLLECTIVE ;  /* 0x000000000000791b */ /* 0x003fea0003800000 */
.L_x_754:
[-C--:B------:R-:W-:Y:S01]  /*15920*/  FFMA R70, R4, R122.reuse, R71 ;  /* 0x0000007a04467223 */ /* 0x080fe20000000047 */
[----:B------:R-:W-:Y:S01]  /*15930*/  FFMA R71, R33, R122, R72 ;  /* 0x0000007a21477223 */ /* 0x000fe20000000048 */
[----:B------:R-:W-:Y:S02]  /*15940*/  MOV R88, R23 ;  /* 0x0000001700587202 */ /* 0x000fe40000000f00 */
[----:B------:R-:W-:-:S07]  /*15950*/  MOV R124, R123 ;  /* 0x0000007b007c7202 */ /* 0x000fce0000000f00 */
[----:B------:R-:W-:Y:S05]  /*15960*/  WARPSYNC.COLLECTIVE R91, `(.L_x_755) ;  /* 0x000000005b087348 */ /* 0x000fea0003c00000 */
[----:B------:R0:W1:Y:S02]  /*15970*/  SHFL.IDX P0, R123, R88, R89, R90 ;  /* 0x00000059587b7389 */ /* 0x000064000000005a */
[----:B01----:R-:W-:Y:S05]  /*15980*/  ENDCOLLECTIVE ;  /* 0x000000000000791b */ /* 0x003fea0003800000 */
.L_x_755:
[-C--:B------:R-:W-:Y:S01]  /*15990*/  FFMA R72, R4, R124.reuse, R73 ;  /* 0x0000007c04487223 */ /* 0x080fe20000000049 */
[----:B------:R-:W-:Y:S01]  /*159a0*/  FFMA R73, R33, R124, R74 ;  /* 0x0000007c21497223 */ /* 0x000fe2000000004a */
[----:B------:R-:W-:Y:S02]  /*159b0*/  MOV R88, R24 ;  /* 0x0000001800587202 */ /* 0x000fe40000000f00 */
[----:B------:R-:W-:-:S07]  /*159c0*/  MOV R126, R123 ;  /* 0x0000007b007e7202 */ /* 0x000fce0000000f00 */
[----:B------:R-:W-:Y:S05]  /*159d0*/  WARPSYNC.COLLECTIVE R91, `(.L_x_756) ;  /* 0x000000005b087348 */ /* 0x000fea0003c00000 */
[----:B------:R0:W1:Y:S02]  /*159e0*/  SHFL.IDX P0, R123, R88, R89, R90 ;  /* 0x00000059587b7389 */ /* 0x000064000000005a */
[----:B01----:R-:W-:Y:S05]  /*159f0*/  ENDCOLLECTIVE ;  /* 0x000000000000791b */ /* 0x003fea0003800000 */
.L_x_756:
[-C--:B------:R-:W-:Y:S01]  /*15a00*/  FFMA R74, R4, R126.reuse, R75 ;  /* 0x0000007e044a7223 */ /* 0x080fe2000000004b */
[----:B------:R-:W-:Y:S01]  /*15a10*/  FFMA R75, R33, R126, R92 ;  /* 0x0000007e214b7223 */ /* 0x000fe2000000005c */
[----:B------:R-:W-:Y:S02]  /*15a20*/  MOV R88, R25 ;  /* 0x0000001900587202 */ /* 0x000fe40000000f00 */
[----:B------:R-:W-:-:S07]  /*15a30*/  MOV R128, R123 ;  /* 0x0000007b00807202 */ /* 0x000fce0000000f00 */
[----:B------:R-:W-:Y:S05]  /*15a40*/  WARPSYNC.COLLECTIVE R91, `(.L_x_757) ;  /* 0x000000005b087348 */ /* 0x000fea0003c00000 */
[----:B------:R0:W1:Y:S02]  /*15a50*/  SHFL.IDX P0, R123, R88, R89, R90 ;  /* 0x00000059587b7389 */ /* 0x000064000000005a */
[----:B01----:R-:W-:Y:S05]  /*15a60*/  ENDCOLLECTIVE ;  /* 0x000000000000791b */ /* 0x003fea0003800000 */
.L_x_757:
[-C--:B------:R-:W-:Y:S01]  /*15a70*/  FFMA R79, R33, R128.reuse, R94 ;  /* 0x00000080214f7223 */ /* 0x080fe2000000005e */
[----:B------:R-:W-:Y:S01]  /*15a80*/  FFMA R82, R4, R128, R93 ;  /* 0x0000008004527223 */ /* 0x000fe2000000005d */
[----:B------:R-:W-:Y:S02]  /*15a90*/  MOV R88, R26 ;  /* 0x0000001a00587202 */ /* 0x000fe40000000f00 */
[----:B------:R-:W-:-:S07]  /*15aa0*/  MOV R130, R123 ;  /* 0x0000007b00827202 */ /* 0x000fce0000000f00 */
[----:B------:R-:W-:Y:S05]  /*15ab0*/  WARPSYNC.COLLECTIVE R91, `(.L_x_758) ;  /* 0x000000005b087348 */ /* 0x000fea0003c00000 */
[----:B------:R0:W1:Y:S02]  /*15ac0*/  SHFL.IDX P0, R123, R88, R89, R90 ;  /* 0x00000059587b7389 */ /* 0x000064000000005a */
[----:B01----:R-:W-:Y:S05]  /*15ad0*/  ENDCOLLECTIVE ;  /* 0x000000000000791b */ /* 0x003fea0003800000 */
.L_x_758:
[-C--:B------:R-:W-:Y:S01]  /*15ae0*/  FFMA R84, R4, R130.reuse, R95 ;  /* 0x0000008204547223 */ /* 0x080fe2000000005f */
[----:B------:R-:W-:Y:S01]  /*15af0*/  FFMA R83, R33, R130, R96 ;  /* 0x0000008221537223 */ /* 0x000fe20000000060 */
[----:B------:R-:W-:Y:S02]  /*15b00*/  MOV R88, R28 ;  /* 0x0000001c00587202 */ /* 0x000fe40000000f00 */
[----:B------:R-:W-:-:S07]  /*15b10*/  MOV R132, R123 ;  /* 0x0000007b00847202 */ /* 0x000fce0000000f00 */
[----:B------:R-:W-:Y:S05]  /*15b20*/  WARPSYNC.COLLECTIVE R91, `(.L_x_759) ;  /* 0x000000005b087348 */ /* 0x000fea0003c00000 */
[----:B------:R0:W1:Y:S02]  /*15b30*/  SHFL.IDX P0, R123, R88, R89, R90 ;  /* 0x00000059587b7389 */ /* 0x000064000000005a */
[----:B01----:R-:W-:Y:S05]  /*15b40*/  ENDCOLLECTIVE ;  /* 0x000000000000791b */ /* 0x003fea0003800000 */
.L_x_759:
[-C--:B------:R-:W-:Y:S01]  /*15b50*/  FFMA R86, R4, R132.reuse, R97 ;  /* 0x0000008404567223 */ /* 0x080fe20000000061 */
[----:B------:R-:W-:Y:S01]  /*15b60*/  FFMA R85, R33, R132, R98 ;  /* 0x0000008421557223 */ /* 0x000fe20000000062 */
[----:B------:R-:W-:Y:S02]  /*15b70*/  MOV R88, R29 ;  /* 0x0000001d00587202 */ /* 0x000fe40000000f00 */
[----:B------:R-:W-:-:S07]  /*15b80*/  MOV R134, R123 ;  /* 0x0000007b00867202 */ /* 0x000fce0000000f00 */
[----:B------:R-:W-:Y:S05]  /*15b90*/  WARPSYNC.COLLECTIVE R91, `(.L_x_760) ;  /* 0x000000005b087348 */ /* 0x000fea0003c00000 */
[----:B------:R0:W1:Y:S02]  /*15ba0*/  SHFL.IDX P0, R123, R88, R89, R90 ;  /* 0x00000059587b7389 */ /* 0x000064000000005a */
[----:B01----:R-:W-:Y:S05]  /*15bb0*/  ENDCOLLECTIVE ;  /* 0x000000000000791b */ /* 0x003fea0003800000 */
.L_x_760:
        /* <DEDUP_REMOVED lines=8> */
.L_x_761:
[----:B------:R-:W-:Y:S02]  /*15c40*/  MOV R88, R31 ;  /* 0x0000001f00587202 */ /* 0x000fe40000000f00 */
[----:B------:R-:W-:-:S07]  /*15c50*/  MOV R97, R123 ;  /* 0x0000007b00617202 */ /* 0x000fce0000000f00 */
[----:B------:R-:W-:Y:S05]  /*15c60*/  WARPSYNC.COLLECTIVE R91, `(.L_x_762) ;  /* 0x000000005b087348 */ /* 0x000fea0003c00000 */
[----:B------:R0:W1:Y:S02]  /*15c70*/  SHFL.IDX P0, R123, R88, R89, R90 ;  /* 0x00000059587b7389 */ /* 0x000064000000005a */
[----:B01----:R-:W-:Y:S05]  /*15c80*/  ENDCOLLECTIVE ;  /* 0x000000000000791b */ /* 0x003fea0003800000 */
.L_x_762:
[-C--:B------:R-:W-:Y:S01]  /*15c90*/  FFMA R96, R4, R97.reuse, R103 ;  /* 0x0000006104607223 */ /* 0x080fe20000000067 */
[----:B------:R-:W-:Y:S01]  /*15ca0*/  FFMA R97, R33, R97, R104 ;  /* 0x0000006121617223 */ /* 0x000fe20000000068 */
[----:B------:R-:W-:Y:S02]  /*15cb0*/  MOV R88, R32 ;  /* 0x0000002000587202 */ /* 0x000fe40000000f00 */
[----:B------:R-:W-:-:S07]  /*15cc0*/  MOV R99, R123 ;  /* 0x0000007b00637202 */ /* 0x000fce0000000f00 */
[----:B------:R-:W-:Y:S05]  /*15cd0*/  WARPSYNC.COLLECTIVE R91, `(.L_x_763) ;  /* 0x000000005b087348 */ /* 0x000fea0003c00000 */
[----:B------:R0:W1:Y:S02]  /*15ce0*/  SHFL.IDX P0, R123, R88, R89, R90 ;  /* 0x00000059587b7389 */ /* 0x000064000000005a */
[----:B01----:R-:W-:Y:S05]  /*15cf0*/  ENDCOLLECTIVE ;  /* 0x000000000000791b */ /* 0x003fea0003800000 */
.L_x_763:
[-C--:B------:R-:W-:Y:S01]  /*15d00*/  FFMA R98, R4, R99.reuse, R105 ;  /* 0x0000006304627223 */ /* 0x080fe20000000069 */
[----:B------:R-:W-:Y:S01]  /*15d10*/  FFMA R99, R33, R99, R106 ;  /* 0x0000006321637223 */ /* 0x000fe2000000006a */
[----:B------:R-:W-:Y:S02]  /*15d20*/  MOV R88, R34 ;  /* 0x0000002200587202 */ /* 0x000fe40000000f00 */
[----:B------:R-:W-:-:S07]  /*15d30*/  MOV R125, R123 ;  /* 0x0000007b007d7202 */ /* 0x000fce0000000f00 */
[----:B------:R-:W-:Y:S05]  /*15d40*/  WARPSYNC.COLLECTIVE R91, `(.L_x_764) ;  /* 0x000000005b087348 */ /* 0x000fea0003c00000 */
[----:B------:R0:W1:Y:S02]  /*15d50*/  SHFL.IDX P0, R123, R88, R89, R90 ;  /* 0x00000059587b7389 */ /* 0x000064000000005a */
[----:B01----:R-:W-:Y:S05]  /*15d60*/  ENDCOLLECTIVE ;  /* 0x000000000000791b */ /* 0x003fea0003800000 */
.L_x_764:
[-C--:B------:R-:W-:Y:S01]  /*15d70*/  FFMA R100, R4, R125.reuse, R107 ;  /* 0x0000007d04647223 */ /* 0x080fe2000000006b */
[----:B------:R-:W-:Y:S01]  /*15d80*/  FFMA R101, R33, R125, R108 ;  /* 0x0000007d21657223 */ /* 0x000fe2000000006c */
[----:B------:R-:W-:Y:S02]  /*15d90*/  MOV R88, R35 ;  /* 0x0000002300587202 */ /* 0x000fe40000000f00 */
[----:B------:R-:W-:-:S07]  /*15da0*/  MOV R127, R123 ;  /* 0x0000007b007f7202 */ /* 0x000fce0000000f00 */
[----:B------:R-:W-:Y:S05]  /*15db0*/  WARPSYNC.COLLECTIVE R91, `(.L_x_765) ;  /* 0x000000005b087348 */ /* 0x000fea0003c00000 */
[----:B------:R0:W1:Y:S02]  /*15dc0*/  SHFL.IDX P0, R123, R88, R89, R90 ;  /* 0x00000059587b7389 */ /* 0x000064000000005a */
[----:B01----:R-:W-:Y:S05]  /*15dd0*/  ENDCOLLECTIVE ;  /* 0x000000000000791b */ /* 0x003fea0003800000 */
.L_x_765:
[-C--:B------:R-:W-:Y:S01]  /*15de0*/  FFMA R122, R4, R127.reuse, R109 ;  /* 0x0000007f047a7223 */ /* 0x080fe2000000006d */
[----:B------:R-:W-:Y:S01]  /*15df0*/  FFMA R103, R33, R127, R110 ;  /* 0x0000007f21677223 */ /* 0x000fe2000000006e */
[----:B------:R-:W-:Y:S02]  /*15e00*/  MOV R88, R36 ;  /* 0x0000002400587202 */ /* 0x000fe40000000f00 */
[----:B------:R-:W-:-:S07]  /*15e10*/  MOV R129, R123 ;  /* 0x0000007b00817202 */ /* 0x000fce0000000f00 */
[----:B------:R-:W-:Y:S05]  /*15e20*/  WARPSYNC.COLLECTIVE R91, `(.L_x_766) ;  /* 0x000000005b087348 */ /* 0x000fea0003c00000 */
[----:B------:R0:W1:Y:S02]  /*15e30*/  SHFL.IDX P0, R123, R88, R89, R90 ;  /* 0x00000059587b7389 */ /* 0x000064000000005a */
[----:B01----:R-:W-:Y:S05]  /*15e40*/  ENDCOLLECTIVE ;  /* 0x000000000000791b */ /* 0x003fea0003800000 */
.L_x_766:
[-C--:B------:R-:W-:Y:S01]  /*15e50*/  FFMA R124, R4, R129.reuse, R111 ;  /* 0x00000081047c7223 */ /* 0x080fe2000000006f */
[----:B------:R-:W-:Y:S01]  /*15e60*/  FFMA R105, R33, R129, R112 ;  /* 0x0000008121697223 */ /* 0x000fe20000000070 */
[----:B------:R-:W-:Y:S02]  /*15e70*/  MOV R88, R37 ;  /* 0x0000002500587202 */ /* 0x000fe40000000f00 */
[----:B------:R-:W-:-:S07]  /*15e80*/  MOV R131, R123 ;  /* 0x0000007b00837202 */ /* 0x000fce0000000f00 */
[----:B------:R-:W-:Y:S05]  /*15e90*/  WARPSYNC.COLLECTIVE R91, `(.L_x_767) ;  /* 0x000000005b087348 */ /* 0x000fea0003c00000 */
[----:B------:R0:W1:Y:S02]  /*15ea0*/  SHFL.IDX P0, R123, R88, R89, R90 ;  /* 0x00000059587b7389 */ /* 0x000064000000005a */
[----:B01----:R-:W-:Y:S05]  /*15eb0*/  ENDCOLLECTIVE ;  /* 0x000000000000791b */ /* 0x003fea0003800000 */
.L_x_767:
[-C--:B------:R-:W-:Y:S01]  /*15ec0*/  FFMA R126, R4, R131.reuse, R113 ;  /* 0x00000083047e7223 */ /* 0x080fe20000000071 */
[----:B------:R-:W-:Y:S01]  /*15ed0*/  FFMA R107, R33, R131, R114 ;  /* 0x00000083216b7223 */ /* 0x000fe20000000072 */
[----:B------:R-:W-:Y:S02]  /*15ee0*/  MOV R88, R38 ;  /* 0x0000002600587202 */ /* 0x000fe40000000f00 */
[----:B------:R-:W-:-:S07]  /*15ef0*/  MOV R133, R123 ;  /* 0x0000007b00857202 */ /* 0x000fce0000000f00 */
[----:B------:R-:W-:Y:S05]  /*15f00*/  WARPSYNC.COLLECTIVE R91, `(.L_x_768) ;  /* 0x000000005b087348 */ /* 0x000fea0003c00000 */
[----:B------:R0:W1:Y:S02]  /*15f10*/  SHFL.IDX P0, R123, R88, R89, R90 ;  /* 0x00000059587b7389 */ /* 0x000064000000005a */
[----:B01----:R-:W-:Y:S05]  /*15f20*/  ENDCOLLECTIVE ;  /* 0x000000000000791b */ /* 0x003fea0003800000 */
.L_x_768:
[-C--:B------:R-:W-:Y:S01]  /*15f30*/  FFMA R128, R4, R133.reuse, R115 ;  /* 0x0000008504807223 */ /* 0x080fe20000000073 */
[----:B------:R-:W-:Y:S01]  /*15f40*/  FFMA R109, R33, R133, R116 ;  /* 0x00000085216d7223 */ /* 0x000fe20000000074 */
[----:B------:R-:W-:Y:S02]  /*15f50*/  MOV R88, R39 ;  /* 0x0000002700587202 */ /* 0x000fe40000000f00 */
[----:B------:R-:W-:-:S07]  /*15f60*/  MOV R135, R123 ;  /* 0x0000007b00877202 */ /* 0x000fce0000000f00 */
[----:B------:R-:W-:Y:S05]  /*15f70*/  WARPSYNC.COLLECTIVE R91, `(.L_x_769) ;  /* 0x000000005b087348 */ /* 0x000fea0003c00000 */
[----:B------:R0:W1:Y:S02]  /*15f80*/  SHFL.IDX P0, R123, R88, R89, R90 ;  /* 0x00000059587b7389 */ /* 0x000064000000005a */
[----:B01----:R-:W-:Y:S05]  /*15f90*/  ENDCOLLECTIVE ;  /* 0x000000000000791b */ /* 0x003fea0003800000 */
.L_x_769:
[-C--:B------:R-:W-:Y:S01]  /*15fa0*/  FFMA R130, R4, R135.reuse, R117 ;  /* 0x0000008704827223 */ /* 0x080fe20000000075 */
[----:B------:R-:W-:Y:S01]  /*15fb0*/  FFMA R111, R33, R135, R118 ;  /* 0x00000087216f7223 */ /* 0x000fe20000000076 */
[----:B------:R-:W-:Y:S02]  /*15fc0*/  MOV R88, R40 ;  /* 0x0000002800587202 */ /* 0x000fe40000000f00 */
[----:B------:R-:W-:-:S07]  /*15fd0*/  MOV R137, R123 ;  /* 0x0000007b00897202 */ /* 0x000fce0000000f00 */
[----:B------:R-:W-:Y:S05]  /*15fe0*/  WARPSYNC.COLLECTIVE R91, `(.L_x_770) ;  /* 0x000000005b087348 */ /* 0x000fea0003c00000 */
[----:B------:R0:W1:Y:S02]  /*15ff0*/  SHFL.IDX P0, R123, R88, R89, R90 ;  /* 0x00000059587b7389 */ /* 0x000064000000005a */
[----:B01----:R-:W-:Y:S05]  /*16000*/  ENDCOLLECTIVE ;  /* 0x000000000000791b */ /* 0x003fea0003800000 */
.L_x_770:
[-C--:B------:R-:W-:Y:S01]  /*16010*/  FFMA R132, R4, R137.reuse, R119 ;  /* 0x0000008904847223 */ /* 0x080fe20000000077 */
[----:B------:R-:W-:Y:S01]  /*16020*/  FFMA R113, R33, R137, R120 ;  /* 0x0000008921717223 */ /* 0x000fe20000000078 */
[----:B------:R-:W-:Y:S02]  /*16030*/  MOV R88, R41 ;  /* 0x0000002900587202 */ /* 0x000fe40000000f00 */
[----:B------:R-:W-:-:S07]  /*16040*/  MOV R138, R123 ;  /* 0x0000007b008a7202 */ /* 0x000fce0000000f00 */
[----:B------:R-:W-:Y:S05]  /*16050*/  WARPSYNC.COLLECTIVE R91, `(.L_x_771) ;  /* 0x000000005b087348 */ /* 0x000fea0003c00000 */
[----:B------:R0:W1:Y:S02]  /*16060*/  SHFL.IDX P0, R123, R88, R89, R90 ;  /* 0x00000059587b7389 */ /* 0x000064000000005a */
[----:B01----:R-:W-:Y:S05]  /*16070*/  ENDCOLLECTIVE ;  /* 0x000000000000791b */ /* 0x003fea0003800000 */
.L_x_771:
[-C--:B------:R-:W-:Y:S01]  /*16080*/  FFMA R134, R4, R138.reuse, R121 ;  /* 0x0000008a04867223 */ /* 0x080fe20000000079 */
[----:B------:R-:W-:Y:S01]  /*16090*/  FFMA R115, R33, R138, R87 ;  /* 0x0000008a21737223 */ /* 0x000fe20000000057 */
[----:B------:R-:W-:Y:S02]  /*160a0*/  MOV R88, R42 ;  /* 0x0000002a00587202 */ /* 0x000fe40000000f00 */
[----:B------:R-:W-:-:S07]  /*160b0*/  MOV R139, R123 ;  /* 0x0000007b008b7202 */ /* 0x000fce0000000f00 */
[----:B------:R-:W-:Y:S05]  /*160c0*/  WARPSYNC.COLLECTIVE R91, `(.L_x_772) ;  /* 0x000000005b087348 */ /* 0x000fea0003c00000 */
[----:B------:R0:W1:Y:S02]  /*160d0*/  SHFL.IDX P0, R123, R88, R89, R90 ;  /* 0x00000059587b7389 */ /* 0x000064000000005a */
[----:B01----:R-:W-:Y:S05]  /*160e0*/  ENDCOLLECTIVE ;  /* 0x000000000000791b */ /* 0x003fea0003800000 */
.L_x_772:
[-C--:B------:R-:W-:Y:S01]  /*160f0*/  FFMA R136, R4, R139.reuse, R80 ;  /* 0x0000008b04887223 */ /* 0x080fe20000000050 */
[----:B------:R-:W-:Y:S01]  /*16100*/  FFMA R117, R33, R139, R78 ;  /* 0x0000008b21757223 */ /* 0x000fe2000000004e */
[----:B------:R-:W-:-:S05]  /*16110*/  MOV R141, R123 ;  /* 0x0000007b008d7202 */ /* 0x000fca0000000f00 */
[----:B------:R-:W-:Y:S01]  /*16120*/  FFMA R76, R4, R141, R76 ;  /* 0x0000008d044c7223 */ /* 0x000fe2000000004c */
[----:B------:R-:W-:Y:S01]  /*16130*/  MOV R88, R9 ;  /* 0x0000000900587202 */ /* 0x000fe20000000f00 */
[----:B------:R0:W5:Y:S01]  /*16140*/  LDG.E.CONSTANT R4, desc[UR4][R44.64+0x80] ;  /* 0x000080042c047981 */ /* 0x000162000c1e9900 */
[----:B------:R-:W-:Y:S01]  /*16150*/  MOV R89, R27 ;  /* 0x0000001b00597202 */ /* 0x000fe20000000f00 */
[----:B------:R-:W-:-:S07]  /*16160*/  FFMA R33, R33, R141, R0 ;  /* 0x0000008d21217223 */ /* 0x000fce0000000000 */
[----:B0----5:R-:W-:Y:S05]  /*16170*/  WARPSYNC.COLLECTIVE R91, `(.L_x_773) ;  /* 0x000000005b087348 */ /* 0x021fea0003c00000 */
[----:B------:R1:W2:Y:S02]  /*16180*/  SHFL.IDX P0, R123, R88, R89, R90 ;  /* 0x00000059587b7389 */ /* 0x0002a4000000005a */
[----:B012--5:R-:W-:Y:S05]  /*16190*/  ENDCOLLECTIVE ;  /* 0x000000000000791b */ /* 0x027fea0003800000 */
.L_x_773:
[----:B------:R-:W-:Y:S02]  /*161a0*/  MOV R88, R10 ;  /* 0x0000000a00587202 */ /* 0x000fe40000000f00 */
[----:B------:R-:W-:-:S07]  /*161b0*/  MOV R80, R123 ;  /* 0x0000007b00507202 */ /* 0x000fce0000000f00 */
[----:B------:R-:W-:Y:S05]  /*161c0*/  WARPSYNC.COLLECTIVE R91, `(.L_x_774) ;  /* 0x000000005b087348 */ /* 0x000fea0003c00000 */
[----:B------:R0:W1:Y:S02]  /*161d0*/  SHFL.IDX P0, R123, R88, R89, R90 ;  /* 0x00000059587b7389 */ /* 0x000064000000005a */
[----:B01----:R-:W-:Y:S05]  /*161e0*/  ENDCOLLECTIVE ;  /* 0x000000000000791b */ /* 0x003fea0003800000 */
.L_x_774:
[----:B------:R-:W-:Y:S01]  /*161f0*/  MOV R88, R11 ;  /* 0x0000000b00587202 */ /* 0x000fe20000000f00 */
[----:B------:R-:W-:Y:S01]  /*16200*/  FFMA R48, R43, R123, R48 ;  /* 0x0000007b2b307223 */ /* 0x000fe20000000030 */
[----:B------:R-:W-:Y:S01]  /*16210*/  FFMA R81, R80, R43, R81 ;  /* 0x0000002b50517223 */ /* 0x000fe20000000051 */
[----:B------:R-:W-:-:S07]  /*16220*/  FFMA R50, R4, R123, R50 ;  /* 0x0000007b04327223 */ /* 0x000fce0000000032 */
[----:B------:R-:W-:Y:S05]  /*16230*/  WARPSYNC.COLLECTIVE R91, `(.L_x_775) ;  /* 0x000000005b087348 */ /* 0x000fea0003c00000 */
[----:B------:R0:W1:Y:S02]  /*16240*/  SHFL.IDX P0, R123, R88, R89, R90 ;  /* 0x00000059587b7389 */ /* 0x000064000000005a */
[----:B01----:R-:W-:Y:S05]  /*16250*/  ENDCOLLECTIVE ;  /* 0x000000000000791b */ /* 0x003fea0003800000 */
.L_x_775:
[----:B------:R-:W-:Y:S02]  /*16260*/  MOV R88, R12 ;  /* 0x0000000c00587202 */ /* 0x000fe40000000f00 */
[----:B------:R-:W-:-:S07]  /*16270*/  MOV R44, R123 ;  /* 0x0000007b002c7202 */ /* 0x000fce0000000f00 */
[----:B------:R-:W-:Y:S05]  /*16280*/  WARPSYNC.COLLECTIVE R91, `(.L_x_776) ;  /* 0x000000005b087348 */ /* 0x000fea0003c00000 */
[----:B------:R0:W1:Y:S02]  /*16290*/  SHFL.IDX P0, R123, R88, R89, R90 ;  /* 0x00000059587b7389 */ /* 0x000064000000005a */
[----:B01----:R-:W-:Y:S05]  /*162a0*/  ENDCOLLECTIVE ;  /* 0x000000000000791b */ /* 0x003fea0003800000 */
.L_x_776:
[----:B------:R-:W-:Y:S02]  /*162b0*/  MOV R88, R13 ;  /* 0x0000000d00587202 */ /* 0x000fe40000000f00 */
[----:B------:R-:W-:-:S07]  /*162c0*/  MOV R45, R123 ;  /* 0x0000007b002d7202 */ /* 0x000fce0000000f00 */
[----:B------:R-:W-:Y:S05]  /*162d0*/  WARPSYNC.COLLECTIVE R91, `(.L_x_777) ;  /* 0x000000005b087348 */ /* 0x000fea0003c00000 */
[----:B------:R0:W1:Y:S02]  /*162e0*/  SHFL.IDX P0, R123, R88, R89, R90 ;  /* 0x00000059587b7389 */ /* 0x000064000000005a */
[----:B01----:R-:W-:Y:S05]  /*162f0*/  ENDCOLLECTIVE ;  /* 0x000000000000791b */ /* 0x003fea0003800000 */
.L_x_777:
[----:B------:R-:W-:Y:S02]  /*16300*/  MOV R88, R14 ;  /* 0x0000000e00587202 */ /* 0x000fe40000000f00 */
[----:B------:R-:W-:-:S07]  /*16310*/  MOV R47, R123 ;  /* 0x0000007b002f7202 */ /* 0x000fce0000000f00 */
[----:B------:R-:W-:Y:S05]  /*16320*/  WARPSYNC.COLLECTIVE R91, `(.L_x_778) ;  /* 0x000000005b087348 */ /* 0x000fea0003c00000 */
[----:B------:R0:W1:Y:S02]  /*16330*/  SHFL.IDX P0, R123, R88, R89, R90 ;  /* 0x00000059587b7389 */ /* 0x000064000000005a */
[----:B01----:R-:W-:Y:S05]  /*16340*/  ENDCOLLECTIVE ;  /* 0x000000000000791b */ /* 0x003fea0003800000 */
.L_x_778:
[----:B------:R-:W-:Y:S02]  /*16350*/  MOV R88, R15 ;  /* 0x0000000f00587202 */ /* 0x000fe40000000f00 */
[----:B------:R-:W-:-:S07]  /*16360*/  MOV R87, R123 ;  /* 0x0000007b00577202 */ /* 0x000fce0000000f00 */
[----:B------:R-:W-:Y:S05]  /*16370*/  WARPSYNC.COLLECTIVE R91, `(.L_x_779) ;  /* 0x000000005b087348 */ /* 0x000fea0003c00000 */
[----:B------:R0:W1:Y:S02]  /*16380*/  SHFL.IDX P0, R123, R88, R89, R90 ;  /* 0x00000059587b7389 */ /* 0x000064000000005a */
[----:B01----:R-:W-:Y:S05]  /*16390*/  ENDCOLLECTIVE ;  /* 0x000000000000791b */ /* 0x003fea0003800000 */
.L_x_779:
[----:B------:R-:W-:Y:S02]  /*163a0*/  MOV R88, R16 ;  /* 0x0000001000587202 */ /* 0x000fe40000000f00 */
[----:B------:R-:W-:-:S07]  /*163b0*/  MOV R119, R123 ;  /* 0x0000007b00777202 */ /* 0x000fce0000000f00 */
[----:B------:R-:W-:Y:S05]  /*163c0*/  WARPSYNC.COLLECTIVE R91, `(.L_x_780) ;  /* 0x000000005b087348 */ /* 0x000fea0003c00000 */
[----:B------:R0:W1:Y:S02]  /*163d0*/  SHFL.IDX P0, R123, R88, R89, R90 ;  /* 0x00000059587b7389 */ /* 0x000064000000005a */
[----:B01----:R-:W-:Y:S05]  /*163e0*/  ENDCOLLECTIVE ;  /* 0x000000000000791b */ /* 0x003fea0003800000 */
.L_x_780:
[----:B------:R-:W-:Y:S02]  /*163f0*/  MOV R88, R17 ;  /* 0x0000001100587202 */ /* 0x000fe40000000f00 */
[----:B------:R-:W-:-:S07]  /*16400*/  MOV R121, R123 ;  /* 0x0000007b00797202 */ /* 0x000fce0000000f00 */
[----:B------:R-:W-:Y:S05]  /*16410*/  WARPSYNC.COLLECTIVE R91, `(.L_x_781) ;  /* 0x000000005b087348 */ /* 0x000fea0003c00000 */
[----:B------:R0:W1:Y:S02]  /*16420*/  SHFL.IDX P0, R123, R88, R89, R90 ;  /* 0x00000059587b7389 */ /* 0x000064000000005a */
[----:B01----:R-:W-:Y:S05]  /*16430*/  ENDCOLLECTIVE ;  /* 0x000000000000791b */ /* 0x003fea0003800000 */
.L_x_781:
[----:B------:R-:W-:Y:S01]  /*16440*/  FFMA R77, R80, R4, R77 ;  /* 0x00000004504d7223 */ /* 0x000fe2000000004d */
[----:B------:R-:W-:Y:S02]  /*16450*/  MOV R88, R18 ;  /* 0x0000001200587202 */ /* 0x000fe40000000f00 */
[----:B------:R-:W-:-:S07]  /*16460*/  MOV R80, R123 ;  /* 0x0000007b00507202 */ /* 0x000fce0000000f00 */
[----:B------:R-:W-:Y:S05]  /*16470*/  WARPSYNC.COLLECTIVE R91, `(.L_x_782) ;  /* 0x000000005b087348 */ /* 0x000fea0003c00000 */
[----:B------:R0:W1:Y:S02]  /*16480*/  SHFL.IDX P0, R123, R88, R89, R90 ;  /* 0x00000059587b7389 */ /* 0x000064000000005a */
[----:B01----:R-:W-:Y:S05]  /*16490*/  ENDCOLLECTIVE ;  /* 0x000000000000791b */ /* 0x003fea0003800000 */
.L_x_782:
[CC--:B------:R-:W-:Y:S01]  /*164a0*/  FFMA R153, R43.reuse, R45.reuse, R52 ;  /* 0x0000002d2b997223 */ /* 0x0c0fe20000000034 */
[C---:B------:R-:W-:Y:S01]  /*164b0*/  FFMA R0, R4.reuse, R45, R53 ;  /* 0x0000002d04007223 */ /* 0x040fe20000000035 */
        /* <DEDUP_REMOVED lines=8> */
.L_x_783:
[----:B------:R-:W-:Y:S02]  /*16540*/  MOV R88, R20 ;  /* 0x0000001400587202 */ /* 0x000fe40000000f00 */
[----:B------:R-:W-:-:S07]  /*16550*/  MOV R53, R123 ;  /* 0x0000007b00357202 */ /* 0x000fce0000000f00 */
[----:B------:R-:W-:Y:S05]  /*16560*/  WARPSYNC.COLLECTIVE R91, `(.L_x_784) ;  /* 0x000000005b087348 */ /* 0x000fea0003c00000 */
[----:B------:R0:W1:Y:S02]  /*16570*/  SHFL.IDX P0, R123, R88, R89, R90 ;  /* 0x00000059587b7389 */ /* 0x000064000000005a */
[----:B01----:R-:W-:Y:S05]  /*16580*/  ENDCOLLECTIVE ;  /* 0x000000000000791b */ /* 0x003fea0003800000 */
.L_x_784:
[-C--:B------:R-:W-:Y:S01]  /*16590*/  FFMA R51, R43, R44.reuse, R51 ;  /* 0x0000002c2b337223 */ /* 0x080fe20000000033 */
[C---:B------:R-:W-:Y:S01]  /*165a0*/  FFMA R49, R4.reuse, R44, R49 ;  /* 0x0000002c04317223 */ /* 0x040fe20000000031 */
[----:B------:R-:W-:Y:S01]  /*165b0*/  FFMA R44, R4, R47, R55 ;  /* 0x0000002f042c7223 */ /* 0x000fe20000000037 */
[----:B------:R-:W-:Y:S02]  /*165c0*/  MOV R88, R21 ;  /* 0x0000001500587202 */ /* 0x000fe40000000f00 */
[----:B------:R-:W-:-:S07]  /*165d0*/  MOV R55, R123 ;  /* 0x0000007b00377202 */ /* 0x000fce0000000f00 */
[----:B------:R-:W-:Y:S05]  /*165e0*/  WARPSYNC.COLLECTIVE R91, `(.L_x_785) ;  /* 0x000000005b087348 */ /* 0x000fea0003c00000 */
[----:B------:R0:W1:Y:S02]  /*165f0*/  SHFL.IDX P0, R123, R88, R89, R90 ;  /* 0x00000059587b7389 */ /* 0x000064000000005a */
[----:B01----:R-:W-:Y:S05]  /*16600*/  ENDCOLLECTIVE ;  /* 0x000000000000791b */ /* 0x003fea0003800000 */
.L_x_785:
[----:B------:R-:W-:Y:S02]  /*16610*/  MOV R88, R22 ;  /* 0x0000001600587202 */ /* 0x000fe40000000f00 */
[----:B------:R-:W-:-:S07]  /*16620*/  MOV R57, R123 ;  /* 0x0000007b00397202 */ /* 0x000fce0000000f00 */
[----:B------:R-:W-:Y:S05]  /*16630*/  WARPSYNC.COLLECTIVE R91, `(.L_x_786) ;  /* 0x000000005b087348 */ /* 0x000fea0003c00000 */
[----:B------:R0:W1:Y:S02]  /*16640*/  SHFL.IDX P0, R123, R88, R89, R90 ;  /* 0x00000059587b7389 */ /* 0x000064000000005a */
[----:B01----:R-:W-:Y:S05]  /*16650*/  ENDCOLLECTIVE ;  /* 0x000000000000791b */ /* 0x003fea0003800000 */
.L_x_786:
[----:B------:R-:W-:Y:S01]  /*16660*/  FFMA R152, R43, R47, R54 ;  /* 0x0000002f2b987223 */ /* 0x000fe20000000036 */
[----:B------:R-:W-:Y:S01]  /*16670*/  FFMA R47, R4, R119, R59 ;  /* 0x00000077042f7223 */ /* 0x000fe2000000003b */
[----:B------:R-:W-:Y:S02]  /*16680*/  MOV R88, R23 ;  /* 0x0000001700587202 */ /* 0x000fe40000000f00 */
[----:B------:R-:W-:-:S07]  /*16690*/  MOV R59, R123 ;  /* 0x0000007b003b7202 */ /* 0x000fce0000000f00 */
[----:B------:R-:W-:Y:S05]  /*166a0*/  WARPSYNC.COLLECTIVE R91, `(.L_x_787) ;  /* 0x000000005b087348 */ /* 0x000fea0003c00000 */
[----:B------:R0:W1:Y:S02]  /*166b0*/  SHFL.IDX P0, R123, R88, R89, R90 ;  /* 0x00000059587b7389 */ /* 0x000064000000005a */
[----:B01----:R-:W-:Y:S05]  /*166c0*/  ENDCOLLECTIVE ;  /* 0x000000000000791b */ /* 0x003fea0003800000 */
.L_x_787:
[----:B------:R-:W-:Y:S01]  /*166d0*/  FFMA R78, R4, R121, R61 ;  /* 0x00000079044e7223 */ /* 0x000fe2000000003d */
[----:B------:R-:W-:Y:S02]  /*166e0*/  MOV R88, R24 ;  /* 0x0000001800587202 */ /* 0x000fe40000000f00 */
[----:B------:R-:W-:-:S07]  /*166f0*/  MOV R61, R123 ;  /* 0x0000007b003d7202 */ /* 0x000fce0000000f00 */
[----:B------:R-:W-:Y:S05]  /*16700*/  WARPSYNC.COLLECTIVE R91, `(.L_x_788) ;  /* 0x000000005b087348 */ /* 0x000fea0003c00000 */
[----:B------:R0:W1:Y:S02]  /*16710*/  SHFL.IDX P0, R123, R88, R89, R90 ;  /* 0x00000059587b7389 */ /* 0x000064000000005a */
[----:B01----:R-:W-:Y:S05]  /*16720*/  ENDCOLLECTIVE ;  /* 0x000000000000791b */ /* 0x003fea0003800000 */
.L_x_788:
[C---:B------:R-:W-:Y:S01]  /*16730*/  FFMA R150, R43.reuse, R119, R58 ;  /* 0x000000772b967223 */ /* 0x040fe2000000003a */
[C---:B------:R-:W-:Y:S01]  /*16740*/  FFMA R119, R43.reuse, R121, R60 ;  /* 0x000000792b777223 */ /* 0x040fe2000000003c */
[-C--:B------:R-:W-:Y:S01]  /*16750*/  FFMA R121, R43, R80.reuse, R62 ;  /* 0x000000502b797223 */ /* 0x080fe2000000003e */
[----:B------:R-:W-:Y:S01]  /*16760*/  FFMA R80, R4, R80, R63 ;  /* 0x0000005004507223 */ /* 0x000fe2000000003f */
[----:B------:R-:W-:Y:S02]  /*16770*/  MOV R88, R25 ;  /* 0x0000001900587202 */ /* 0x000fe40000000f00 */
[----:B------:R-:W-:-:S07]  /*16780*/  MOV R63, R123 ;  /* 0x0000007b003f7202 */ /* 0x000fce0000000f00 */
[----:B------:R-:W-:Y:S05]  /*16790*/  WARPSYNC.COLLECTIVE R91, `(.L_x_789) ;  /* 0x000000005b087348 */ /* 0x000fea0003c00000 */
[----:B------:R0:W1:Y:S02]  /*167a0*/  SHFL.IDX P0, R123, R88, R89, R90 ;  /* 0x00000059587b7389 */ /* 0x000064000000005a */
[----:B01----:R-:W-:Y:S05]  /*167b0*/  ENDCOLLECTIVE ;  /* 0x000000000000791b */ /* 0x003fea0003800000 */
.L_x_789:
[----:B------:R-:W-:Y:S02]  /*167c0*/  MOV R88, R26 ;  /* 0x0000001a00587202 */ /* 0x000fe40000000f00 */
[----:B------:R-:W-:-:S07]  /*167d0*/  MOV R125, R123 ;  /* 0x0000007b007d7202 */ /* 0x000fce0000000f00 */
[----:B------:R-:W-:Y:S05]  /*167e0*/  WARPSYNC.COLLECTIVE R91, `(.L_x_790) ;  /* 0x000000005b087348 */ /* 0x000fea0003c00000 */
[----:B------:R0:W1:Y:S02]  /*167f0*/  SHFL.IDX P0, R123, R88, R89, R90 ;  /* 0x00000059587b7389 */ /* 0x000064000000005a */
[----:B01----:R-:W-:Y:S05]  /*16800*/  ENDCOLLECTIVE ;  /* 0x000000000000791b */ /* 0x003fea0003800000 */
.L_x_790:
[----:B------:R-:W-:Y:S01]  /*16810*/  MOV R88, R28 ;  /* 0x0000001c00587202 */ /* 0x000fe20000000f00 */
[-C--:B------:R-:W-:Y:S01]  /*16820*/  FFMA R140, R43, R123.reuse, R86 ;  /* 0x0000007b2b8c7223 */ /* 0x080fe20000000056 */
[----:B------:R-:W-:-:S07]  /*16830*/  FFMA R85, R4, R123, R85 ;  /* 0x0000007b04557223 */ /* 0x000fce0000000055 */
[----:B------:R-:W-:Y:S05]  /*16840*/  WARPSYNC.COLLECTIVE R91, `(.L_x_791) ;  /* 0x000000005b087348 */ /* 0x000fea0003c00000 */
[----:B------:R0:W1:Y:S02]  /*16850*/  SHFL.IDX P0, R123, R88, R89, R90 ;  /* 0x00000059587b7389 */ /* 0x000064000000005a */
[----:B01----:R-:W-:Y:S05]  /*16860*/  ENDCOLLECTIVE ;  /* 0x000000000000791b */ /* 0x003fea0003800000 */
.L_x_791:
[----:B------:R-:W-:Y:S02]  /*16870*/  MOV R88, R29 ;  /* 0x0000001d00587202 */ /* 0x000fe40000000f00 */
[----:B------:R-:W-:-:S07]  /*16880*/  MOV R52, R123 ;  /* 0x0000007b00347202 */ /* 0x000fce0000000f00 */
[----:B------:R-:W-:Y:S05]  /*16890*/  WARPSYNC.COLLECTIVE R91, `(.L_x_792) ;  /* 0x000000005b087348 */ /* 0x000fea0003c00000 */
[----:B------:R0:W1:Y:S02]  /*168a0*/  SHFL.IDX P0, R123, R88, R89, R90 ;  /* 0x00000059587b7389 */ /* 0x000064000000005a */
[----:B01----:R-:W-:Y:S05]  /*168b0*/  ENDCOLLECTIVE ;  /* 0x000000000000791b */ /* 0x003fea0003800000 */
.L_x_792:
[-C--:B------:R-:W-:Y:S01]  /*168c0*/  FFMA R129, R43, R53.reuse, R66 ;  /* 0x000000352b817223 */ /* 0x080fe20000000042 */
[----:B------:R-:W-:Y:S01]  /*168d0*/  FFMA R102, R4, R53, R67 ;  /* 0x0000003504667223 */ /* 0x000fe20000000043 */
[----:B------:R-:W-:Y:S02]  /*168e0*/  MOV R88, R30 ;  /* 0x0000001e00587202 */ /* 0x000fe40000000f00 */
[----:B------:R-:W-:-:S07]  /*168f0*/  MOV R53, R123 ;  /* 0x0000007b00357202 */ /* 0x000fce0000000f00 */
[----:B------:R-:W-:Y:S05]  /*16900*/  WARPSYNC.COLLECTIVE R91, `(.L_x_793) ;  /* 0x000000005b087348 */ /* 0x000fea0003c00000 */
[----:B------:R0:W1:Y:S02]  /*16910*/  SHFL.IDX P0, R123, R88, R89, R90 ;  /* 0x00000059587b7389 */ /* 0x000064000000005a */
[----:B01----:R-:W-:Y:S05]  /*16920*/  ENDCOLLECTIVE ;  /* 0x000000000000791b */ /* 0x003fea0003800000 */
.L_x_793:
[----:B------:R-:W-:Y:S02]  /*16930*/  MOV R88, R31 ;  /* 0x0000001f00587202 */ /* 0x000fe40000000f00 */
[----:B------:R-:W-:-:S07]  /*16940*/  MOV R54, R123 ;  /* 0x0000007b00367202 */ /* 0x000fce0000000f00 */
[----:B------:R-:W-:Y:S05]  /*16950*/  WARPSYNC.COLLECTIVE R91, `(.L_x_794) ;  /* 0x000000005b087348 */ /* 0x000fea0003c00000 */
[----:B------:R0:W1:Y:S02]  /*16960*/  SHFL.IDX P0, R123, R88, R89, R90 ;  /* 0x00000059587b7389 */ /* 0x000064000000005a */
[----:B01----:R-:W-:Y:S05]  /*16970*/  ENDCOLLECTIVE ;  /* 0x000000000000791b */ /* 0x003fea0003800000 */
.L_x_794:
[-C--:B------:R-:W-:Y:S01]  /*16980*/  FFMA R131, R43, R55.reuse, R68 ;  /* 0x000000372b837223 */ /* 0x080fe20000000044 */
[----:B------:R-:W-:Y:S01]  /*16990*/  FFMA R104, R4, R55, R69 ;  /* 0x0000003704687223 */ /* 0x000fe20000000045 */
[----:B------:R-:W-:Y:S02]  /*169a0*/  MOV R88, R32 ;  /* 0x0000002000587202 */ /* 0x000fe40000000f00 */
[----:B------:R-:W-:-:S07]  /*169b0*/  MOV R55, R123 ;  /* 0x0000007b00377202 */ /* 0x000fce0000000f00 */
[----:B------:R-:W-:Y:S05]  /*169c0*/  WARPSYNC.COLLECTIVE R91, `(.L_x_795) ;  /* 0x000000005b087348 */ /* 0x000fea0003c00000 */
[----:B------:R0:W1:Y:S02]  /*169d0*/  SHFL.IDX P0, R123, R88, R89, R90 ;  /* 0x00000059587b7389 */ /* 0x000064000000005a */
[----:B01----:R-:W-:Y:S05]  /*169e0*/  ENDCOLLECTIVE ;  /* 0x000000000000791b */ /* 0x003fea0003800000 */
.L_x_795:
[----:B------:R-:W-:Y:S01]  /*169f0*/  MOV R88, R34 ;  /* 0x0000002200587202 */ /* 0x000fe20000000f00 */
[-C--:B------:R-:W-:Y:S01]  /*16a00*/  FFMA R145, R43, R123.reuse, R100 ;  /* 0x0000007b2b917223 */ /* 0x080fe20000000064 */
[----:B------:R-:W-:-:S07]  /*16a10*/  FFMA R114, R4, R123, R101 ;  /* 0x0000007b04727223 */ /* 0x000fce0000000065 */
[----:B------:R-:W-:Y:S05]  /*16a20*/  WARPSYNC.COLLECTIVE R91, `(.L_x_796) ;  /* 0x000000005b087348 */ /* 0x000fea0003c00000 */
[----:B------:R0:W1:Y:S02]  /*16a30*/  SHFL.IDX P0, R123, R88, R89, R90 ;  /* 0x00000059587b7389 */ /* 0x000064000000005a */
[----:B01----:R-:W-:Y:S05]  /*16a40*/  ENDCOLLECTIVE ;  /* 0x000000000000791b */ /* 0x003fea0003800000 */
.L_x_796:
[-C--:B------:R-:W-:Y:S01]  /*16a50*/  FFMA R133, R43, R57.reuse, R70 ;  /* 0x000000392b857223 */ /* 0x080fe20000000046 */
[----:B------:R-:W-:Y:S01]  /*16a60*/  FFMA R106, R4, R57, R71 ;  /* 0x00000039046a7223 */ /* 0x000fe20000000047 */
[----:B------:R-:W-:Y:S02]  /*16a70*/  MOV R88, R35 ;  /* 0x0000002300587202 */ /* 0x000fe40000000f00 */
[----:B------:R-:W-:-:S07]  /*16a80*/  MOV R57, R123 ;  /* 0x0000007b00397202 */ /* 0x000fce0000000f00 */
[----:B------:R-:W-:Y:S05]  /*16a90*/  WARPSYNC.COLLECTIVE R91, `(.L_x_797) ;  /* 0x000000005b087348 */ /* 0x000fea0003c00000 */
[----:B------:R0:W1:Y:S02]  /*16aa0*/  SHFL.IDX P0, R123, R88, R89, R90 ;  /* 0x00000059587b7389 */ /* 0x000064000000005a */
[----:B01----:R-:W-:Y:S05]  /*16ab0*/  ENDCOLLECTIVE ;  /* 0x000000000000791b */ /* 0x003fea0003800000 */
.L_x_797:
[-C--:B------:R-:W-:Y:S01]  /*16ac0*/  FFMA R135, R43, R59.reuse, R72 ;  /* 0x0000003b2b877223 */ /* 0x080fe20000000048 */
[----:B------:R-:W-:Y:S01]  /*16ad0*/  FFMA R108, R4, R59, R73 ;  /* 0x0000003b046c7223 */ /* 0x000fe20000000049 */
[----:B------:R-:W-:Y:S02]  /*16ae0*/  MOV R88, R36 ;  /* 0x0000002400587202 */ /* 0x000fe40000000f00 */
[----:B------:R-:W-:-:S07]  /*16af0*/  MOV R59, R123 ;  /* 0x0000007b003b7202 */ /* 0x000fce0000000f00 */
[----:B------:R-:W-:Y:S05]  /*16b00*/  WARPSYNC.COLLECTIVE R91, `(.L_x_798) ;  /* 0x000000005b087348 */ /* 0x000fea0003c00000 */
[----:B------:R0:W1:Y:S02]  /*16b10*/  SHFL.IDX P0, R123, R88, R89, R90 ;  /* 0x00000059587b7389 */ /* 0x000064000000005a */
[----:B01----:R-:W-:Y:S05]  /*16b20*/  ENDCOLLECTIVE ;  /* 0x000000000000791b */ /* 0x003fea0003800000 */
.L_x_798:
[-C--:B------:R-:W-:Y:S01]  /*16b30*/  FFMA R137, R43, R61.reuse, R74 ;  /* 0x0000003d2b897223 */ /* 0x080fe2000000004a */
[----:B------:R-:W-:Y:S01]  /*16b40*/  FFMA R110, R4, R61, R75 ;  /* 0x0000003d046e7223 */ /* 0x000fe2000000004b */
[----:B------:R-:W-:Y:S02]  /*16b50*/  MOV R88, R37 ;  /* 0x0000002500587202 */ /* 0x000fe40000000f00 */
[----:B------:R-:W-:-:S07]  /*16b60*/  MOV R61, R123 ;  /* 0x0000007b003d7202 */ /* 0x000fce0000000f00 */
[----:B------:R-:W-:Y:S05]  /*16b70*/  WARPSYNC.COLLECTIVE R91, `(.L_x_799) ;  /* 0x000000005b087348 */ /* 0x000fea0003c00000 */
[----:B------:R0:W1:Y:S02]  /*16b80*/  SHFL.IDX P0, R123, R88, R89, R90 ;  /* 0x00000059587b7389 */ /* 0x000064000000005a */
[----:B01----:R-:W-:Y:S05]  /*16b90*/  ENDCOLLECTIVE ;  /* 0x000000000000791b */ /* 0x003fea0003800000 */
.L_x_799:
        /* <DEDUP_REMOVED lines=8> */
.L_x_800:
[-C--:B------:R-:W-:Y:S01]  /*16c20*/  FFMA R138, R43, R63.reuse, R82 ;  /* 0x0000003f2b8a7223 */ /* 0x080fe20000000052 */
[----:B------:R-:W-:Y:S01]  /*16c30*/  FFMA R79, R4, R63, R79 ;  /* 0x0000003f044f7223 */ /* 0x000fe2000000004f */
[----:B------:R-:W-:Y:S02]  /*16c40*/  MOV R88, R39 ;  /* 0x0000002700587202 */ /* 0x000fe40000000f00 */
[----:B------:R-:W-:-:S07]  /*16c50*/  MOV R63, R123 ;  /* 0x0000007b003f7202 */ /* 0x000fce0000000f00 */
[----:B------:R-:W-:Y:S05]  /*16c60*/  WARPSYNC.COLLECTIVE R91, `(.L_x_801) ;  /* 0x000000005b087348 */ /* 0x000fea0003c00000 */
[----:B------:R0:W1:Y:S02]  /*16c70*/  SHFL.IDX P0, R123, R88, R89, R90 ;  /* 0x00000059587b7389 */ /* 0x000064000000005a */
[----:B01----:R-:W-:Y:S05]  /*16c80*/  ENDCOLLECTIVE ;  /* 0x000000000000791b */ /* 0x003fea0003800000 */
.L_x_801:
[----:B------:R-:W-:Y:S02]  /*16c90*/  MOV R88, R40 ;  /* 0x0000002800587202 */ /* 0x000fe40000000f00 */
[----:B------:R-:W-:-:S07]  /*16ca0*/  MOV R65, R123 ;  /* 0x0000007b00417202 */ /* 0x000fce0000000f00 */
[----:B------:R-:W-:Y:S05]  /*16cb0*/  WARPSYNC.COLLECTIVE R91, `(.L_x_802) ;  /* 0x000000005b087348 */ /* 0x000fea0003c00000 */
[----:B------:R0:W1:Y:S02]  /*16cc0*/  SHFL.IDX P0, R123, R88, R89, R90 ;  /* 0x00000059587b7389 */ /* 0x000064000000005a */
[----:B01----:R-:W-:Y:S05]  /*16cd0*/  ENDCOLLECTIVE ;  /* 0x000000000000791b */ /* 0x003fea0003800000 */
.L_x_802:
[----:B------:R-:W-:Y:S02]  /*16ce0*/  MOV R88, R41 ;  /* 0x0000002900587202 */ /* 0x000fe40000000f00 */
[----:B------:R-:W-:-:S07]  /*16cf0*/  MOV R149, R123 ;  /* 0x0000007b00957202 */ /* 0x000fce0000000f00 */
[----:B------:R-:W-:Y:S05]  /*16d00*/  WARPSYNC.COLLECTIVE R91, `(.L_x_803) ;  /* 0x000000005b087348 */ /* 0x000fea0003c00000 */
[----:B------:R0:W1:Y:S02]  /*16d10*/  SHFL.IDX P0, R123, R88, R89, R90 ;  /* 0x00000059587b7389 */ /* 0x000064000000005a */
[----:B01----:R-:W-:Y:S05]  /*16d20*/  ENDCOLLECTIVE ;  /* 0x000000000000791b */ /* 0x003fea0003800000 */
.L_x_803:
[----:B------:R-:W-:Y:S01]  /*16d30*/  FFMA R83, R4, R125, R83 ;  /* 0x0000007d04537223 */ /* 0x000fe20000000053 */
[----:B------:R-:W-:Y:S02]  /*16d40*/  MOV R88, R42 ;  /* 0x0000002a00587202 */ /* 0x000fe40000000f00 */
[----:B------:R-:W-:-:S07]  /*16d50*/  MOV R125, R123 ;  /* 0x0000007b007d7202 */ /* 0x000fce0000000f00 */
[----:B------:R-:W-:Y:S05]  /*16d60*/  WARPSYNC.COLLECTIVE R91, `(.L_x_804) ;  /* 0x000000005b087348 */ /* 0x000fea0003c00000 */
[----:B------:R0:W1:Y:S02]  /*16d70*/  SHFL.IDX P0, R123, R88, R89, R90 ;  /* 0x00000059587b7389 */ /* 0x000064000000005a */
[----:B01----:R-:W-:Y:S05]  /*16d80*/  ENDCOLLECTIVE ;  /* 0x000000000000791b */ /* 0x003fea0003800000 */
.L_x_804:
        /* <DEDUP_REMOVED lines=21> */
[-C--:B------:R-:W-:Y:S01]  /*16ee0*/  FFMA R136, R43, R125.reuse, R136 ;  /* 0x0000007d2b887223 */ /* 0x080fe20000000088 */
[----:B------:R-:W-:Y:S01]  /*16ef0*/  MOV R74, R108 ;  /* 0x0000006c004a7202 */ /* 0x000fe20000000f00 */
[----:B------:R-:W-:Y:S01]  /*16f00*/  FFMA R125, R4, R125, R117 ;  /* 0x0000007d047d7223 */ /* 0x000fe20000000075 */
        /* <DEDUP_REMOVED lines=52> */
[----:B------:R-:W-:Y:S01]  /*17250*/  MOV R87, R149 ;  /* 0x0000009500577202 */ /* 0x000fe20000000f00 */
[----:B------:R-:W-:Y:S06]  /*17260*/  BRA `(.L_x_805) ;  /* 0xffffff0c00f87947 */ /* 0x000fec000383ffff */
.L_x_337:
[----:B------:R-:W-:Y:S01]  /*17270*/  HFMA2 R90, -RZ, RZ, 0, 1.847743988037109375e-06 ;  /* 0x0000001fff5a7431 */ /* 0x000fe200000001ff */
[----:B------:R-:W-:Y:S01]  /*17280*/  BSSY B1, `(.L_x_806) ;  /* 0x0000006000017945 */ /* 0x000fe20003800000 */
[----:B------:R-:W-:Y:S02]  /*17290*/  MOV R88, R8 ;  /* 0x0000000800587202 */ /* 0x000fe40000000f00 */
[----:B------:R-:W-:-:S07]  /*172a0*/  MOV R91, 0xffffffff ;  /* 0xffffffff005b7802 */ /* 0x000fce0000000f00 */
[----:B-----5:R-:W-:Y:S05]  /*172b0*/  WARPSYNC.COLLECTIVE R91, `(.L_x_807) ;  /* 0x000000005b087348 */ /* 0x020fea0003c00000 */
[----:B------:R0:W1:Y:S02]  /*172c0*/  SHFL.IDX P0, R123, R88, R89, R90 ;  /* 0x00000059587b7389 */ /* 0x000064000000005a */
[----:B01---5:R-:W-:Y:S05]  /*172d0*/  ENDCOLLECTIVE ;  /* 0x000000000000791b */ /* 0x023fea0003800000 */
.L_x_807:
[----:B------:R-:W-:Y:S05]  /*172e0*/  BSYNC B1 ;  /* 0x0000000000017941 */ /* 0x000fea0003800000 */
.L_x_806:
[----:B------:R-:W0:Y:S01]  /*172f0*/  LDC.64 R44, c[0x0][0x380] ;  /* 0x0000e000ff2c7b82 */ /* 0x000e220000000a00 */
[----:B------:R-:W-:Y:S01]  /*17300*/  HFMA2 R90, -RZ, RZ, 0, 1.847743988037109375e-06 ;  /* 0x0000001fff5a7431 */ /* 0x000fe200000001ff */
[----:B------:R-:W-:Y:S02]  /*17310*/  MOV R88, R9 ;  /* 0x0000000900587202 */ /* 0x000fe40000000f00 */
[----:B------:R-:W-:Y:S01]  /*17320*/  MOV R91, 0xffffffff ;  /* 0xffffffff005b7802 */ /* 0x000fe20000000f00 */
[----:B0-----:R-:W-:-:S07]  /*17330*/  IMAD.WIDE R44, R123, 0x4, R44 ;  /* 0x000000047b2c7825 */ /* 0x001fce00078e022c */
[----:B------:R-:W-:Y:S05]  /*17340*/  WARPSYNC.COLLECTIVE R91, `(.L_x_808) ;  /* 0x000000005b087348 */ /* 0x000fea0003c00000 */
[----:B------:R0:W1:Y:S02]  /*17350*/  SHFL.IDX P0, R123, R88, R89, R90 ;  /* 0x00000059587b7389 */ /* 0x000064000000005a */
[----:B01----:R-:W-:Y:S05]  /*17360*/  ENDCOLLECTIVE ;  /* 0x000000000000791b */ /* 0x003fea0003800000 */
.L_x_808:
[----:B------:R0:W5:Y:S04]  /*17370*/  LDG.E.CONSTANT R4, desc[UR4][R44.64] ;  /* 0x000000042c047981 */ /* 0x000168000c1e9900 */
[----:B------:R0:W5:Y:S01]  /*17380*/  LDG.E.CONSTANT R3, desc[UR4][R44.64+0x80] ;  /* 0x000080042c037981 */ /* 0x000162000c1e9900 */
[----:B------:R-:W-:Y:S02]  /*17390*/  MOV R88, R10 ;  /* 0x0000000a00587202 */ /* 0x000fe40000000f00 */
[----:B------:R-:W-:-:S07]  /*173a0*/  MOV R46, R123 ;  /* 0x0000007b002e7202 */ /* 0x000fce0000000f00 */
[----:B0----5:R-:W-:Y:S05]  /*173b0*/  WARPSYNC.COLLECTIVE R91, `(.L_x_809) ;  /* 0x000000005b087348 */ /* 0x021fea0003c00000 */
[----:B------:R1:W2:Y:S02]  /*173c0*/  SHFL.IDX P0, R123, R88, R89, R90 ;  /* 0x00000059587b7389 */ /* 0x0002a4000000005a */
[----:B012--5:R-:W-:Y:S05]  /*173d0*/  ENDCOLLECTIVE ;  /* 0x000000000000791b */ /* 0x027fea0003800000 */
.L_x_809:
[----:B------:R-:W-:Y:S02]  /*173e0*/  MOV R88, R11 ;  /* 0x0000000b00587202 */ /* 0x000fe40000000f00 */
[----:B------:R-:W-:-:S07]  /*173f0*/  MOV R7, R123 ;  /* 0x0000007b00077202 */ /* 0x000fce0000000f00 */
[----:B------:R-:W-:Y:S05]  /*17400*/  WARPSYNC.COLLECTIVE R91, `(.L_x_810) ;  /* 0x000000005b087348 */ /* 0x000fea0003c00000 */
[----:B------:R0:W1:Y:S02]  /*17410*/  SHFL.IDX P0, R123, R88, R89, R90 ;  /* 0x00000059587b7389 */ /* 0x000064000000005a */
[----:B01----:R-:W-:Y:S05]  /*17420*/  ENDCOLLECTIVE ;  /* 0x000000000000791b */ /* 0x003fea0003800000 */
.L_x_810:
[----:B------:R-:W-:Y:S02]  /*17430*/  MOV R88, R12 ;  /* 0x0000000c00587202 */ /* 0x000fe40000000f00 */
[----:B------:R-:W-:-:S07]  /*17440*/  MOV R82, R123 ;  /* 0x0000007b00527202 */ /* 0x000fce0000000f00 */
[----:B------:R-:W-:Y:S05]  /*17450*/  WARPSYNC.COLLECTIVE R91, `(.L_x_811) ;  /* 0x000000005b087348 */ /* 0x000fea0003c00000 */
[----:B------:R0:W1:Y:S02]  /*17460*/  SHFL.IDX P0, R123, R88, R89, R90 ;  /* 0x00000059587b7389 */ /* 0x000064000000005a */
[----:B01----:R-:W-:Y:S05]  /*17470*/  ENDCOLLECTIVE ;  /* 0x000000000000791b */ /* 0x003fea0003800000 */
.L_x_811:
[----:B------:R-:W-:Y:S02]  /*17480*/  MOV R88, R13 ;  /* 0x0000000d00587202 */ /* 0x000fe40000000f00 */
[----:B------:R-:W-:-:S07]  /*17490*/  MOV R12, R123 ;  /* 0x0000007b000c7202 */ /* 0x000fce0000000f00 */
[----:B------:R-:W-:Y:S05]  /*174a0*/  WARPSYNC.COLLECTIVE R91, `(.L_x_812) ;  /* 0x000000005b087348 */ /* 0x000fea0003c00000 */
[----:B------:R0:W1:Y:S02]  /*174b0*/  SHFL.IDX P0, R123, R88, R89, R90 ;  /* 0x00000059587b7389 */ /* 0x000064000000005a */
[----:B01----:R-:W-:Y:S05]  /*174c0*/  ENDCOLLECTIVE ;  /* 0x000000000000791b */ /* 0x003fea0003800000 */
.L_x_812:
[----:B------:R-:W-:Y:S02]  /*174d0*/  MOV R88, R14 ;  /* 0x0000000e00587202 */ /* 0x000fe40000000f00 */
[----:B------:R-:W-:-:S07]  /*174e0*/  MOV R84, R123 ;  /* 0x0000007b00547202 */ /* 0x000fce0000000f00 */
[----:B------:R-:W-:Y:S05]  /*174f0*/  WARPSYNC.COLLECTIVE R91, `(.L_x_813) ;  /* 0x000000005b087348 */ /* 0x000fea0003c00000 */
[----:B------:R0:W1:Y:S02]  /*17500*/  SHFL.IDX P0, R123, R88, R89, R90 ;  /* 0x00000059587b7389 */ /* 0x000064000000005a */
[----:B01----:R-:W-:Y:S05]  /*17510*/  ENDCOLLECTIVE ;  /* 0x000000000000791b */ /* 0x003fea0003800000 */
.L_x_813:
[----:B------:R-:W-:Y:S02]  /*17520*/  MOV R88, R15 ;  /* 0x0000000f00587202 */ /* 0x000fe40000000f00 */
[----:B------:R-:W-:-:S07]  /*17530*/  MOV R14, R123 ;  /* 0x0000007b000e7202 */ /* 0x000fce0000000f00 */
[----:B------:R-:W-:Y:S05]  /*17540*/  WARPSYNC.COLLECTIVE R91, `(.L_x_814) ;  /* 0x000000005b087348 */ /* 0x000fea0003c00000 */
[----:B------:R0:W1:Y:S02]  /*17550*/  SHFL.IDX P0, R123, R88, R89, R90 ;  /* 0x00000059587b7389 */ /* 0x000064000000005a */
[----:B01----:R-:W-:Y:S05]  /*17560*/  ENDCOLLECTIVE ;  /* 0x000000000000791b */ /* 0x003fea0003800000 */
.L_x_814:
[----:B------:R-:W-:Y:S02]  /*17570*/  MOV R88, R16 ;  /* 0x0000001000587202 */ /* 0x000fe40000000f00 */
[----:B------:R-:W-:-:S07]  /*17580*/  MOV R86, R123 ;  /* 0x0000007b00567202 */ /* 0x000fce0000000f00 */
[----:B------:R-:W-:Y:S05]  /*17590*/  WARPSYNC.COLLECTIVE R91, `(.L_x_815) ;  /* 0x000000005b087348 */ /* 0x000fea0003c00000 */
[----:B------:R0:W1:Y:S02]  /*175a0*/  SHFL.IDX P0, R123, R88, R89, R90 ;  /* 0x00000059587b7389 */ /* 0x000064000000005a */
[----:B01----:R-:W-:Y:S05]  /*175b0*/  ENDCOLLECTIVE ;  /* 0x000000000000791b */ /* 0x003fea0003800000 */
.L_x_815:
[----:B------:R-:W-:Y:S02]  /*175c0*/  MOV R88, R17 ;  /* 0x0000001100587202 */ /* 0x000fe40000000f00 */
[----:B------:R-:W-:-:S07]  /*175d0*/  MOV R16, R123 ;  /* 0x0000007b00107202 */ /* 0x000fce0000000f00 */
[----:B------:R-:W-:Y:S05]  /*175e0*/  WARPSYNC.COLLECTIVE R91, `(.L_x_816) ;  /* 0x000000005b087348 */ /* 0x000fea0003c00000 */
[----:B------:R0:W1:Y:S02]  /*175f0*/  SHFL.IDX P0, R123, R88, R89, R90 ;  /* 0x00000059587b7389 */ /* 0x000064000000005a */
[----:B01----:R-:W-:Y:S05]  /*17600*/  ENDCOLLECTIVE ;  /* 0x000000000000791b */ /* 0x003fea0003800000 */
.L_x_816:
[----:B------:R-:W-:Y:S02]  /*17610*/  MOV R88, R18 ;  /* 0x0000001200587202 */ /* 0x000fe40000000f00 */
[----:B------:R-:W-:-:S07]  /*17620*/  MOV R122, R123 ;  /* 0x0000007b007a7202 */ /* 0x000fce0000000f00 */
[----:B------:R-:W-:Y:S05]  /*17630*/  WARPSYNC.COLLECTIVE R91, `(.L_x_817) ;  /* 0x000000005b087348 */ /* 0x000fea0003c00000 */
[----:B------:R0:W1:Y:S02]  /*17640*/  SHFL.IDX P0, R123, R88, R89, R90 ;  /* 0x00000059587b7389 */ /* 0x000064000000005a */
[----:B01----:R-:W-:Y:S05]  /*17650*/  ENDCOLLECTIVE ;  /* 0x000000000000791b */ /* 0x003fea0003800000 */
.L_x_817:
[----:B------:R-:W-:Y:S02]  /*17660*/  MOV R88, R19 ;  /* 0x0000001300587202 */ /* 0x000fe40000000f00 */
[----:B------:R-:W-:-:S07]  /*17670*/  MOV R18, R123 ;  /* 0x0000007b00127202 */ /* 0x000fce0000000f00 */
[----:B------:R-:W-:Y:S05]  /*17680*/  WARPSYNC.COLLECTIVE R91, `(.L_x_818) ;  /* 0x000000005b087348 */ /* 0x000fea0003c00000 */
[----:B------:R0:W1:Y:S02]  /*17690*/  SHFL.IDX P0, R123, R88, R89, R90 ;  /* 0x00000059587b7389 */ /* 0x000064000000005a */
[----:B01----:R-:W-:Y:S05]  /*176a0*/  ENDCOLLECTIVE ;  /* 0x000000000000791b */ /* 0x003fea0003800000 */
.L_x_818:
[----:B------:R-:W-:Y:S02]  /*176b0*/  MOV R88, R20 ;  /* 0x0000001400587202 */ /* 0x000fe40000000f00 */
[----:B------:R-:W-:-:S07]  /*176c0*/  MOV R44, R123 ;  /* 0x0000007b002c7202 */ /* 0x000fce0000000f00 */
[----:B------:R-:W-:Y:S05]  /*176d0*/  WARPSYNC.COLLECTIVE R91, `(.L_x_819) ;  /* 0x000000005b087348 */ /* 0x000fea0003c00000 */
[----:B------:R0:W1:Y:S02]  /*176e0*/  SHFL.IDX P0, R123, R88, R89, R90 ;  /* 0x00000059587b7389 */ /* 0x000064000000005a */
[----:B01----:R-:W-:Y:S05]  /*176f0*/  ENDCOLLECTIVE ;  /* 0x000000000000791b */ /* 0x003fea0003800000 */
.L_x_819:
[----:B------:R-:W-:Y:S01]  /*17700*/  MOV R88, R21 ;  /* 0x0000001500587202 */ /* 0x000fe20000000f00 */
[----:B------:R-:W-:Y:S01]  /*17710*/  FFMA R81, R46, R4, R81 ;  /* 0x000000042e517223 */ /* 0x000fe20000000051 */
[C---:B------:R-:W-:Y:S01]  /*17720*/  FFMA R48, R4.reuse, R7, R48 ;  /* 0x0000000704307223 */ /* 0x040fe20000000030 */
[C---:B------:R-:W-:Y:S01]  /*17730*/  FFMA R51, R4.reuse, R82, R51 ;  /* 0x0000005204337223 */ /* 0x040fe20000000033 */
[----:B------:R-:W-:Y:S01]  /*17740*/  FFMA R53, R4, R12, R53 ;  /* 0x0000000c04357223 */ /* 0x000fe20000000035 */
[----:B------:R-:W-:Y:S01]  /*17750*/  FFMA R77, R46, R3, R77 ;  /* 0x000000032e4d7223 */ /* 0x000fe2000000004d */
[C---:B------:R-:W-:Y:S01]  /*17760*/  FFMA R50, R3.reuse, R7, R50 ;  /* 0x0000000703327223 */ /* 0x040fe20000000032 */
[----:B------:R-:W-:Y:S01]  /*17770*/  MOV R20, R123 ;  /* 0x0000007b00147202 */ /* 0x000fe20000000f00 */
[----:B------:R-:W-:-:S07]  /*17780*/  FFMA R52, R3, R82, R52 ;  /* 0x0000005203347223 */ /* 0x000fce0000000034 */
[----:B------:R-:W-:Y:S05]  /*17790*/  WARPSYNC.COLLECTIVE R91, `(.L_x_820) ;  /* 0x000000005b087348 */ /* 0x000fea0003c00000 */
[----:B------:R0:W1:Y:S02]  /*177a0*/  SHFL.IDX P0, R123, R88, R89, R90 ;  /* 0x00000059587b7389 */ /* 0x000064000000005a */
[----:B01----:R-:W-:Y:S05]  /*177b0*/  ENDCOLLECTIVE ;  /* 0x000000000000791b */ /* 0x003fea0003800000 */
.L_x_820:
        /* <DEDUP_REMOVED lines=16> */
[-C--:B------:R-:W-:Y:S01]  /*178c0*/  FFMA R69, R4, R20.reuse, R69 ;  /* 0x0000001404457223 */ /* 0x080fe20000000045 */
[----:B------:R-:W-:Y:S01]  /*178d0*/  FFMA R70, R3, R20, R70 ;  /* 0x0000001403467223 */ /* 0x000fe20000000046 */
[----:B------:R-:W-:-:S07]  /*178e0*/  MOV R10, R123 ;  /* 0x0000007b000a7202 */ /* 0x000fce0000000f00 */
[----:B------:R-:W-:Y:S05]  /*178f0*/  WARPSYNC.COLLECTIVE R91, `(.L_x_821) ;  /* 0x000000005b087348 */ /* 0x000fea0003c00000 */
[----:B------:R0:W1:Y:S02]  /*17900*/  SHFL.IDX P0, R123, R88, R89, R90 ;  /* 0x00000059587b7389 */ /* 0x000064000000005a */
[----:B01----:R-:W-:Y:S05]  /*17910*/  ENDCOLLECTIVE ;  /* 0x000000000000791b */ /* 0x003fea0003800000 */
.L_x_821:
[-C--:B------:R-:W-:Y:S01]  /*17920*/  FFMA R71, R4, R10.reuse, R71 ;  /* 0x0000000a04477223 */ /* 0x080fe20000000047 */
[----:B------:R-:W-:Y:S01]  /*17930*/  FFMA R72, R3, R10, R72 ;  /* 0x0000000a03487223 */ /* 0x000fe20000000048 */
[----:B------:R-:W-:Y:S02]  /*17940*/  MOV R88, R23 ;  /* 0x0000001700587202 */ /* 0x000fe40000000f00 */
[----:B------:R-:W-:-:S07]  /*17950*/  MOV R22, R123 ;  /* 0x0000007b00167202 */ /* 0x000fce0000000f00 */
[----:B------:R-:W-:Y:S05]  /*17960*/  WARPSYNC.COLLECTIVE R91, `(.L_x_822) ;  /* 0x000000005b087348 */ /* 0x000fea0003c00000 */
[----:B------:R0:W1:Y:S02]  /*17970*/  SHFL.IDX P0, R123, R88, R89, R90 ;  /* 0x00000059587b7389 */ /* 0x000064000000005a */
[----:B01----:R-:W-:Y:S05]  /*17980*/  ENDCOLLECTIVE ;  /* 0x000000000000791b */ /* 0x003fea0003800000 */
.L_x_822:
[-C--:B------:R-:W-:Y:S01]  /*17990*/  FFMA R73, R4, R22.reuse, R73 ;  /* 0x0000001604497223 */ /* 0x080fe20000000049 */
[----:B------:R-:W-:Y:S01]  /*179a0*/  FFMA R74, R3, R22, R74 ;  /* 0x00000016034a7223 */ /* 0x000fe2000000004a */
[----:B------:R-:W-:Y:S02]  /*179b0*/  MOV R88, R24 ;  /* 0x0000001800587202 */ /* 0x000fe40000000f00 */
[----:B------:R-:W-:-:S07]  /*179c0*/  MOV R124, R123 ;  /* 0x0000007b007c7202 */ /* 0x000fce0000000f00 */
[----:B------:R-:W-:Y:S05]  /*179d0*/  WARPSYNC.COLLECTIVE R91, `(.L_x_823) ;  /* 0x000000005b087348 */ /* 0x000fea0003c00000 */
[----:B------:R0:W1:Y:S02]  /*179e0*/  SHFL.IDX P0, R123, R88, R89, R90 ;  /* 0x00000059587b7389 */ /* 0x000064000000005a */
[----:B01----:R-:W-:Y:S05]  /*179f0*/  ENDCOLLECTIVE ;  /* 0x000000000000791b */ /* 0x003fea0003800000 */
.L_x_823:
[-C--:B------:R-:W-:Y:S01]  /*17a00*/  FFMA R75, R4, R124.reuse, R75 ;  /* 0x0000007c044b7223 */ /* 0x080fe2000000004b */
[----:B------:R-:W-:Y:S01]  /*17a10*/  FFMA R92, R3, R124, R92 ;  /* 0x0000007c035c7223 */ /* 0x000fe2000000005c */
[----:B------:R-:W-:Y:S02]  /*17a20*/  MOV R88, R25 ;  /* 0x0000001900587202 */ /* 0x000fe40000000f00 */
[----:B------:R-:W-:-:S07]  /*17a30*/  MOV R24, R123 ;  /* 0x0000007b00187202 */ /* 0x000fce0000000f00 */
[----:B------:R-:W-:Y:S05]  /*17a40*/  WARPSYNC.COLLECTIVE R91, `(.L_x_824) ;  /* 0x000000005b087348 */ /* 0x000fea0003c00000 */
[----:B------:R0:W1:Y:S02]  /*17a50*/  SHFL.IDX P0, R123, R88, R89, R90 ;  /* 0x00000059587b7389 */ /* 0x000064000000005a */
[----:B01----:R-:W-:Y:S05]  /*17a60*/  ENDCOLLECTIVE ;  /* 0x000000000000791b */ /* 0x003fea0003800000 */
.L_x_824:
[-C--:B------:R-:W-:Y:S01]  /*17a70*/  FFMA R93, R4, R24.reuse, R93 ;  /* 0x00000018045d7223 */ /* 0x080fe2000000005d */
[----:B------:R-:W-:Y:S01]  /*17a80*/  FFMA R94, R3, R24, R94 ;  /* 0x00000018035e7223 */ /* 0x000fe2000000005e */
[----:B------:R-:W-:Y:S02]  /*17a90*/  MOV R88, R26 ;  /* 0x0000001a00587202 */ /* 0x000fe40000000f00 */
[----:B------:R-:W-:-:S07]  /*17aa0*/  MOV R126, R123 ;  /* 0x0000007b007e7202 */ /* 0x000fce0000000f00 */
[----:B------:R-:W-:Y:S05]  /*17ab0*/  WARPSYNC.COLLECTIVE R91, `(.L_x_825) ;  /* 0x000000005b087348 */ /* 0x000fea0003c00000 */
[----:B------:R0:W1:Y:S02]  /*17ac0*/  SHFL.IDX P0, R123, R88, R89, R90 ;  /* 0x00000059587b7389 */ /* 0x000064000000005a */
[----:B01----:R-:W-:Y:S05]  /*17ad0*/  ENDCOLLECTIVE ;  /* 0x000000000000791b */ /* 0x003fea0003800000 */
.L_x_825:
[-C--:B------:R-:W-:Y:S01]  /*17ae0*/  FFMA R95, R4, R126.reuse, R95 ;  /* 0x0000007e045f7223 */ /* 0x080fe2000000005f */
[----:B------:R-:W-:Y:S01]  /*17af0*/  FFMA R96, R3, R126, R96 ;  /* 0x0000007e03607223 */ /* 0x000fe20000000060 */
[----:B------:R-:W-:Y:S02]  /*17b00*/  MOV R88, R28 ;  /* 0x0000001c00587202 */ /* 0x000fe40000000f00 */
[----:B------:R-:W-:-:S07]  /*17b10*/  MOV R26, R123 ;  /* 0x0000007b001a7202 */ /* 0x000fce0000000f00 */
[----:B------:R-:W-:Y:S05]  /*17b20*/  WARPSYNC.COLLECTIVE R91, `(.L_x_826) ;  /* 0x000000005b087348 */ /* 0x000fea0003c00000 */
[----:B------:R0:W1:Y:S02]  /*17b30*/  SHFL.IDX P0, R123, R88, R89, R90 ;  /* 0x00000059587b7389 */ /* 0x000064000000005a */
[----:B01----:R-:W-:Y:S05]  /*17b40*/  ENDCOLLECTIVE ;  /* 0x000000000000791b */ /* 0x003fea0003800000 */
.L_x_826:
[-C--:B------:R-:W-:Y:S01]  /*17b50*/  FFMA R97, R4, R26.reuse, R97 ;  /* 0x0000001a04617223 */ /* 0x080fe20000000061 */
[----:B------:R-:W-:Y:S01]  /*17b60*/  FFMA R98, R3, R26, R98 ;  /* 0x0000001a03627223 */ /* 0x000fe20000000062 */
[----:B------:R-:W-:Y:S02]  /*17b70*/  MOV R88, R29 ;  /* 0x0000001d00587202 */ /* 0x000fe40000000f00 */
[----:B------:R-:W-:-:S07]  /*17b80*/  MOV R28, R123 ;  /* 0x0000007b001c7202 */ /* 0x000fce0000000f00 */
[----:B------:R-:W-:Y:S05]  /*17b90*/  WARPSYNC.COLLECTIVE R91, `(.L_x_827) ;  /* 0x000000005b087348 */ /* 0x000fea0003c00000 */
[----:B------:R0:W1:Y:S02]  /*17ba0*/  SHFL.IDX P0, R123, R88, R89, R90 ;  /* 0x00000059587b7389 */ /* 0x000064000000005a */
[----:B01----:R-:W-:Y:S05]  /*17bb0*/  ENDCOLLECTIVE ;  /* 0x000000000000791b */ /* 0x003fea0003800000 */
.L_x_827:
[-C--:B------:R-:W-:Y:S01]  /*17bc0*/  FFMA R99, R4, R28.reuse, R99 ;  /* 0x0000001c04637223 */ /* 0x080fe20000000063 */
[----:B------:R-:W-:Y:S01]  /*17bd0*/  FFMA R100, R3, R28, R100 ;  /* 0x0000001c03647223 */ /* 0x000fe20000000064 */
[----:B------:R-:W-:Y:S02]  /*17be0*/  MOV R88, R30 ;  /* 0x0000001e00587202 */ /* 0x000fe40000000f00 */
[----:B------:R-:W-:-:S07]  /*17bf0*/  MOV R128, R123 ;  /* 0x0000007b00807202 */ /* 0x000fce0000000f00 */
[----:B------:R-:W-:Y:S05]  /*17c00*/  WARPSYNC.COLLECTIVE R91, `(.L_x_828) ;  /* 0x000000005b087348 */ /* 0x000fea0003c00000 */
[----:B------:R0:W1:Y:S02]  /*17c10*/  SHFL.IDX P0, R123, R88, R89, R90 ;  /* 0x00000059587b7389 */ /* 0x000064000000005a */
[----:B01----:R-:W-:Y:S05]  /*17c20*/  ENDCOLLECTIVE ;  /* 0x000000000000791b */ /* 0x003fea0003800000 */
.L_x_828:
[-C--:B------:R-:W-:Y:S01]  /*17c30*/  FFMA R101, R4, R128.reuse, R101 ;  /* 0x0000008004657223 */ /* 0x080fe20000000065 */
[----:B------:R-:W-:Y:S01]  /*17c40*/  FFMA R102, R3, R128, R102 ;  /* 0x0000008003667223 */ /* 0x000fe20000000066 */
[----:B------:R-:W-:Y:S02]  /*17c50*/  MOV R88, R31 ;  /* 0x0000001f00587202 */ /* 0x000fe40000000f00 */
[----:B------:R-:W-:-:S07]  /*17c60*/  MOV R30, R123 ;  /* 0x0000007b001e7202 */ /* 0x000fce0000000f00 */
[----:B------:R-:W-:Y:S05]  /*17c70*/  WARPSYNC.COLLECTIVE R91, `(.L_x_829) ;  /* 0x000000005b087348 */ /* 0x000fea0003c00000 */
[----:B------:R0:W1:Y:S02]  /*17c80*/  SHFL.IDX P0, R123, R88, R89, R90 ;  /* 0x00000059587b7389 */ /* 0x000064000000005a */
[----:B01----:R-:W-:Y:S05]  /*17c90*/  ENDCOLLECTIVE ;  /* 0x000000000000791b */ /* 0x003fea0003800000 */
.L_x_829:
[-C--:B------:R-:W-:Y:S01]  /*17ca0*/  FFMA R103, R4, R30.reuse, R103 ;  /* 0x0000001e04677223 */ /* 0x080fe20000000067 */
[----:B------:R-:W-:Y:S01]  /*17cb0*/  FFMA R104, R3, R30, R104 ;  /* 0x0000001e03687223 */ /* 0x000fe20000000068 */
[----:B------:R-:W-:Y:S02]  /*17cc0*/  MOV R88, R32 ;  /* 0x0000002000587202 */ /* 0x000fe40000000f00 */
[----:B------:R-:W-:-:S07]  /*17cd0*/  MOV R130, R123 ;  /* 0x0000007b00827202 */ /* 0x000fce0000000f00 */
[----:B------:R-:W-:Y:S05]  /*17ce0*/  WARPSYNC.COLLECTIVE R91, `(.L_x_830) ;  /* 0x000000005b087348 */ /* 0x000fea0003c00000 */
[----:B------:R0:W1:Y:S02]  /*17cf0*/  SHFL.IDX P0, R123, R88, R89, R90 ;  /* 0x00000059587b7389 */ /* 0x000064000000005a */
[----:B01----:R-:W-:Y:S05]  /*17d00*/  ENDCOLLECTIVE ;  /* 0x000000000000791b */ /* 0x003fea0003800000 */
.L_x_830:
[-C--:B------:R-:W-:Y:S01]  /*17d10*/  FFMA R105, R4, R130.reuse, R105 ;  /* 0x0000008204697223 */ /* 0x080fe20000000069 */
[----:B------:R-:W-:Y:S01]  /*17d20*/  FFMA R106, R3, R130, R106 ;  /* 0x00000082036a7223 */ /* 0x000fe2000000006a */
[----:B------:R-:W-:Y:S02]  /*17d30*/  MOV R88, R34 ;  /* 0x0000002200587202 */ /* 0x000fe40000000f00 */
[----:B------:R-:W-:-:S07]  /*17d40*/  MOV R32, R123 ;  /* 0x0000007b00207202 */ /* 0x000fce0000000f00 */
[----:B------:R-:W-:Y:S05]  /*17d50*/  WARPSYNC.COLLECTIVE R91, `(.L_x_831) ;  /* 0x000000005b087348 */ /* 0x000fea0003c00000 */
[----:B------:R0:W1:Y:S02]  /*17d60*/  SHFL.IDX P0, R123, R88, R89, R90 ;  /* 0x00000059587b7389 */ /* 0x000064000000005a */
[----:B01----:R-:W-:Y:S05]  /*17d70*/  ENDCOLLECTIVE ;  /* 0x000000000000791b */ /* 0x003fea0003800000 */
.L_x_831:
[-C--:B------:R-:W-:Y:S01]  /*17d80*/  FFMA R107, R4, R32.reuse, R107 ;  /* 0x00000020046b7223 */ /* 0x080fe2000000006b */
[----:B------:R-:W-:Y:S01]  /*17d90*/  FFMA R108, R3, R32, R108 ;  /* 0x00000020036c7223 */ /* 0x000fe2000000006c */
[----:B------:R-:W-:Y:S02]  /*17da0*/  MOV R88, R35 ;  /* 0x0000002300587202 */ /* 0x000fe40000000f00 */
[----:B------:R-:W-:-:S07]  /*17db0*/  MOV R34, R123 ;  /* 0x0000007b00227202 */ /* 0x000fce0000000f00 */
[----:B------:R-:W-:Y:S05]  /*17dc0*/  WARPSYNC.COLLECTIVE R91, `(.L_x_832) ;  /* 0x000000005b087348 */ /* 0x000fea0003c00000 */
[----:B------:R0:W1:Y:S02]  /*17dd0*/  SHFL.IDX P0, R123, R88, R89, R90 ;  /* 0x00000059587b7389 */ /* 0x000064000000005a */
[----:B01----:R-:W-:Y:S05]  /*17de0*/  ENDCOLLECTIVE ;  /* 0x000000000000791b */ /* 0x003fea0003800000 */
.L_x_832:
[-C--:B------:R-:W-:Y:S01]  /*17df0*/  FFMA R109, R4, R34.reuse, R109 ;  /* 0x00000022046d7223 */ /* 0x080fe2000000006d */
[----:B------:R-:W-:Y:S01]  /*17e00*/  FFMA R110, R3, R34, R110 ;  /* 0x00000022036e7223 */ /* 0x000fe2000000006e */
[----:B------:R-:W-:Y:S02]  /*17e10*/  MOV R88, R36 ;  /* 0x0000002400587202 */ /* 0x000fe40000000f00 */
[----:B------:R-:W-:-:S07]  /*17e20*/  MOV R132, R123 ;  /* 0x0000007b00847202 */ /* 0x000fce0000000f00 */
[----:B------:R-:W-:Y:S05]  /*17e30*/  WARPSYNC.COLLECTIVE R91, `(.L_x_833) ;  /* 0x000000005b087348 */ /* 0x000fea0003c00000 */
[----:B------:R0:W1:Y:S02]  /*17e40*/  SHFL.IDX P0, R123, R88, R89, R90 ;  /* 0x00000059587b7389 */ /* 0x000064000000005a */
[----:B01----:R-:W-:Y:S05]  /*17e50*/  ENDCOLLECTIVE ;  /* 0x000000000000791b */ /* 0x003fea0003800000 */
.L_x_833:
[-C--:B------:R-:W-:Y:S01]  /*17e60*/  FFMA R111, R4, R132.reuse, R111 ;  /* 0x00000084046f7223 */ /* 0x080fe2000000006f */
[----:B------:R-:W-:Y:S01]  /*17e70*/  FFMA R112, R3, R132, R112 ;  /* 0x0000008403707223 */ /* 0x000fe20000000070 */
[----:B------:R-:W-:Y:S02]  /*17e80*/  MOV R88, R37 ;  /* 0x0000002500587202 */ /* 0x000fe40000000f00 */
[----:B------:R-:W-:-:S07]  /*17e90*/  MOV R36, R123 ;  /* 0x0000007b00247202 */ /* 0x000fce0000000f00 */
[----:B------:R-:W-:Y:S05]  /*17ea0*/  WARPSYNC.COLLECTIVE R91, `(.L_x_834) ;  /* 0x000000005b087348 */ /* 0x000fea0003c00000 */
[----:B------:R0:W1:Y:S02]  /*17eb0*/  SHFL.IDX P0, R123, R88, R89, R90 ;  /* 0x00000059587b7389 */ /* 0x000064000000005a */
[----:B01----:R-:W-:Y:S05]  /*17ec0*/  ENDCOLLECTIVE ;  /* 0x000000000000791b */ /* 0x003fea0003800000 */
.L_x_834:
[-C--:B------:R-:W-:Y:S01]  /*17ed0*/  FFMA R113, R4, R36.reuse, R113 ;  /* 0x0000002404717223 */ /* 0x080fe20000000071 */
[----:B------:R-:W-:Y:S01]  /*17ee0*/  FFMA R114, R3, R36, R114 ;  /* 0x0000002403727223 */ /* 0x000fe20000000072 */
[----:B------:R-:W-:Y:S02]  /*17ef0*/  MOV R88, R38 ;  /* 0x0000002600587202 */ /* 0x000fe40000000f00 */
[----:B------:R-:W-:-:S07]  /*17f00*/  MOV R134, R123 ;  /* 0x0000007b00867202 */ /* 0x000fce0000000f00 */
[----:B------:R-:W-:Y:S05]  /*17f10*/  WARPSYNC.COLLECTIVE R91, `(.L_x_835) ;  /* 0x000000005b087348 */ /* 0x000fea0003c00000 */
[----:B------:R0:W1:Y:S02]  /*17f20*/  SHFL.IDX P0, R123, R88, R89, R90 ;  /* 0x00000059587b7389 */ /* 0x000064000000005a */
[----:B01----:R-:W-:Y:S05]  /*17f30*/  ENDCOLLECTIVE ;  /* 0x000000000000791b */ /* 0x003fea0003800000 */
.L_x_835:
[-C--:B------:R-:W-:Y:S01]  /*17f40*/  FFMA R115, R4, R134.reuse, R115 ;  /* 0x0000008604737223 */ /* 0x080fe20000000073 */
[----:B------:R-:W-:Y:S01]  /*17f50*/  FFMA R116, R3, R134, R116 ;  /* 0x0000008603747223 */ /* 0x000fe20000000074 */
[----:B------:R-:W-:Y:S02]  /*17f60*/  MOV R88, R39 ;  /* 0x0000002700587202 */ /* 0x000fe40000000f00 */
[----:B------:R-:W-:-:S07]  /*17f70*/  MOV R38, R123 ;  /* 0x0000007b00267202 */ /* 0x000fce0000000f00 */
[----:B------:R-:W-:Y:S05]  /*17f80*/  WARPSYNC.COLLECTIVE R91, `(.L_x_836) ;  /* 0x000000005b087348 */ /* 0x000fea0003c00000 */
[----:B------:R0:W1:Y:S02]  /*17f90*/  SHFL.IDX P0, R123, R88, R89, R90 ;  /* 0x00000059587b7389 */ /* 0x000064000000005a */
[----:B01----:R-:W-:Y:S05]  /*17fa0*/  ENDCOLLECTIVE ;  /* 0x000000000000791b */ /* 0x003fea0003800000 */
.L_x_836:
[-C--:B------:R-:W-:Y:S01]  /*17fb0*/  FFMA R117, R4, R38.reuse, R117 ;  /* 0x0000002604757223 */ /* 0x080fe20000000075 */
[----:B------:R-:W-:Y:S01]  /*17fc0*/  FFMA R118, R3, R38, R118 ;  /* 0x0000002603767223 */ /* 0x000fe20000000076 */
[----:B------:R-:W-:Y:S02]  /*17fd0*/  MOV R88, R40 ;  /* 0x0000002800587202 */ /* 0x000fe40000000f00 */
[----:B------:R-:W-:-:S07]  /*17fe0*/  MOV R8, R123 ;  /* 0x0000007b00087202 */ /* 0x000fce0000000f00 */
[----:B------:R-:W-:Y:S05]  /*17ff0*/  WARPSYNC.COLLECTIVE R91, `(.L_x_837) ;  /* 0x000000005b087348 */ /* 0x000fea0003c00000 */
[----:B------:R0:W1:Y:S02]  /*18000*/  SHFL.IDX P0, R123, R88, R89, R90 ;  /* 0x00000059587b7389 */ /* 0x000064000000005a */
[----:B01----:R-:W-:Y:S05]  /*18010*/  ENDCOLLECTIVE ;  /* 0x000000000000791b */ /* 0x003fea0003800000 */
.L_x_837:
[-C--:B------:R-:W-:Y:S01]  /*18020*/  FFMA R119, R4, R8.reuse, R119 ;  /* 0x0000000804777223 */ /* 0x080fe20000000077 */
[----:B------:R-:W-:Y:S01]  /*18030*/  FFMA R120, R3, R8, R120 ;  /* 0x0000000803787223 */ /* 0x000fe20000000078 */
[----:B------:R-:W-:Y:S02]  /*18040*/  MOV R88, R41 ;  /* 0x0000002900587202 */ /* 0x000fe40000000f00 */
[----:B------:R-:W-:-:S07]  /*18050*/  MOV R40, R123 ;  /* 0x0000007b00287202 */ /* 0x000fce0000000f00 */
[----:B------:R-:W-:Y:S05]  /*18060*/  WARPSYNC.COLLECTIVE R91, `(.L_x_838) ;  /* 0x000000005b087348 */ /* 0x000fea0003c00000 */
[----:B------:R0:W1:Y:S02]  /*18070*/  SHFL.IDX P0, R123, R88, R89, R90 ;  /* 0x00000059587b7389 */ /* 0x000064000000005a */
[----:B01----:R-:W-:Y:S05]  /*18080*/  ENDCOLLECTIVE ;  /* 0x000000000000791b */ /* 0x003fea0003800000 */
.L_x_838:
[-C--:B------:R-:W-:Y:S01]  /*18090*/  FFMA R121, R4, R40.reuse, R121 ;  /* 0x0000002804797223 */ /* 0x080fe20000000079 */
[----:B------:R-:W-:Y:S01]  /*180a0*/  FFMA R87, R3, R40, R87 ;  /* 0x0000002803577223 */ /* 0x000fe20000000057 */
[----:B------:R-:W-:Y:S02]  /*180b0*/  MOV R88, R42 ;  /* 0x0000002a00587202 */ /* 0x000fe40000000f00 */
[----:B------:R-:W-:-:S07]  /*180c0*/  MOV R41, R123 ;  /* 0x0000007b00297202 */ /* 0x000fce0000000f00 */
[----:B------:R-:W-:Y:S05]  /*180d0*/  WARPSYNC.COLLECTIVE R91, `(.L_x_839) ;  /* 0x000000005b087348 */ /* 0x000fea0003c00000 */
[----:B------:R0:W1:Y:S02]  /*180e0*/  SHFL.IDX P0, R123, R88, R89, R90 ;  /* 0x00000059587b7389 */ /* 0x000064000000005a */
[----:B01----:R-:W-:Y:S05]  /*180f0*/  ENDCOLLECTIVE ;  /* 0x000000000000791b */ /* 0x003fea0003800000 */
.L_x_839:
[-C--:B------:R-:W-:Y:S01]  /*18100*/  FFMA R80, R4, R41.reuse, R80 ;  /* 0x0000002904507223 */ /* 0x080fe20000000050 */
[----:B------:R-:W-:Y:S01]  /*18110*/  FFMA R78, R3, R41, R78 ;  /* 0x00000029034e7223 */ /* 0x000fe2000000004e */
[----:B------:R-:W-:Y:S06]  /*18120*/  BRA `(.L_x_840) ;  /* 0xffffff0800007947 */ /* 0x000fec000383ffff */
.L_x_841:
        /* <DEDUP_REMOVED lines=13> */
.L_x_1915:


//--------------------- .text._Z12_spmm_conv_3PKfPfiiPKiS3_S3_S0_ --------------------------
	.section	.text._Z12_spmm_conv_3PKfPfiiPKiS3_S3_S0_,"ax",@progbits
	.align	128
        .global         _Z12_spmm_conv_3PKfPfiiPKiS3_S3_S0_
        .type           _Z12_spmm_conv_3PKfPfiiPKiS3_S3_S0_,@function
        .size           _Z12_spmm_conv_3PKfPfiiPKiS3_S3_S0_,(.L_x_1916 - _Z12_spmm_conv_3PKfPfiiPKiS3_S3_S0_)
        .other          _Z12_spmm_conv_3PKfPfiiPKiS3_S3_S0_,@"STO_CUDA_ENTRY STV_DEFAULT"
_Z12_spmm_conv_3PKfPfiiPKiS3_S3_S0_:
.text._Z12_spmm_conv_3PKfPfiiPKiS3_S3_S0_:
[----:B------:R-:W-:Y:S08]  /*0000*/  LDC R1, c[0x0][0x37c] ;  /* 0x0000df00ff017b82 */ /* 0x000ff00000000800 */
[----:B------:R-:W0:Y:S01]  /*0010*/  LDC R5, c[0x0][0x390] ;  /* 0x0000e400ff057b82 */ /* 0x000e220000000800 */
[----:B------:R-:W1:Y:S07]  /*0020*/  LDCU.64 UR14, c[0x0][0x358] ;  /* 0x00006b00ff0e77ac */ /* 0x000e6e0008000a00 */
[----:B------:R-:W0:Y:S02]  /*0030*/  LDC.64 R2, c[0x0][0x398] ;  /* 0x0000e600ff027b82 */ /* 0x000e240000000a00 */
[----:B0-----:R-:W-:-:S05]  /*0040*/  IMAD.WIDE R2, R5, 0x4, R2 ;  /* 0x0000000405027825 */ /* 0x001fca00078e0202 */
[----:B-1----:R-:W2:Y:S04]  /*0050*/  LDG.E.CONSTANT R6, desc[UR14][R2.64] ;  /* 0x0000000e02067981 */ /* 0x002ea8000c1e9900 */
[----:B------:R0:W3:Y:S01]  /*0060*/  LDG.E.CONSTANT R4, desc[UR14][R2.64+0x4] ;  /* 0x0000040e02047981 */ /* 0x0000e2000c1e9900 */
[----:B------:R-:W-:Y:S01]  /*0070*/  HFMA2 R37, -RZ, RZ, 0, 0 ;  /* 0x00000000ff257431 */ /* 0x000fe200000001ff */
[----:B------:R-:W-:Y:S01]  /*0080*/  MOV R55, RZ ;  /* 0x000000ff00377202 */ /* 0x000fe20000000f00 */
[----:B------:R-:W-:Y:S01]  /*0090*/  HFMA2 R56, -RZ, RZ, 0, 0 ;  /* 0x00000000ff387431 */ /* 0x000fe200000001ff */
[----:B------:R-:W1:Y:S01]  /*00a0*/  S2R R0, SR_TID.Y ;  /* 0x0000000000007919 */ /* 0x000e620000002200 */
[----:B------:R-:W-:Y:S01]  /*00b0*/  HFMA2 R41, -RZ, RZ, 0, 0 ;  /* 0x00000000ff297431 */ /* 0x000fe200000001ff */
[----:B------:R-:W-:-:S02]  /*00c0*/  CS2R R52, SRZ ;  /* 0x0000000000347805 */ /* 0x000fc4000001ff00 */
[----:B------:R-:W-:Y:S01]  /*00d0*/  CS2R R50, SRZ ;  /* 0x0000000000327805 */ /* 0x000fe2000001ff00 */
[----:B------:R-:W1:Y:S01]  /*00e0*/  S2R R5, SR_CTAID.X ;  /* 0x0000000000057919 */ /* 0x000e620000002500 */
[----:B------:R-:W-:Y:S02]  /*00f0*/  CS2R R48, SRZ ;  /* 0x0000000000307805 */ /* 0x000fe4000001ff00 */
[----:B------:R-:W-:Y:S02]  /*0100*/  CS2R R46, SRZ ;  /* 0x00000000002e7805 */ /* 0x000fe4000001ff00 */
[----:B------:R-:W-:Y:S01]  /*0110*/  CS2R R44, SRZ ;  /* 0x00000000002c7805 */ /* 0x000fe2000001ff00 */
[----:B------:R-:W0:Y:S01]  /*0120*/  S2R R18, SR_TID.X ;  /* 0x0000000000127919 */ /* 0x000e220000002100 */
[----:B------:R-:W-:Y:S02]  /*0130*/  CS2R R42, SRZ ;  /* 0x00000000002a7805 */ /* 0x000fe4000001ff00 */
[----:B------:R-:W-:-:S02]  /*0140*/  CS2R R72, SRZ ;  /* 0x0000000000487805 */ /* 0x000fc4000001ff00 */
[----:B------:R-:W-:Y:S01]  /*0150*/  CS2R R70, SRZ ;  /* 0x0000000000467805 */ /* 0x000fe2000001ff00 */
[----:B------:R-:W0:Y:S01]  /*0160*/  S2R R9, SR_CTAID.Y ;  /* 0x0000000000097919 */ /* 0x000e220000002600 */
[----:B------:R-:W-:Y:S02]  /*0170*/  CS2R R68, SRZ ;  /* 0x0000000000447805 */ /* 0x000fe4000001ff00 */
[----:B------:R-:W-:Y:S02]  /*0180*/  CS2R R66, SRZ ;  /* 0x0000000000427805 */ /* 0x000fe4000001ff00 */
[----:B------:R-:W-:Y:S02]  /*0190*/  CS2R R64, SRZ ;  /* 0x0000000000407805 */ /* 0x000fe4000001ff00 */
[----:B------:R-:W-:Y:S02]  /*01a0*/  CS2R R62, SRZ ;  /* 0x00000000003e7805 */ /* 0x000fe4000001ff00 */
[----:B------:R-:W-:-:S02]  /*01b0*/  CS2R R60, SRZ ;  /* 0x00000000003c7805 */ /* 0x000fc4000001ff00 */
[----:B------:R-:W-:Y:S01]  /*01c0*/  MOV R59, RZ ;  /* 0x000000ff003b7202 */ /* 0x000fe20000000f00 */
[----:B------:R-:W-:Y:S01]  /*01d0*/  UMOV UR4, URZ ;  /* 0x000000ff00047c82 */ /* 0x000fe20008000000 */
[----:B-1----:R-:W-:-:S04]  /*01e0*/  LEA R0, R5, R0, 0x2 ;  /* 0x0000000005007211 */ /* 0x002fc800078e10ff */
[----:B------:R-:W-:-:S04]  /*01f0*/  SHF.L.U32 R0, R0, 0x4, RZ ;  /* 0x0000000400007819 */ /* 0x000fc800000006ff */
[--C-:B------:R-:W-:Y:S02]  /*0200*/  SHF.R.S32.HI R5, RZ, 0x1f, R0.reuse ;  /* 0x0000001fff057819 */ /* 0x100fe40000011400 */
[----:B------:R-:W-:Y:S02]  /*0210*/  SHF.R.S32.HI R7, RZ, 0x4, R0 ;  /* 0x00000004ff077819 */ /* 0x000fe40000011400 */
[----:B------:R-:W-:Y:S02]  /*0220*/  LEA.HI R5, R5, R0, RZ, 0x5 ;  /* 0x0000000005057211 */ /* 0x000fe400078f28ff */
[----:B------:R-:W-:Y:S02]  /*0230*/  LEA.HI R0, R0, R7, RZ, 0x1 ;  /* 0x0000000700007211 */ /* 0x000fe400078f08ff */
[----:B------:R-:W-:Y:S02]  /*0240*/  SHF.L.U32 R5, R5, 0xa, RZ ;  /* 0x0000000a05057819 */ /* 0x000fe400000006ff */
[----:B0-----:R-:W-:-:S02]  /*0250*/  LEA R2, R9, R18, 0x4 ;  /* 0x0000001209027211 */ /* 0x001fc400078e20ff */
[----:B------:R-:W-:Y:S02]  /*0260*/  LOP3.LUT R0, R0, 0xfffffffe, RZ, 0xc0, !PT ;  /* 0xfffffffe00007812 */ /* 0x000fe400078ec0ff */
[----:B------:R-:W-:Y:S02]  /*0270*/  LOP3.LUT R5, R5, 0xffff8000, RZ, 0xc0, !PT ;  /* 0xffff800005057812 */ /* 0x000fe400078ec0ff */
[----:B------:R-:W-:Y:S02]  /*0280*/  IADD3 R0, PT, PT, R7, -R0, RZ ;  /* 0x8000000007007210 */ /* 0x000fe40007ffe0ff */
[----:B------:R-:W-:-:S04]  /*0290*/  IADD3 R5, PT, PT, R5, R2, RZ ;  /* 0x0000000205057210 */ /* 0x000fc80007ffe0ff */
[----:B------:R-:W-:Y:S02]  /*02a0*/  LEA R0, R0, R5, 0xe ;  /* 0x0000000500007211 */ /* 0x000fe400078e70ff */
[----:B--2---:R-:W-:Y:S02]  /*02b0*/  R2UR UR5, R6 ;  /* 0x00000000060572ca */ /* 0x004fe400000e0000 */
[----:B---3--:R-:W-:Y:S02]  /*02c0*/  R2UR UR6, R4 ;  /* 0x00000000040672ca */ /* 0x008fe400000e0000 */
[----:B------:R-:W-:-:S11]  /*02d0*/  MOV R4, RZ ;  /* 0x000000ff00047202 */ /* 0x000fd60000000f00 */
[----:B------:R-:W-:-:S04]  /*02e0*/  UIADD3 UR7, UPT, UPT, -UR5, UR6, URZ ;  /* 0x0000000605077290 */ /* 0x000fc8000fffe1ff */
[----:B------:R-:W-:-:S09]  /*02f0*/  UISETP.GE.AND UP0, UPT, UR7, 0x8, UPT ;  /* 0x000000080700788c */ /* 0x000fd2000bf06270 */
[----:B------:R-:W-:Y:S05]  /*0300*/  BRA.U !UP0, `(.L_x_842) ;  /* 0x00000025080c7547 */ /* 0x000fea000b800000 */
[----:B------:R-:W-:Y:S01]  /*0310*/  MOV R3, UR6 ;  /* 0x0000000600037c02 */ /* 0x000fe20008000f00 */
[----:B------:R-:W-:Y:S01]  /*0320*/  UMOV UR8, UR7 ;  /* 0x0000000700087c82 */ /* 0x000fe20008000000 */
[----:B------:R-:W-:Y:S01]  /*0330*/  MOV R5, UR5 ;  /* 0x0000000500057c02 */ /* 0x000fe20008000f00 */
[----:B------:R-:W-:Y:S01]  /*0340*/  UIADD3 UR9, UPT, UPT, UR5, 0x3, URZ ;  /* 0x0000000305097890 */ /* 0x000fe2000fffe0ff */
[----:B------:R-:W-:Y:S01]  /*0350*/  MOV R13, UR6 ;  /* 0x00000006000d7c02 */ /* 0x000fe20008000f00 */
[----:B------:R-:W-:Y:S01]  /*0360*/  IMAD R20, R3, 0x3, R18 ;  /* 0x0000000303147824 */ /* 0x000fe200078e0212 */
[----:B------:R-:W-:Y:S01]  /*0370*/  MOV R7, UR6 ;  /* 0x0000000600077c02 */ /* 0x000fe20008000f00 */
[----:B------:R-:W-:Y:S02]  /*0380*/  UIADD3 UR7, UPT, UPT, -UR5, UR6, URZ ;  /* 0x0000000605077290 */ /* 0x000fe4000fffe1ff */
[----:B------:R-:W-:Y:S01]  /*0390*/  MOV R11, UR6 ;  /* 0x00000006000b7c02 */ /* 0x000fe20008000f00 */
[----:B------:R-:W-:Y:S01]  /*03a0*/  IMAD R20, R5, -0x2, R20 ;  /* 0xfffffffe05147824 */ /* 0x000fe200078e0214 */
[-C--:B------:R-:W-:Y:S01]  /*03b0*/  LEA R5, R3, R18.reuse, 0x2 ;  /* 0x0000001203057211 */ /* 0x080fe200078e10ff */
[--C-:B------:R-:W-:Y:S01]  /*03c0*/  IMAD R8, R13, 0x7, R18.reuse ;  /* 0x000000070d087824 */ /* 0x100fe200078e0212 */
[----:B------:R-:W-:Y:S01]  /*03d0*/  MOV R3, UR5 ;  /* 0x0000000500037c02 */ /* 0x000fe20008000f00 */
[--C-:B------:R-:W-:Y:S01]  /*03e0*/  IMAD R6, R7, 0x5, R18.reuse ;  /* 0x0000000507067824 */ /* 0x100fe200078e0212 */
[----:B------:R-:W-:Y:S01]  /*03f0*/  MOV R10, UR5 ;  /* 0x00000005000a7c02 */ /* 0x000fe20008000f00 */
[----:B------:R-:W-:Y:S01]  /*0400*/  IMAD R7, R11, 0x6, R18 ;  /* 0x000000060b077824 */ /* 0x000fe200078e0212 */
[----:B------:R-:W-:Y:S01]  /*0410*/  MOV R9, UR5 ;  /* 0x0000000500097c02 */ /* 0x000fe20008000f00 */
[----:B------:R-:W-:Y:S01]  /*0420*/  IMAD R8, R3, -0x6, R8 ;  /* 0xfffffffa03087824 */ /* 0x000fe200078e0208 */
[----:B------:R-:W-:Y:S01]  /*0430*/  MOV R3, UR6 ;  /* 0x0000000600037c02 */ /* 0x000fe20008000f00 */
[----:B------:R-:W-:Y:S01]  /*0440*/  IMAD R7, R10, -0x5, R7 ;  /* 0xfffffffb0a077824 */ /* 0x000fe200078e0207 */
[----:B------:R-:W-:Y:S01]  /*0450*/  MOV R13, UR5 ;  /* 0x00000005000d7c02 */ /* 0x000fe20008000f00 */
[----:B------:R-:W-:Y:S01]  /*0460*/  IMAD R6, R9, -0x4, R6 ;  /* 0xfffffffc09067824 */ /* 0x000fe200078e0206 */
[----:B------:R-:W-:Y:S01]  /*0470*/  MOV R15, UR6 ;  /* 0x00000006000f7c02 */ /* 0x000fe20008000f00 */
[--C-:B------:R-:W-:Y:S01]  /*0480*/  IMAD R10, R3, 0x9, R18.reuse ;  /* 0x00000009030a7824 */ /* 0x100fe200078e0212 */
[----:B------:R-:W-:Y:S01]  /*0490*/  MOV R9, UR6 ;  /* 0x0000000600097c02 */ /* 0x000fe20008000f00 */
[----:B------:R-:W-:Y:S01]  /*04a0*/  IMAD R11, R11, 0xa, R18 ;  /* 0x0000000a0b0b7824 */ /* 0x000fe200078e0212 */
[----:B------:R-:W-:Y:S01]  /*04b0*/  MOV R14, UR5 ;  /* 0x00000005000e7c02 */ /* 0x000fe20008000f00 */
[----:B------:R-:W-:Y:S01]  /*04c0*/  IMAD R10, R13, -0x8, R10 ;  /* 0xfffffff80d0a7824 */ /* 0x000fe200078e020a */
[----:B------:R-:W-:Y:S01]  /*04d0*/  MOV R13, UR6 ;  /* 0x00000006000d7c02 */ /* 0x000fe20008000f00 */
[C-C-:B------:R-:W-:Y:S01]  /*04e0*/  IMAD R12, R15.reuse, 0xb, R18.reuse ;  /* 0x0000000b0f0c7824 */ /* 0x140fe200078e0212 */
[----:B------:R-:W-:Y:S01]  /*04f0*/  MOV R16, UR5 ;  /* 0x0000000500107c02 */ /* 0x000fe20008000f00 */
[--C-:B------:R-:W-:Y:S01]  /*0500*/  IMAD R15, R15, 0xe, R18.reuse ;  /* 0x0000000e0f0f7824 */ /* 0x100fe200078e0212 */
[----:B------:R-:W-:Y:S01]  /*0510*/  MOV R2, UR5 ;  /* 0x0000000500027c02 */ /* 0x000fe20008000f00 */
[--C-:B------:R-:W-:Y:S01]  /*0520*/  IMAD R13, R13, 0xc, R18.reuse ;  /* 0x0000000c0d0d7824 */ /* 0x100fe200078e0212 */
[----:B------:R-:W-:Y:S01]  /*0530*/  LEA R9, R9, R18, 0x3 ;  /* 0x0000001209097211 */ /* 0x000fe200078e18ff */
[----:B------:R-:W-:Y:S01]  /*0540*/  IMAD R11, R14, -0x9, R11 ;  /* 0xfffffff70e0b7824 */ /* 0x000fe200078e020b */
[----:B------:R-:W-:Y:S01]  /*0550*/  MOV R17, UR5 ;  /* 0x0000000500117c02 */ /* 0x000fe20008000f00 */
[----:B------:R-:W-:Y:S01]  /*0560*/  IMAD R15, R16, -0xd, R15 ;  /* 0xfffffff3100f7824 */ /* 0x000fe200078e020f */
[----:B------:R-:W-:Y:S01]  /*0570*/  MOV R37, RZ ;  /* 0x000000ff00257202 */ /* 0x000fe20000000f00 */
[C-C-:B------:R-:W-:Y:S01]  /*0580*/  IMAD R14, R3.reuse, 0xd, R18.reuse ;  /* 0x0000000d030e7824 */ /* 0x140fe200078e0212 */
[----:B------:R-:W-:Y:S01]  /*0590*/  UMOV UR4, URZ ;  /* 0x000000ff00047c82 */ /* 0x000fe20008000000 */
[----:B------:R-:W-:Y:S01]  /*05a0*/  IMAD R16, R3, 0xf, R18 ;  /* 0x0000000f03107824 */ /* 0x000fe200078e0212 */
[----:B------:R-:W-:Y:S01]  /*05b0*/  UMOV UR11, 0x3 ;  /* 0x00000003000b7882 */ /* 0x000fe20000000000 */
[----:B------:R-:W-:-:S02]  /*05c0*/  IMAD R5, R2, -0x3, R5 ;  /* 0xfffffffd02057824 */ /* 0x000fc400078e0205 */
[C---:B------:R-:W-:Y:S02]  /*05d0*/  IMAD R9, R2.reuse, -0x7, R9 ;  /* 0xfffffff902097824 */ /* 0x040fe400078e0209 */
[----:B------:R-:W-:Y:S01]  /*05e0*/  IMAD R13, R2, -0xb, R13 ;  /* 0xfffffff5020d7824 */ /* 0x000fe200078e020d */
[----:B------:R-:W-:Y:S01]  /*05f0*/  LEA R2, R3, R18, 0x1 ;  /* 0x0000001203027211 */ /* 0x000fe200078e08ff */
[C---:B------:R-:W-:Y:S02]  /*0600*/  IMAD R12, R17.reuse, -0xa, R12 ;  /* 0xfffffff6110c7824 */ /* 0x040fe400078e020c */
[C---:B------:R-:W-:Y:S01]  /*0610*/  IMAD R14, R17.reuse, -0xc, R14 ;  /* 0xfffffff4110e7824 */ /* 0x040fe200078e020e */
[----:B------:R-:W-:Y:S01]  /*0620*/  IADD3 R2, PT, PT, R2, -UR5, RZ ;  /* 0x8000000502027c10 */ /* 0x000fe2000fffe0ff */
[----:B------:R-:W-:Y:S01]  /*0630*/  IMAD R16, R17, -0xe, R16 ;  /* 0xfffffff211107824 */ /* 0x000fe200078e0210 */
[C---:B------:R-:W-:Y:S02]  /*0640*/  IADD3 R17, PT, PT, R18.reuse, UR6, RZ ;  /* 0x0000000612117c10 */ /* 0x040fe4000fffe0ff */
[----:B------:R-:W-:-:S07]  /*0650*/  IADD3 R18, PT, PT, R18, UR5, RZ ;  /* 0x0000000512127c10 */ /* 0x000fce000fffe0ff */
.L_x_845:
[----:B------:R-:W-:-:S04]  /*0660*/  UIADD3 UR10, UPT, UPT, UR11, -0x3, URZ ;  /* 0xfffffffd0b0a7890 */ /* 0x000fc8000fffe0ff */
[----:B------:R-:W-:-:S09]  /*0670*/  ULOP3.LUT UP0, URZ, UR10, 0x1f, URZ, 0xc0, !UPT ;  /* 0x0000001f0aff7892 */ /* 0x000fd2000f80c0ff */
[----:B------:R-:W-:Y:S05]  /*0680*/  BRA.U UP0, `(.L_x_843) ;  /* 0x0000000100e07547 */ /* 0x000fea000b800000 */
[----:B------:R-:W0:Y:S01]  /*0690*/  S2R R3, SR_TID.X ;  /* 0x0000000000037919 */ /* 0x000e220000002100 */
[----:B------:R-:W-:Y:S01]  /*06a0*/  UIADD3 UR4, UPT, UPT, UR9, -0x3, URZ ;  /* 0xfffffffd09047890 */ /* 0x000fe2000fffe0ff */
[----:B------:R-:W-:Y:S01]  /*06b0*/  BSSY.RECONVERGENT B0, `(.L_x_843) ;  /* 0x0000035000007945 */ /* 0x000fe20003800200 */
[----:B0-----:R-:W-:-:S13]  /*06c0*/  ISETP.GE.U32.AND P0, PT, R3, UR8, PT ;  /* 0x0000000803007c0c */ /* 0x001fda000bf06070 */
[----:B------:R-:W-:Y:S05]  /*06d0*/  @P0 BRA `(.L_x_844) ;  /* 0x0000000000c80947 */ /* 0x000fea0003800000 */
[----:B------:R-:W0:Y:S08]  /*06e0*/  LDC.64 R22, c[0x0][0x3a8] ;  /* 0x0000ea00ff167b82 */ /* 0x000e300000000a00 */
[----:B------:R-:W1:Y:S01]  /*06f0*/  LDC.64 R38, c[0x0][0x3b0] ;  /* 0x0000ec00ff267b82 */ /* 0x000e620000000a00 */
[----:B0-----:R-:W-:-:S05]  /*0700*/  IMAD.WIDE.U32 R22, R18, 0x4, R22 ;  /* 0x0000000412167825 */ /* 0x001fca00078e0016 */
[----:B------:R0:W2:Y:S01]  /*0710*/  LDG.E.CONSTANT R3, desc[UR14][R22.64] ;  /* 0x0000000e16037981 */ /* 0x0000a2000c1e9900 */
[----:B-1----:R-:W-:-:S04]  /*0720*/  IMAD.WIDE.U32 R26, R2, 0x4, R38 ;  /* 0x00000004021a7825 */ /* 0x002fc800078e0026 */
[----:B------:R-:W-:-:S04]  /*0730*/  IMAD.WIDE.U32 R28, R18, 0x4, R38 ;  /* 0x00000004121c7825 */ /* 0x000fc800078e0026 */
[--C-:B0-----:R-:W-:Y:S01]  /*0740*/  IMAD.WIDE.U32 R22, R17, 0x4, R38.reuse ;  /* 0x0000000411167825 */ /* 0x101fe200078e0026 */
[----:B------:R0:W5:Y:S03]  /*0750*/  LDG.E.CONSTANT R21, desc[UR14][R28.64] ;  /* 0x0000000e1c157981 */ /* 0x000166000c1e9900 */
[--C-:B------:R-:W-:Y:S02]  /*0760*/  IMAD.WIDE.U32 R24, R20, 0x4, R38.reuse ;  /* 0x0000000414187825 */ /* 0x100fe400078e0026 */
[----:B------:R-:W5:Y:S02]  /*0770*/  LDG.E.CONSTANT R22, desc[UR14][R22.64] ;  /* 0x0000000e16167981 */ /* 0x000f64000c1e9900 */
[--C-:B------:R-:W-:Y:S02]  /*0780*/  IMAD.WIDE.U32 R32, R7, 0x4, R38.reuse ;  /* 0x0000000407207825 */ /* 0x100fe400078e0026 */
[----:B------:R-:W5:Y:S02]  /*0790*/  LDG.E.CONSTANT R24, desc[UR14][R24.64] ;  /* 0x0000000e18187981 */ /* 0x000f64000c1e9900 */
[----:B0-----:R-:W-:-:S02]  /*07a0*/  IMAD.WIDE.U32 R28, R8, 0x4, R38 ;  /* 0x00000004081c7825 */ /* 0x001fc400078e0026 */
[----:B------:R0:W5:Y:S02]  /*07b0*/  LDG.E.CONSTANT R23, desc[UR14][R26.64] ;  /* 0x0000000e1a177981 */ /* 0x000164000c1e9900 */
[--C-:B------:R-:W-:Y:S02]  /*07c0*/  IMAD.WIDE.U32 R30, R9, 0x4, R38.reuse ;  /* 0x00000004091e7825 */ /* 0x100fe400078e0026 */
[----:B------:R-:W5:Y:S02]  /*07d0*/  LDG.E.CONSTANT R28, desc[UR14][R28.64] ;  /* 0x0000000e1c1c7981 */ /* 0x000f64000c1e9900 */
[----:B------:R-:W-:-:S04]  /*07e0*/  IMAD.WIDE.U32 R34, R5, 0x4, R38 ;  /* 0x0000000405227825 */ /* 0x000fc800078e0026 */
[--C-:B0-----:R-:W-:Y:S01]  /*07f0*/  IMAD.WIDE.U32 R26, R6, 0x4, R38.reuse ;  /* 0x00000004061a7825 */ /* 0x101fe200078e0026 */
[----:B------:R0:W5:Y:S04]  /*0800*/  LDG.E.CONSTANT R25, desc[UR14][R34.64] ;  /* 0x0000000e22197981 */ /* 0x000168000c1e9900 */
[----:B------:R1:W5:Y:S04]  /*0810*/  LDG.E.CONSTANT R29, desc[UR14][R30.64] ;  /* 0x0000000e1e1d7981 */ /* 0x000368000c1e9900 */
[----:B------:R-:W5:Y:S01]  /*0820*/  LDG.E.CONSTANT R26, desc[UR14][R26.64] ;  /* 0x0000000e1a1a7981 */ /* 0x000f62000c1e9900 */
[----:B------:R-:W-:-:S04]  /*0830*/  IMAD.WIDE.U32 R74, R11, 0x4, R38 ;  /* 0x000000040b4a7825 */ /* 0x000fc800078e0026 */
[--C-:B0-----:R-:W-:Y:S01]  /*0840*/  IMAD.WIDE.U32 R34, R13, 0x4, R38.reuse ;  /* 0x000000040d227825 */ /* 0x101fe200078e0026 */
[----:B------:R0:W5:Y:S03]  /*0850*/  LDG.E.CONSTANT R27, desc[UR14][R32.64] ;  /* 0x0000000e201b7981 */ /* 0x000166000c1e9900 */
[----:B-1----:R-:W-:-:S06]  /*0860*/  IMAD.WIDE.U32 R30, R10, 0x4, R38 ;  /* 0x000000040a1e7825 */ /* 0x002fcc00078e0026 */
[----:B------:R-:W5:Y:S01]  /*0870*/  LDG.E.CONSTANT R30, desc[UR14][R30.64] ;  /* 0x0000000e1e1e7981 */ /* 0x000f62000c1e9900 */
[----:B0-----:R-:W-:-:S06]  /*0880*/  IMAD.WIDE.U32 R32, R12, 0x4, R38 ;  /* 0x000000040c207825 */ /* 0x001fcc00078e0026 */
[----:B------:R-:W5:Y:S04]  /*0890*/  LDG.E.CONSTANT R32, desc[UR14][R32.64] ;  /* 0x0000000e20207981 */ /* 0x000f68000c1e9900 */
[----:B------:R0:W5:Y:S04]  /*08a0*/  LDG.E.CONSTANT R31, desc[UR14][R74.64] ;  /* 0x0000000e4a1f7981 */ /* 0x000168000c1e9900 */
[----:B------:R1:W5:Y:S01]  /*08b0*/  LDG.E.CONSTANT R33, desc[UR14][R34.64] ;  /* 0x0000000e22217981 */ /* 0x000362000c1e9900 */
[----:B0-----:R-:W-:-:S04]  /*08c0*/  IMAD.WIDE.U32 R74, R15, 0x4, R38 ;  /* 0x000000040f4a7825 */ /* 0x001fc800078e0026 */
[----:B-1----:R-:W-:-:S04]  /*08d0*/  IMAD.WIDE.U32 R34, R14, 0x4, R38 ;  /* 0x000000040e227825 */ /* 0x002fc800078e0026 */
[----:B------:R-:W-:Y:S02]  /*08e0*/  IMAD.WIDE.U32 R38, R16, 0x4, R38 ;  /* 0x0000000410267825 */ /* 0x000fe400078e0026 */
[----:B------:R0:W5:Y:S04]  /*08f0*/  LDG.E.CONSTANT R34, desc[UR14][R34.64] ;  /* 0x0000000e22227981 */ /* 0x000168000c1e9900 */
        /* <DEDUP_REMOVED lines=14> */
[----:B------:R-:W-:-:S04]  /*09e0*/  LEA R19, R58, R19, 0xe ;  /* 0x000000133a137211 */ /* 0x000fc800078e70ff */
[----:B0-----:R-:W-:-:S07]  /*09f0*/  LEA R19, R54, R19, 0x5 ;  /* 0x0000001336137211 */ /* 0x001fce00078e28ff */
.L_x_844:
[----:B------:R-:W-:Y:S05]  /*0a00*/  BSYNC.RECONVERGENT B0 ;  /* 0x0000000000007941 */ /* 0x000fea0003800200 */
.L_x_843:
[----:B------:R-:W-:Y:S01]  /*0a10*/  UIADD3 UR10, UPT, UPT, -UR4, UR9, URZ ;  /* 0x00000009040a7290 */ /* 0x000fe2000fffe1ff */
[----:B------:R-:W0:Y:S05]  /*0a20*/  LDC.64 R38, c[0x0][0x380] ;  /* 0x0000e000ff267b82 */ /* 0x000e2a0000000a00 */
[----:B------:R-:W-:-:S04]  /*0a30*/  MOV R54, UR10 ;  /* 0x0000000a00367c02 */ /* 0x000fc80008000f00 */
[----:B------:R-:W-:-:S05]  /*0a40*/  IADD3 R54, PT, PT, R54, -0x3, RZ ;  /* 0xfffffffd36367810 */ /* 0x000fca0007ffe0ff */
[----:B------:R-:W0:Y:S02]  /*0a50*/  SHFL.IDX PT, R75, R19, R54, 0x1f ;  /* 0x00001f36134b7589 */ /* 0x000e2400000e0000 */
[----:B0-----:R-:W-:-:S05]  /*0a60*/  IMAD.WIDE R74, R75, 0x4, R38 ;  /* 0x000000044b4a7825 */ /* 0x001fca00078e0226 */
[----:B------:R-:W2:Y:S04]  /*0a70*/  LDG.E.CONSTANT R40, desc[UR14][R74.64] ;  /* 0x0000000e4a287981 */ /* 0x000ea8000c1e9900 */
[----:B------:R0:W3:Y:S04]  /*0a80*/  LDG.E.CONSTANT R3, desc[UR14][R74.64+0x80] ;  /* 0x0000800e4a037981 */ /* 0x0000e8000c1e9900 */
[----:B-----5:R-:W2:Y:S04]  /*0a90*/  SHFL.IDX PT, R57, R22, R54, 0x1f ;  /* 0x00001f3616397589 */ /* 0x020ea800000e0000 */
[----:B------:R-:W1:Y:S04]  /*0aa0*/  SHFL.IDX PT, R58, R21, R54, 0x1f ;  /* 0x00001f36153a7589 */ /* 0x000e6800000e0000 */
[----:B0-----:R-:W0:Y:S04]  /*0ab0*/  SHFL.IDX PT, R75, R31, R54, 0x1f ;  /* 0x00001f361f4b7589 */ /* 0x001e2800000e0000 */
[----:B------:R-:W4:Y:S01]  /*0ac0*/  SHFL.IDX PT, R74, R34, R54, 0x1f ;  /* 0x00001f36224a7589 */ /* 0x000f2200000e0000 */
[----:B--2---:R-:W-:Y:S01]  /*0ad0*/  FFMA R61, R40, R57, R61 ;  /* 0x00000039283d7223 */ /* 0x004fe2000000003d */
[----:B-1----:R-:W-:Y:S01]  /*0ae0*/  FFMA R59, R58, R40, R59 ;  /* 0x000000283a3b7223 */ /* 0x002fe2000000003b */
[C---:B0-----:R-:W-:Y:S01]  /*0af0*/  FFMA R46, R40.reuse, R75, R46 ;  /* 0x0000004b282e7223 */ /* 0x041fe2000000002e */
[-C--:B----4-:R-:W-:Y:S01]  /*0b00*/  FFMA R52, R40, R74.reuse, R52 ;  /* 0x0000004a28347223 */ /* 0x090fe20000000034 */
[C---:B---3--:R-:W-:Y:S01]  /*0b10*/  FFMA R62, R3.reuse, R57, R62 ;  /* 0x00000039033e7223 */ /* 0x048fe2000000003e */
[----:B------:R-:W-:Y:S01]  /*0b20*/  FFMA R60, R58, R3, R60 ;  /* 0x000000033a3c7223 */ /* 0x000fe2000000003c */
[----:B------:R-:W0:Y:S01]  /*0b30*/  SHFL.IDX PT, R57, R24, R54, 0x1f ;  /* 0x00001f3618397589 */ /* 0x000e2200000e0000 */
[C---:B------:R-:W-:Y:S01]  /*0b40*/  FFMA R47, R3.reuse, R75, R47 ;  /* 0x0000004b032f7223 */ /* 0x040fe2000000002f */
[----:B------:R-:W-:-:S02]  /*0b50*/  FFMA R53, R3, R74, R53 ;  /* 0x0000004a03357223 */ /* 0x000fc40000000035 */
[----:B------:R-:W1:Y:S04]  /*0b60*/  SHFL.IDX PT, R58, R23, R54, 0x1f ;  /* 0x00001f36173a7589 */ /* 0x000e6800000e0000 */
[----:B------:R-:W2:Y:S01]  /*0b70*/  SHFL.IDX PT, R75, R33, R54, 0x1f ;  /* 0x00001f36214b7589 */ /* 0x000ea200000e0000 */
[CC--:B0-----:R-:W-:Y:S01]  /*0b80*/  FFMA R65, R40.reuse, R57.reuse, R65 ;  /* 0x0000003928417223 */ /* 0x0c1fe20000000041 */
[C---:B------:R-:W-:Y:S02]  /*0b90*/  FFMA R66, R3.reuse, R57, R66 ;  /* 0x0000003903427223 */ /* 0x040fe40000000042 */
[----:B------:R-:W0:Y:S01]  /*0ba0*/  SHFL.IDX PT, R57, R26, R54, 0x1f ;  /* 0x00001f361a397589 */ /* 0x000e2200000e0000 */
[-C--:B-1----:R-:W-:Y:S01]  /*0bb0*/  FFMA R63, R40, R58.reuse, R63 ;  /* 0x0000003a283f7223 */ /* 0x082fe2000000003f */
[----:B------:R-:W-:-:S02]  /*0bc0*/  FFMA R64, R3, R58, R64 ;  /* 0x0000003a03407223 */ /* 0x000fc40000000040 */
[----:B------:R-:W1:Y:S01]  /*0bd0*/  SHFL.IDX PT, R58, R25, R54, 0x1f ;  /* 0x00001f36193a7589 */ /* 0x000e6200000e0000 */
[CC--:B--2---:R-:W-:Y:S01]  /*0be0*/  FFMA R50, R40.reuse, R75.reuse, R50 ;  /* 0x0000004b28327223 */ /* 0x0c4fe20000000032 */
[C---:B------:R-:W-:Y:S01]  /*0bf0*/  FFMA R51, R3.reuse, R75, R51 ;  /* 0x0000004b03337223 */ /* 0x040fe20000000033 */
[CC--:B0-----:R-:W-:Y:S01]  /*0c00*/  FFMA R69, R40.reuse, R57.reuse, R69 ;  /* 0x0000003928457223 */ /* 0x0c1fe20000000045 */
[C---:B------:R-:W-:Y:S02]  /*0c10*/  FFMA R70, R3.reuse, R57, R70 ;  /* 0x0000003903467223 */ /* 0x040fe40000000046 */
[----:B------:R-:W0:Y:S01]  /*0c20*/  SHFL.IDX PT, R57, R29, R54, 0x1f ;  /* 0x00001f361d397589 */ /* 0x000e2200000e0000 */
[CC--:B-1----:R-:W-:Y:S01]  /*0c30*/  FFMA R67, R40.reuse, R58.reuse, R67 ;  /* 0x0000003a28437223 */ /* 0x0c2fe20000000043 */
[C---:B------:R-:W-:Y:S02]  /*0c40*/  FFMA R68, R3.reuse, R58, R68 ;  /* 0x0000003a03447223 */ /* 0x040fe40000000044 */
[----:B------:R-:W1:Y:S01]  /*0c50*/  SHFL.IDX PT, R58, R27, R54, 0x1f ;  /* 0x00001f361b3a7589 */ /* 0x000e6200000e0000 */
[-C--:B0-----:R-:W-:Y:S01]  /*0c60*/  FFMA R42, R40, R57.reuse, R42 ;  /* 0x00000039282a7223 */ /* 0x081fe2000000002a */
[----:B------:R-:W-:-:S02]  /*0c70*/  FFMA R43, R3, R57, R43 ;  /* 0x00000039032b7223 */ /* 0x000fc4000000002b */
[----:B------:R-:W0:Y:S01]  /*0c80*/  SHFL.IDX PT, R57, R30, R54, 0x1f ;  /* 0x00001f361e397589 */ /* 0x000e2200000e0000 */
[CC--:B-1----:R-:W-:Y:S01]  /*0c90*/  FFMA R71, R40.reuse, R58.reuse, R71 ;  /* 0x0000003a28477223 */ /* 0x0c2fe20000000047 */
[C---:B------:R-:W-:Y:S02]  /*0ca0*/  FFMA R72, R3.reuse, R58, R72 ;  /* 0x0000003a03487223 */ /* 0x040fe40000000048 */
        /* <DEDUP_REMOVED lines=10> */
[CC--:B-1----:R-:W-:Y:S01]  /*0d50*/  FFMA R55, R40.reuse, R58.reuse, R55 ;  /* 0x0000003a28377223 */ /* 0x0c2fe20000000037 */
[C---:B------:R-:W-:Y:S01]  /*0d60*/  FFMA R56, R3.reuse, R58, R56 ;  /* 0x0000003a03387223 */ /* 0x040fe20000000038 */
[-C--:B0-----:R-:W-:Y:S01]  /*0d70*/  FFMA R4, R40, R57.reuse, R4 ;  /* 0x0000003928047223 */ /* 0x081fe20000000004 */
[----:B------:R-:W-:Y:S01]  /*0d80*/  MOV R40, UR10 ;  /* 0x0000000a00287c02 */ /* 0x000fe20008000f00 */
[----:B------:R-:W-:-:S03]  /*0d90*/  FFMA R37, R3, R57, R37 ;  /* 0x0000003903257223 */ /* 0x000fc60000000025 */
[----:B------:R-:W-:-:S05]  /*0da0*/  IADD3 R54, PT, PT, R40, -0x2, RZ ;  /* 0xfffffffe28367810 */ /* 0x000fca0007ffe0ff */
[----:B------:R-:W0:Y:S02]  /*0db0*/  SHFL.IDX PT, R75, R19, R54, 0x1f ;  /* 0x00001f36134b7589 */ /* 0x000e2400000e0000 */
[----:B0-----:R-:W-:-:S05]  /*0dc0*/  IMAD.WIDE R74, R75, 0x4, R38 ;  /* 0x000000044b4a7825 */ /* 0x001fca00078e0226 */
[----:B------:R-:W2:Y:S04]  /*0dd0*/  LDG.E.CONSTANT R40, desc[UR14][R74.64] ;  /* 0x0000000e4a287981 */ /* 0x000ea8000c1e9900 */
[----:B------:R0:W3:Y:S04]  /*0de0*/  LDG.E.CONSTANT R3, desc[UR14][R74.64+0x80] ;  /* 0x0000800e4a037981 */ /* 0x0000e8000c1e9900 */
[----:B------:R-:W2:Y:S04]  /*0df0*/  SHFL.IDX PT, R57, R22, R54, 0x1f ;  /* 0x00001f3616397589 */ /* 0x000ea800000e0000 */
[----:B------:R-:W1:Y:S04]  /*0e00*/  SHFL.IDX PT, R58, R21, R54, 0x1f ;  /* 0x00001f36153a7589 */ /* 0x000e6800000e0000 */
[----:B0-----:R-:W0:Y:S01]  /*0e10*/  SHFL.IDX PT, R75, R31, R54, 0x1f ;  /* 0x00001f361f4b7589 */ /* 0x001e2200000e0000 */
[----:B--2---:R-:W-:Y:S01]  /*0e20*/  FFMA R61, R40, R57, R61 ;  /* 0x00000039283d7223 */ /* 0x004fe2000000003d */
[----:B-1----:R-:W-:Y:S01]  /*0e30*/  FFMA R59, R58, R40, R59 ;  /* 0x000000283a3b7223 */ /* 0x002fe2000000003b */
[----:B0-----:R-:W-:Y:S01]  /*0e40*/  FFMA R46, R40, R75, R46 ;  /* 0x0000004b282e7223 */ /* 0x001fe2000000002e */
[C---:B---3--:R-:W-:Y:S01]  /*0e50*/  FFMA R62, R3.reuse, R57, R62 ;  /* 0x00000039033e7223 */ /* 0x048fe2000000003e */
[----:B------:R-:W-:Y:S01]  /*0e60*/  FFMA R60, R58, R3, R60 ;  /* 0x000000033a3c7223 */ /* 0x000fe2000000003c */
[----:B------:R-:W0:Y:S01]  /*0e70*/  SHFL.IDX PT, R57, R24, R54, 0x1f ;  /* 0x00001f3618397589 */ /* 0x000e2200000e0000 */
[----:B------:R-:W-:-:S03]  /*0e80*/  FFMA R47, R3, R75, R47 ;  /* 0x0000004b032f7223 */ /* 0x000fc6000000002f */
        /* <DEDUP_REMOVED lines=32> */
[C---:B------:R-:W-:Y:S02]  /*1090*/  FFMA R53, R3.reuse, R58, R53 ;  /* 0x0000003a03357223 */ /* 0x040fe40000000035 */
[----:B------:R-:W1:Y:S01]  /*10a0*/  SHFL.IDX PT, R54, R36, R54, 0x1f ;  /* 0x00001f3624367589 */ /* 0x000e6200000e0000 */
[CC--:B0-----:R-:W-:Y:S01]  /*10b0*/  FFMA R55, R40.reuse, R57.reuse, R55 ;  /* 0x0000003928377223 */ /* 0x0c1fe20000000037 */
[C---:B------:R-:W-:Y:S01]  /*10c0*/  FFMA R56, R3.reuse, R57, R56 ;  /* 0x0000003903387223 */ /* 0x040fe20000000038 */
[-C--:B-1----:R-:W-:Y:S01]  /*10d0*/  FFMA R4, R40, R54.reuse, R4 ;  /* 0x0000003628047223 */ /* 0x082fe20000000004 */
[----:B------:R-:W-:Y:S01]  /*10e0*/  MOV R40, UR10 ;  /* 0x0000000a00287c02 */ /* 0x000fe20008000f00 */
[----:B------:R-:W-:-:S03]  /*10f0*/  FFMA R37, R3, R54, R37 ;  /* 0x0000003603257223 */ /* 0x000fc60000000025 */
[----:B------:R-:W-:-:S05]  /*1100*/  IADD3 R40, PT, PT, R40, -0x1, RZ ;  /* 0xffffffff28287810 */ /* 0x000fca0007ffe0ff */
[----:B------:R-:W0:Y:S02]  /*1110*/  SHFL.IDX PT, R75, R19, R40, 0x1f ;  /* 0x00001f28134b7589 */ /* 0x000e2400000e0000 */
[----:B0-----:R-:W-:-:S05]  /*1120*/  IMAD.WIDE R74, R75, 0x4, R38 ;  /* 0x000000044b4a7825 */ /* 0x001fca00078e0226 */
[----:B------:R-:W2:Y:S04]  /*1130*/  LDG.E.CONSTANT R3, desc[UR14][R74.64] ;  /* 0x0000000e4a037981 */ /* 0x000ea8000c1e9900 */
[----:B------:R0:W3:Y:S01]  /*1140*/  LDG.E.CONSTANT R54, desc[UR14][R74.64+0x80] ;  /* 0x0000800e4a367981 */ /* 0x0000e2000c1e9900 */
[----:B------:R-:W-:-:S03]  /*1150*/  MOV R76, UR10 ;  /* 0x0000000a004c7c02 */ /* 0x000fc60008000f00 */
[----:B------:R-:W2:Y:S04]  /*1160*/  SHFL.IDX PT, R57, R22, R40, 0x1f ;  /* 0x00001f2816397589 */ /* 0x000ea800000e0000 */
[----:B------:R-:W1:Y:S04]  /*1170*/  SHFL.IDX PT, R58, R21, R40, 0x1f ;  /* 0x00001f28153a7589 */ /* 0x000e6800000e0000 */
[----:B0-----:R-:W0:Y:S04]  /*1180*/  SHFL.IDX PT, R75, R31, R40, 0x1f ;  /* 0x00001f281f4b7589 */ /* 0x001e2800000e0000 */
[----:B------:R-:W4:Y:S01]  /*1190*/  SHFL.IDX PT, R74, R34, R40, 0x1f ;  /* 0x00001f28224a7589 */ /* 0x000f2200000e0000 */
[C---:B--2---:R-:W-:Y:S01]  /*11a0*/  FFMA R61, R3.reuse, R57, R61 ;  /* 0x00000039033d7223 */ /* 0x044fe2000000003d */
[----:B-1----:R-:W-:Y:S01]  /*11b0*/  FFMA R59, R58, R3, R59 ;  /* 0x000000033a3b7223 */ /* 0x002fe2000000003b */
[C---:B0-----:R-:W-:Y:S01]  /*11c0*/  FFMA R46, R3.reuse, R75, R46 ;  /* 0x0000004b032e7223 */ /* 0x041fe2000000002e */
[----:B----4-:R-:W-:Y:S01]  /*11d0*/  FFMA R52, R3, R74, R52 ;  /* 0x0000004a03347223 */ /* 0x010fe20000000034 */
[----:B---3--:R-:W-:Y:S01]  /*11e0*/  FFMA R62, R54, R57, R62 ;  /* 0x00000039363e7223 */ /* 0x008fe2000000003e */
        /* <DEDUP_REMOVED lines=13> */
[C---:B------:R-:W-:Y:S02]  /*12c0*/  FFMA R51, R54.reuse, R75, R51 ;  /* 0x0000004b36337223 */ /* 0x040fe40000000033 */
[----:B------:R-:W2:Y:S01]  /*12d0*/  SHFL.IDX PT, R75, R19, R76, 0x1f ;  /* 0x00001f4c134b7589 */ /* 0x000ea200000e0000 */
[CC--:B0-----:R-:W-:Y:S01]  /*12e0*/  FFMA R69, R3.reuse, R57.reuse, R69 ;  /* 0x0000003903457223 */ /* 0x0c1fe20000000045 */
[C---:B------:R-:W-:Y:S02]  /*12f0*/  FFMA R70, R54.reuse, R57, R70 ;  /* 0x0000003936467223 */ /* 0x040fe40000000046 */
[----:B------:R-:W0:Y:S01]  /*1300*/  SHFL.IDX PT, R57, R29, R40, 0x1f ;  /* 0x00001f281d397589 */ /* 0x000e2200000e0000 */
[-C--:B-1----:R-:W-:Y:S01]  /*1310*/  FFMA R67, R3, R58.reuse, R67 ;  /* 0x0000003a03437223 */ /* 0x082fe20000000043 */
[----:B------:R-:W-:-:S02]  /*1320*/  FFMA R68, R54, R58, R68 ;  /* 0x0000003a36447223 */ /* 0x000fc40000000044 */
[----:B------:R-:W1:Y:S01]  /*1330*/  SHFL.IDX PT, R58, R27, R40, 0x1f ;  /* 0x00001f281b3a7589 */ /* 0x000e6200000e0000 */
[----:B--2---:R-:W-:-:S04]  /*1340*/  IMAD.WIDE R74, R75, 0x4, R38 ;  /* 0x000000044b4a7825 */ /* 0x004fc800078e0226 */
[CC--:B0-----:R-:W-:Y:S01]  /*1350*/  FFMA R42, R3.reuse, R57.reuse, R42 ;  /* 0x00000039032a7223 */ /* 0x0c1fe2000000002a */
[C---:B------:R-:W-:Y:S02]  /*1360*/  FFMA R43, R54.reuse, R57, R43 ;  /* 0x00000039362b7223 */ /* 0x040fe4000000002b */
        /* <DEDUP_REMOVED lines=12> */
[----:B------:R0:W2:Y:S01]  /*1430*/  SHFL.IDX PT, R57, R36, R40, 0x1f ;  /* 0x00001f2824397589 */ /* 0x0000a200000e0000 */
[CC--:B-1----:R-:W-:Y:S01]  /*1440*/  FFMA R55, R3.reuse, R58.reuse, R55 ;  /* 0x0000003a03377223 */ /* 0x0c2fe20000000037 */
[----:B------:R-:W-:Y:S02]  /*1450*/  FFMA R56, R54, R58, R56 ;  /* 0x0000003a36387223 */ /* 0x000fe40000000038 */
[----:B0-----:R-:W3:Y:S01]  /*1460*/  LDG.E.CONSTANT R40, desc[UR14][R74.64+0x80] ;  /* 0x0000800e4a287981 */ /* 0x001ee2000c1e9900 */
[----:B--2---:R-:W-:-:S03]  /*1470*/  FFMA R4, R3, R57, R4 ;  /* 0x0000003903047223 */ /* 0x004fc60000000004 */
[----:B------:R0:W2:Y:S01]  /*1480*/  LDG.E.CONSTANT R3, desc[UR14][R74.64] ;  /* 0x0000000e4a037981 */ /* 0x0000a2000c1e9900 */
[----:B------:R-:W-:Y:S01]  /*1490*/  FFMA R37, R54, R57, R37 ;  /* 0x0000003936257223 */ /* 0x000fe20000000025 */
[----:B------:R-:W-:-:S06]  /*14a0*/  MOV R54, UR10 ;  /* 0x0000000a00367c02 */ /* 0x000fcc0008000f00 */
[----:B------:R-:W3:Y:S01]  /*14b0*/  SHFL.IDX PT, R54, R21, R54, 0x1f ;  /* 0x00001f3615367589 */ /* 0x000ee200000e0000 */
[----:B------:R-:W-:Y:S02]  /*14c0*/  MOV R77, UR10 ;  /* 0x0000000a004d7c02 */ /* 0x000fe40008000f00 */
[----:B0-----:R-:W-:-:S03]  /*14d0*/  MOV R74, UR10 ;  /* 0x0000000a004a7c02 */ /* 0x001fc60008000f00 */
[----:B------:R-:W0:Y:S01]  /*14e0*/  SHFL.IDX PT, R57, R22, R77, 0x1f ;  /* 0x00001f4d16397589 */ /* 0x000e2200000e0000 */
[----:B------:R-:W-:-:S05]  /*14f0*/  MOV R75, UR10 ;  /* 0x0000000a004b7c02 */ /* 0x000fca0008000f00 */
[----:B------:R-:W1:Y:S01]  /*1500*/  SHFL.IDX PT, R58, R24, R75, 0x1f ;  /* 0x00001f4b183a7589 */ /* 0x000e6200000e0000 */
[C---:B---3--:R-:W-:Y:S01]  /*1510*/  FFMA R60, R54.reuse, R40, R60 ;  /* 0x00000028363c7223 */ /* 0x048fe2000000003c */
[----:B--2---:R-:W-:Y:S02]  /*1520*/  FFMA R59, R54, R3, R59 ;  /* 0x00000003363b7223 */ /* 0x004fe4000000003b */
[----:B------:R-:W2:Y:S01]  /*1530*/  SHFL.IDX PT, R54, R25, R74, 0x1f ;  /* 0x00001f4a19367589 */ /* 0x000ea200000e0000 */
[CC--:B0-----:R-:W-:Y:S01]  /*1540*/  FFMA R61, R3.reuse, R57.reuse, R61 ;  /* 0x00000039033d7223 */ /* 0x0c1fe2000000003d */
[C---:B------:R-:W-:Y:S02]  /*1550*/  FFMA R62, R40.reuse, R57, R62 ;  /* 0x00000039283e7223 */ /* 0x040fe4000000003e */
[----:B------:R-:W0:Y:S01]  /*1560*/  SHFL.IDX PT, R57, R23, R76, 0x1f ;  /* 0x00001f4c17397589 */ /* 0x000e2200000e0000 */
[CC--:B-1----:R-:W-:Y:S01]  /*1570*/  FFMA R65, R3.reuse, R58.reuse, R65 ;  /* 0x0000003a03417223 */ /* 0x0c2fe20000000041 */
[C---:B------:R-:W-:Y:S01]  /*1580*/  FFMA R66, R40.reuse, R58, R66 ;  /* 0x0000003a28427223 */ /* 0x040fe20000000042 */
[----:B------:R-:W-:Y:S01]  /*1590*/  MOV R58, UR10 ;  /* 0x0000000a003a7c02 */ /* 0x000fe20008000f00 */
[-C--:B--2---:R-:W-:Y:S01]  /*15a0*/  FFMA R67, R3, R54.reuse, R67 ;  /* 0x0000003603437223 */ /* 0x084fe20000000043 */
[----:B------:R-:W-:-:S02]  /*15b0*/  FFMA R68, R40, R54, R68 ;  /* 0x0000003628447223 */ /* 0x000fc40000000044 */
[----:B------:R-:W1:Y:S01]  /*15c0*/  SHFL.IDX PT, R54, R28, R75, 0x1f ;  /* 0x00001f4b1c367589 */ /* 0x000e6200000e0000 */
[CC--:B0-----:R-:W-:Y:S01]  /*15d0*/  FFMA R63, R3.reuse, R57.reuse, R63 ;  /* 0x00000039033f7223 */ /* 0x0c1fe2000000003f */
[C---:B------:R-:W-:Y:S01]  /*15e0*/  FFMA R64, R40.reuse, R57, R64 ;  /* 0x0000003928407223 */ /* 0x040fe20000000040 */
[----:B------:R-:W-:Y:S01]  /*15f0*/  MOV R57, UR10 ;  /* 0x0000000a00397c02 */ /* 0x000fe20008000f00 */
[----:B------:R-:W0:Y:S05]  /*1600*/  SHFL.IDX PT, R58, R27, R58, 0x1f ;  /* 0x00001f3a1b3a7589 */ /* 0x000e2a00000e0000 */
[----:B------:R-:W2:Y:S01]  /*1610*/  SHFL.IDX PT, R57, R26, R57, 0x1f ;  /* 0x00001f391a397589 */ /* 0x000ea200000e0000 */
[-C--:B-1----:R-:W-:Y:S01]  /*1620*/  FFMA R73, R3, R54.reuse, R73 ;  /* 0x0000003603497223 */ /* 0x082fe20000000049 */
[----:B------:R-:W-:Y:S01]  /*1630*/  FFMA R41, R40, R54, R41 ;  /* 0x0000003628297223 */ /* 0x000fe20000000029 */
[----:B------:R-:W-:-:S06]  /*1640*/  MOV R54, UR10 ;  /* 0x0000000a00367c02 */ /* 0x000fcc0008000f00 */
[----:B------:R-:W1:Y:S01]  /*1650*/  SHFL.IDX PT, R54, R29, R54, 0x1f ;  /* 0x00001f361d367589 */ /* 0x000e6200000e0000 */
[CC--:B0-----:R-:W-:Y:S01]  /*1660*/  FFMA R71, R3.reuse, R58.reuse, R71 ;  /* 0x0000003a03477223 */ /* 0x0c1fe20000000047 */
[C---:B------:R-:W-:Y:S01]  /*1670*/  FFMA R72, R40.reuse, R58, R72 ;  /* 0x0000003a28487223 */ /* 0x040fe20000000048 */
[----:B------:R-:W-:Y:S01]  /*1680*/  MOV R58, UR10 ;  /* 0x0000000a003a7c02 */ /* 0x000fe20008000f00 */
[----:B------:R-:W0:Y:S01]  /*1690*/  SHFL.IDX PT, R75, R30, R77, 0x1f ;  /* 0x00001f4d1e4b7589 */ /* 0x000e2200000e0000 */
[CC--:B--2---:R-:W-:Y:S01]  /*16a0*/  FFMA R69, R3.reuse, R57.reuse, R69 ;  /* 0x0000003903457223 */ /* 0x0c4fe20000000045 */
[C---:B------:R-:W-:Y:S02]  /*16b0*/  FFMA R70, R40.reuse, R57, R70 ;  /* 0x0000003928467223 */ /* 0x040fe40000000046 */
[----:B------:R-:W2:Y:S01]  /*16c0*/  SHFL.IDX PT, R57, R31, R58, 0x1f ;  /* 0x00001f3a1f397589 */ /* 0x000ea200000e0000 */
[-C--:B-1----:R-:W-:Y:S01]  /*16d0*/  FFMA R42, R3, R54.reuse, R42 ;  /* 0x00000036032a7223 */ /* 0x082fe2000000002a */
[----:B------:R-:W-:Y:S01]  /*16e0*/  FFMA R43, R40, R54, R43 ;  /* 0x00000036282b7223 */ /* 0x000fe2000000002b */
[----:B------:R-:W-:-:S06]  /*16f0*/  MOV R54, UR10 ;  /* 0x0000000a00367c02 */ /* 0x000fcc0008000f00 */
[----:B------:R-:W1:Y:S01]  /*1700*/  SHFL.IDX PT, R54, R32, R54, 0x1f ;  /* 0x00001f3620367589 */ /* 0x000e6200000e0000 */
[CC--:B0-----:R-:W-:Y:S01]  /*1710*/  FFMA R44, R3.reuse, R75.reuse, R44 ;  /* 0x0000004b032c7223 */ /* 0x0c1fe2000000002c */
[C---:B------:R-:W-:Y:S02]  /*1720*/  FFMA R45, R40.reuse, R75, R45 ;  /* 0x0000004b282d7223 */ /* 0x040fe4000000002d */
[----:B------:R-:W0:Y:S01]  /*1730*/  SHFL.IDX PT, R75, R33, R74, 0x1f ;  /* 0x00001f4a214b7589 */ /* 0x000e2200000e0000 */
[CC--:B--2---:R-:W-:Y:S01]  /*1740*/  FFMA R46, R3.reuse, R57.reuse, R46 ;  /* 0x00000039032e7223 */ /* 0x0c4fe2000000002e */
[C---:B------:R-:W-:Y:S02]  /*1750*/  FFMA R47, R40.reuse, R57, R47 ;  /* 0x00000039282f7223 */ /* 0x040fe4000000002f */
[----:B------:R-:W2:Y:S01]  /*1760*/  SHFL.IDX PT, R57, R34, R77, 0x1f ;  /* 0x00001f4d22397589 */ /* 0x000ea200000e0000 */
[-C--:B-1----:R-:W-:Y:S01]  /*1770*/  FFMA R48, R3, R54.reuse, R48 ;  /* 0x0000003603307223 */ /* 0x082fe20000000030 */
[----:B------:R-:W-:Y:S01]  /*1780*/  FFMA R49, R40, R54, R49 ;  /* 0x0000003628317223 */ /* 0x000fe20000000031 */
[----:B------:R-:W-:-:S04]  /*1790*/  MOV R54, UR10 ;  /* 0x0000000a00367c02 */ /* 0x000fc80008000f00 */
[----:B------:R-:W-:Y:S01]  /*17a0*/  IADD3 R54, PT, PT, R54, 0x1, RZ ;  /* 0x0000000136367810 */ /* 0x000fe20007ffe0ff */
[-C--:B0-----:R-:W-:Y:S01]  /*17b0*/  FFMA R50, R3, R75.reuse, R50 ;  /* 0x0000004b03327223 */ /* 0x081fe20000000032 */
[----:B------:R-:W-:-:S03]  /*17c0*/  FFMA R51, R40, R75, R51 ;  /* 0x0000004b28337223 */ /* 0x000fc60000000033 */
[----:B------:R-:W0:Y:S01]  /*17d0*/  SHFL.IDX PT, R75, R19, R54, 0x1f ;  /* 0x00001f36134b7589 */ /* 0x000e2200000e0000 */
[-C--:B--2---:R-:W-:Y:S01]  /*17e0*/  FFMA R52, R3, R57.reuse, R52 ;  /* 0x0000003903347223 */ /* 0x084fe20000000034 */
[----:B------:R-:W-:Y:S02]  /*17f0*/  FFMA R53, R40, R57, R53 ;  /* 0x0000003928357223 */ /* 0x000fe40000000035 */
[----:B------:R-:W1:Y:S01]  /*1800*/  SHFL.IDX PT, R57, R35, R58, 0x1f ;  /* 0x00001f3a23397589 */ /* 0x000e6200000e0000 */
[----:B0-----:R-:W-:-:S04]  /*1810*/  IMAD.WIDE R74, R75, 0x4, R38 ;  /* 0x000000044b4a7825 */ /* 0x001fc800078e0226 */
[-C--:B-1----:R-:W-:Y:S01]  /*1820*/  FFMA R55, R3, R57.reuse, R55 ;  /* 0x0000003903377223 */ /* 0x082fe20000000037 */
[----:B------:R-:W-:Y:S01]  /*1830*/  FFMA R56, R40, R57, R56 ;  /* 0x0000003928387223 */ /* 0x000fe20000000038 */
[----:B------:R-:W2:Y:S04]  /*1840*/  LDG.E.CONSTANT R58, desc[UR14][R74.64+0x80] ;  /* 0x0000800e4a3a7981 */ /* 0x000ea8000c1e9900 */
[----:B------:R0:W3:Y:S04]  /*1850*/  LDG.E.CONSTANT R57, desc[UR14][R74.64] ;  /* 0x0000000e4a397981 */ /* 0x0000e8000c1e9900 */
[----:B0-----:R-:W2:Y:S04]  /*1860*/  SHFL.IDX PT, R74, R25, R54, 0x1f ;  /* 0x00001f36194a7589 */ /* 0x001ea800000e0000 */
[----:B------:R-:W0:Y:S04]  /*1870*/  SHFL.IDX PT, R75, R29, R54, 0x1f ;  /* 0x00001f361d4b7589 */ /* 0x000e2800000e0000 */
[----:B------:R-:W-:Y:S01]  /*1880*/  SHFL.IDX PT, R76, R21, R54, 0x1f ;  /* 0x00001f36154c7589 */ /* 0x000fe200000e0000 */
[-C--:B--2---:R-:W-:Y:S01]  /*1890*/  FFMA R68, R58, R74.reuse, R68 ;  /* 0x0000004a3a447223 */ /* 0x084fe20000000044 */
[----:B---3--:R-:W-:-:S02]  /*18a0*/  FFMA R67, R57, R74, R67 ;  /* 0x0000004a39437223 */ /* 0x008fc40000000043 */
[----:B------:R-:W1:Y:S01]  /*18b0*/  SHFL.IDX PT, R74, R26, R54, 0x1f ;  /* 0x00001f361a4a7589 */ /* 0x000e6200000e0000 */
        /* <DEDUP_REMOVED lines=12> */
[-C--:B0-----:R-:W-:Y:S01]  /*1980*/  FFMA R46, R57, R75.reuse, R46 ;  /* 0x0000004b392e7223 */ /* 0x081fe2000000002e */
[----:B------:R-:W-:Y:S02]  /*1990*/  FFMA R47, R58, R75, R47 ;  /* 0x0000004b3a2f7223 */ /* 0x000fe4000000002f */
[----:B------:R-:W0:Y:S01]  /*19a0*/  SHFL.IDX PT, R75, R32, R54, 0x1f ;  /* 0x00001f36204b7589 */ /* 0x000e2200000e0000 */
[C---:B------:R-:W-:Y:S01]  /*19b0*/  FFMA R59, R76.reuse, R57, R59 ;  /* 0x000000394c3b7223 */ /* 0x040fe2000000003b */
[----:B------:R-:W-:-:S02]  /*19c0*/  FFMA R60, R76, R58, R60 ;  /* 0x0000003a4c3c7223 */ /* 0x000fc4000000003c */
[----:B------:R-:W2:Y:S01]  /*19d0*/  SHFL.IDX PT, R76, R22, R54, 0x1f ;  /* 0x00001f36164c7589 */ /* 0x000ea200000e0000 */
[CC--:B-1----:R-:W-:Y:S01]  /*19e0*/  FFMA R73, R57.reuse, R74.reuse, R73 ;  /* 0x0000004a39497223 */ /* 0x0c2fe20000000049 */
[C---:B------:R-:W-:Y:S02]  /*19f0*/  FFMA R41, R58.reuse, R74, R41 ;  /* 0x0000004a3a297223 */ /* 0x040fe40000000029 */
[----:B------:R-:W1:Y:S01]  /*1a00*/  SHFL.IDX PT, R74, R35, R54, 0x1f ;  /* 0x00001f36234a7589 */ /* 0x000e6200000e0000 */
[CC--:B0-----:R-:W-:Y:S01]  /*1a10*/  FFMA R48, R57.reuse, R75.reuse, R48 ;  /* 0x0000004b39307223 */ /* 0x0c1fe20000000030 */
[C---:B------:R-:W-:Y:S02]  /*1a20*/  FFMA R49, R58.reuse, R75, R49 ;  /* 0x0000004b3a317223 */ /* 0x040fe40000000031 */
[----:B------:R-:W0:Y:S01]  /*1a30*/  SHFL.IDX PT, R75, R33, R54, 0x1f ;  /* 0x00001f36214b7589 */ /* 0x000e2200000e0000 */
[-C--:B--2---:R-:W-:Y:S01]  /*1a40*/  FFMA R61, R57, R76.reuse, R61 ;  /* 0x0000004c393d7223 */ /* 0x084fe2000000003d */
        /* <DEDUP_REMOVED lines=11> */
[----:B-1----:R-:W-:Y:S01]  /*1b00*/  FFMA R4, R3, R74, R4 ;  /* 0x0000004a03047223 */ /* 0x002fe20000000004 */
[----:B------:R-:W-:-:S04]  /*1b10*/  MOV R3, UR10 ;  /* 0x0000000a00037c02 */ /* 0x000fc80008000f00 */
[----:B------:R-:W-:Y:S01]  /*1b20*/  IADD3 R3, PT, PT, R3, 0x2, RZ ;  /* 0x0000000203037810 */ /* 0x000fe20007ffe0ff */
[-C--:B0-----:R-:W-:Y:S01]  /*1b30*/  FFMA R52, R57, R75.reuse, R52 ;  /* 0x0000004b39347223 */ /* 0x081fe20000000034 */
[----:B------:R-:W-:-:S03]  /*1b40*/  FFMA R53, R58, R75, R53 ;  /* 0x0000004b3a357223 */ /* 0x000fc60000000035 */
[----:B------:R-:W0:Y:S01]  /*1b50*/  SHFL.IDX PT, R75, R19, R3, 0x1f ;  /* 0x00001f03134b7589 */ /* 0x000e2200000e0000 */
[----:B------:R-:W-:-:S03]  /*1b60*/  FFMA R37, R40, R74, R37 ;  /* 0x0000004a28257223 */ /* 0x000fc60000000025 */
[----:B------:R-:W1:Y:S01]  /*1b70*/  SHFL.IDX PT, R40, R36, R54, 0x1f ;  /* 0x00001f3624287589 */ /* 0x000e6200000e0000 */
[-C--:B--2---:R-:W-:Y:S01]  /*1b80*/  FFMA R65, R57, R76.reuse, R65 ;  /* 0x0000004c39417223 */ /* 0x084fe20000000041 */
[----:B------:R-:W-:Y:S01]  /*1b90*/  FFMA R66, R58, R76, R66 ;  /* 0x0000004c3a427223 */ /* 0x000fe20000000042 */
[----:B0-----:R-:W-:-:S04]  /*1ba0*/  IMAD.WIDE R74, R75, 0x4, R38 ;  /* 0x000000044b4a7825 */ /* 0x001fc800078e0226 */
[-C--:B-1----:R-:W-:Y:S01]  /*1bb0*/  FFMA R57, R57, R40.reuse, R4 ;  /* 0x0000002839397223 */ /* 0x082fe20000000004 */
[----:B------:R-:W-:Y:S01]  /*1bc0*/  FFMA R58, R58, R40, R37 ;  /* 0x000000283a3a7223 */ /* 0x000fe20000000025 */
[----:B------:R-:W2:Y:S04]  /*1bd0*/  LDG.E.CONSTANT R4, desc[UR14][R74.64] ;  /* 0x0000000e4a047981 */ /* 0x000ea8000c1e9900 */
[----:B------:R0:W3:Y:S04]  /*1be0*/  LDG.E.CONSTANT R37, desc[UR14][R74.64+0x80] ;  /* 0x0000800e4a257981 */ /* 0x0000e8000c1e9900 */
[----:B------:R-:W2:Y:S04]  /*1bf0*/  SHFL.IDX PT, R40, R21, R3, 0x1f ;  /* 0x00001f0315287589 */ /* 0x000ea800000e0000 */
[----:B------:R-:W-:Y:S04]  /*1c00*/  SHFL.IDX PT, R54, R23, R3, 0x1f ;  /* 0x00001f0317367589 */ /* 0x000fe800000e0000 */
[----:B0-----:R-:W-:Y:S04]  /*1c10*/  SHFL.IDX PT, R75, R29, R3, 0x1f ;  /* 0x00001f031d4b7589 */ /* 0x001fe800000e0000 */
        /* <DEDUP_REMOVED lines=12> */
[----:B------:R-:W0:Y:S01]  /*1ce0*/  SHFL.IDX PT, R40, R28, R3, 0x1f ;  /* 0x00001f031c287589 */ /* 0x000e2200000e0000 */
[CC--:B------:R-:W-:Y:S01]  /*1cf0*/  FFMA R63, R4.reuse, R54.reuse, R63 ;  /* 0x00000036043f7223 */ /* 0x0c0fe2000000003f */
[C---:B------:R-:W-:Y:S02]  /*1d00*/  FFMA R64, R37.reuse, R54, R64 ;  /* 0x0000003625407223 */ /* 0x040fe40000000040 */
[----:B------:R-:W1:Y:S01]  /*1d10*/  SHFL.IDX PT, R54, R25, R3, 0x1f ;  /* 0x00001f0319367589 */ /* 0x000e6200000e0000 */
[CC--:B0-----:R-:W-:Y:S01]  /*1d20*/  FFMA R73, R4.reuse, R40.reuse, R73 ;  /* 0x0000002804497223 */ /* 0x0c1fe20000000049 */
[C---:B------:R-:W-:Y:S02]  /*1d30*/  FFMA R41, R37.reuse, R40, R41 ;  /* 0x0000002825297223 */ /* 0x040fe40000000029 */
[----:B------:R-:W0:Y:S01]  /*1d40*/  SHFL.IDX PT, R40, R30, R3, 0x1f ;  /* 0x00001f031e287589 */ /* 0x000e2200000e0000 */
[CC--:B-1----:R-:W-:Y:S01]  /*1d50*/  FFMA R67, R4.reuse, R54.reuse, R67 ;  /* 0x0000003604437223 */ /* 0x0c2fe20000000043 */
[C---:B------:R-:W-:Y:S01]  /*1d60*/  FFMA R68, R37.reuse, R54, R68 ;  /* 0x0000003625447223 */ /* 0x040fe20000000044 */
[CC--:B------:R-:W-:Y:S01]  /*1d70*/  FFMA R42, R4.reuse, R75.reuse, R42 ;  /* 0x0000004b042a7223 */ /* 0x0c0fe2000000002a */
        /* <DEDUP_REMOVED lines=12> */
[-C--:B0-----:R-:W-:Y:S01]  /*1e40*/  FFMA R48, R4, R40.reuse, R48 ;  /* 0x0000002804307223 */ /* 0x081fe20000000030 */
[----:B------:R-:W-:-:S02]  /*1e50*/  FFMA R49, R37, R40, R49 ;  /* 0x0000002825317223 */ /* 0x000fc40000000031 */
[----:B------:R-:W0:Y:S01]  /*1e60*/  SHFL.IDX PT, R40, R36, R3, 0x1f ;  /* 0x00001f0324287589 */ /* 0x000e2200000e0000 */
[C---:B------:R-:W-:Y:S01]  /*1e70*/  FFMA R52, R4.reuse, R74, R52 ;  /* 0x0000004a04347223 */ /* 0x040fe20000000034 */
[C---:B-1----:R-:W-:Y:S01]  /*1e80*/  FFMA R55, R4.reuse, R54, R55 ;  /* 0x0000003604377223 */ /* 0x042fe20000000037 */
[CC--:B--2---:R-:W-:Y:S01]  /*1e90*/  FFMA R50, R4.reuse, R75.reuse, R50 ;  /* 0x0000004b04327223 */ /* 0x0c4fe20000000032 */
[----:B------:R-:W-:Y:S01]  /*1ea0*/  FFMA R51, R37, R75, R51 ;  /* 0x0000004b25337223 */ /* 0x000fe20000000033 */
[----:B0-----:R-:W-:Y:S01]  /*1eb0*/  FFMA R57, R4, R40, R57 ;  /* 0x0000002804397223 */ /* 0x001fe20000000039 */
[----:B------:R-:W-:-:S04]  /*1ec0*/  MOV R4, UR10 ;  /* 0x0000000a00047c02 */ /* 0x000fc80008000f00 */
[----:B------:R-:W-:-:S05]  /*1ed0*/  IADD3 R3, PT, PT, R4, 0x3, RZ ;  /* 0x0000000304037810 */ /* 0x000fca0007ffe0ff */
[----:B------:R-:W0:Y:S01]  /*1ee0*/  SHFL.IDX PT, R75, R19, R3, 0x1f ;  /* 0x00001f03134b7589 */ /* 0x000e2200000e0000 */
[C---:B------:R-:W-:Y:S01]  /*1ef0*/  FFMA R53, R37.reuse, R74, R53 ;  /* 0x0000004a25357223 */ /* 0x040fe20000000035 */
[C---:B------:R-:W-:Y:S01]  /*1f00*/  FFMA R56, R37.reuse, R54, R56 ;  /* 0x0000003625387223 */ /* 0x040fe20000000038 */
[----:B------:R-:W-:Y:S01]  /*1f10*/  FFMA R58, R37, R40, R58 ;  /* 0x00000028253a7223 */ /* 0x000fe2000000003a */
[----:B0-----:R-:W-:-:S05]  /*1f20*/  IMAD.WIDE R74, R75, 0x4, R38 ;  /* 0x000000044b4a7825 */ /* 0x001fca00078e0226 */
        /* <DEDUP_REMOVED lines=37> */
[----:B------:R-:W-:Y:S01]  /*2180*/  FFMA R49, R37, R40, R49 ;  /* 0x0000002825317223 */ /* 0x000fe20000000031 */
[----:B------:R-:W-:-:S04]  /*2190*/  MOV R40, UR10 ;  /* 0x0000000a00287c02 */ /* 0x000fc80008000f00 */
[----:B------:R-:W-:-:S05]  /*21a0*/  IADD3 R40, PT, PT, R40, 0x4, RZ ;  /* 0x0000000428287810 */ /* 0x000fca0007ffe0ff */
[----:B------:R-:W0:Y:S01]  /*21b0*/  SHFL.IDX PT, R77, R19, R40, 0x1f ;  /* 0x00001f28134d7589 */ /* 0x000e2200000e0000 */
[CC--:B-1----:R-:W-:Y:S01]  /*21c0*/  FFMA R71, R4.reuse, R54.reuse, R71 ;  /* 0x0000003604477223 */ /* 0x0c2fe20000000047 */
[C---:B------:R-:W-:Y:S01]  /*21d0*/  FFMA R72, R37.reuse, R54, R72 ;  /* 0x0000003625487223 */ /* 0x040fe20000000048 */
[-C--:B--2---:R-:W-:Y:S01]  /*21e0*/  FFMA R50, R4, R75.reuse, R50 ;  /* 0x0000004b04327223 */ /* 0x084fe20000000032 */
[----:B------:R-:W-:Y:S01]  /*21f0*/  FFMA R51, R37, R75, R51 ;  /* 0x0000004b25337223 */ /* 0x000fe20000000033 */
[----:B------:R-:W-:Y:S04]  /*2200*/  SHFL.IDX PT, R54, R36, R3, 0x1f ;  /* 0x00001f0324367589 */ /* 0x000fe800000e0000 */
[----:B------:R1:W2:Y:S01]  /*2210*/  SHFL.IDX PT, R75, R34, R3, 0x1f ;  /* 0x00001f03224b7589 */ /* 0x0002a200000e0000 */
[----:B0-----:R-:W-:-:S05]  /*2220*/  IMAD.WIDE R76, R77, 0x4, R38 ;  /* 0x000000044d4c7825 */ /* 0x001fca00078e0226 */
[----:B------:R-:W3:Y:S04]  /*2230*/  LDG.E.CONSTANT R38, desc[UR14][R76.64] ;  /* 0x0000000e4c267981 */ /* 0x000ee8000c1e9900 */
[----:B-1----:R-:W4:Y:S01]  /*2240*/  LDG.E.CONSTANT R3, desc[UR14][R76.64+0x80] ;  /* 0x0000800e4c037981 */ /* 0x002f22000c1e9900 */
[CC--:B--2---:R-:W-:Y:S01]  /*2250*/  FFMA R52, R4.reuse, R75.reuse, R52 ;  /* 0x0000004b04347223 */ /* 0x0c4fe20000000034 */
[CC--:B------:R-:W-:Y:S01]  /*2260*/  FFMA R55, R4.reuse, R74.reuse, R55 ;  /* 0x0000004a04377223 */ /* 0x0c0fe20000000037 */
[C---:B------:R-:W-:Y:S01]  /*2270*/  FFMA R53, R37.reuse, R75, R53 ;  /* 0x0000004b25357223 */ /* 0x040fe20000000035 */
[C---:B------:R-:W-:Y:S01]  /*2280*/  FFMA R56, R37.reuse, R74, R56 ;  /* 0x0000004a25387223 */ /* 0x040fe20000000038 */
[-C--:B------:R-:W-:Y:S01]  /*2290*/  FFMA R4, R4, R54.reuse, R57 ;  /* 0x0000003604047223 */ /* 0x080fe20000000039 */
[----:B------:R-:W-:Y:S01]  /*22a0*/  FFMA R37, R37, R54, R58 ;  /* 0x0000003625257223 */ /* 0x000fe2000000003a */
[----:B------:R-:W-:Y:S04]  /*22b0*/  SHFL.IDX PT, R39, R22, R40, 0x1f ;  /* 0x00001f2816277589 */ /* 0x000fe800000e0000 */
[----:B------:R-:W3:Y:S04]  /*22c0*/  SHFL.IDX PT, R54, R21, R40, 0x1f ;  /* 0x00001f2815367589 */ /* 0x000ee800000e0000 */
[----:B------:R-:W0:Y:S04]  /*22d0*/  SHFL.IDX PT, R58, R23, R40, 0x1f ;  /* 0x00001f28173a7589 */ /* 0x000e2800000e0000 */
[----:B------:R-:W-:Y:S04]  /*22e0*/  SHFL.IDX PT, R57, R30, R40, 0x1f ;  /* 0x00001f281e397589 */ /* 0x000fe800000e0000 */
[----:B------:R-:W-:Y:S04]  /*22f0*/  SHFL.IDX PT, R74, R25, R40, 0x1f ;  /* 0x00001f28194a7589 */ /* 0x000fe800000e0000 */
[----:B------:R-:W-:Y:S01]  /*2300*/  SHFL.IDX PT, R75, R29, R40, 0x1f ;  /* 0x00001f281d4b7589 */ /* 0x000fe200000e0000 */
[----:B------:R-:W-:-:S02]  /*2310*/  UIADD3 UR12, UPT, UPT, UR9, 0x5, URZ ;  /* 0x00000005090c7890 */ /* 0x000fc4000fffe0ff */
[----:B------:R-:W-:-:S04]  /*2320*/  ULOP3.LUT UR10, UR7, 0xfffffff8, URZ, 0xc0, !UPT ;  /* 0xfffffff8070a7892 */ /* 0x000fc8000f8ec0ff */
[----:B------:R-:W-:Y:S02]  /*2330*/  UIADD3 UR10, UPT, UPT, UR5, UR10, URZ ;  /* 0x0000000a050a7290 */ /* 0x000fe4000fffe0ff */
[----:B------:R-:W-:Y:S02]  /*2340*/  UIADD3 UR11, UPT, UPT, UR11, 0x8, URZ ;  /* 0x000000080b0b7890 */ /* 0x000fe4000fffe0ff */
[----:B------:R-:W-:Y:S02]  /*2350*/  UIADD3 UR9, UPT, UPT, UR9, 0x8, URZ ;  /* 0x0000000809097890 */ /* 0x000fe4000fffe0ff */
[----:B------:R-:W-:Y:S01]  /*2360*/  UIADD3 UR8, UPT, UPT, UR8, -0x8, URZ ;  /* 0xfffffff808087890 */ /* 0x000fe2000fffe0ff */
        /* <DEDUP_REMOVED lines=15> */
[----:B------:R-:W-:Y:S01]  /*2460*/  IADD3 R18, PT, PT, R18, 0x8, RZ ;  /* 0x0000000812127810 */ /* 0x000fe20007ffe0ff */
[----:B---3--:R-:W-:Y:S01]  /*2470*/  FFMA R59, R54, R38, R59 ;  /* 0x00000026363b7223 */ /* 0x008fe2000000003b */
[----:B------:R-:W-:Y:S01]  /*2480*/  FFMA R61, R38, R39, R61 ;  /* 0x00000027263d7223 */ /* 0x000fe2000000003d */
[----:B----4-:R-:W-:Y:S01]  /*2490*/  FFMA R60, R54, R3, R60 ;  /* 0x00000003363c7223 */ /* 0x010fe2000000003c */
        /* <DEDUP_REMOVED lines=12> */
[CC--:B0-----:R-:W-:Y:S01]  /*2560*/  FFMA R69, R38.reuse, R58.reuse, R69 ;  /* 0x0000003a26457223 */ /* 0x0c1fe20000000045 */
[C---:B------:R-:W-:Y:S01]  /*2570*/  FFMA R70, R3.reuse, R58, R70 ;  /* 0x0000003a03467223 */ /* 0x040fe20000000046 */
[CC--:B------:R-:W-:Y:S01]  /*2580*/  FFMA R44, R38.reuse, R57.reuse, R44 ;  /* 0x00000039262c7223 */ /* 0x0c0fe2000000002c */
[C---:B------:R-:W-:Y:S01]  /*2590*/  FFMA R45, R3.reuse, R57, R45 ;  /* 0x00000039032d7223 */ /* 0x040fe2000000002d */
[----:B------:R-:W0:Y:S04]  /*25a0*/  SHFL.IDX PT, R58, R32, R40, 0x1f ;  /* 0x00001f28203a7589 */ /* 0x000e2800000e0000 */
[----:B------:R-:W3:Y:S01]  /*25b0*/  SHFL.IDX PT, R57, R33, R40, 0x1f ;  /* 0x00001f2821397589 */ /* 0x000ee200000e0000 */
[-C--:B-1----:R-:W-:Y:S01]  /*25c0*/  FFMA R73, R38, R54.reuse, R73 ;  /* 0x0000003626497223 */ /* 0x082fe20000000049 */
[----:B------:R-:W-:-:S02]  /*25d0*/  FFMA R41, R3, R54, R41 ;  /* 0x0000003603297223 */ /* 0x000fc40000000029 */
[----:B------:R-:W1:Y:S01]  /*25e0*/  SHFL.IDX PT, R54, R34, R40, 0x1f ;  /* 0x00001f2822367589 */ /* 0x000e6200000e0000 */
[CC--:B--2---:R-:W-:Y:S01]  /*25f0*/  FFMA R46, R38.reuse, R39.reuse, R46 ;  /* 0x00000027262e7223 */ /* 0x0c4fe2000000002e */
[----:B------:R-:W-:Y:S02]  /*2600*/  FFMA R47, R3, R39, R47 ;  /* 0x00000027032f7223 */ /* 0x000fe4000000002f */
[----:B------:R-:W2:Y:S04]  /*2610*/  SHFL.IDX PT, R39, R35, R40, 0x1f ;  /* 0x00001f2823277589 */ /* 0x000ea800000e0000 */
[----:B------:R-:W4:Y:S01]  /*2620*/  SHFL.IDX PT, R40, R36, R40, 0x1f ;  /* 0x00001f2824287589 */ /* 0x000f2200000e0000 */
[C---:B------:R-:W-:Y:S01]  /*2630*/  FFMA R67, R38.reuse, R74, R67 ;  /* 0x0000004a26437223 */ /* 0x040fe20000000043 */
[C---:B------:R-:W-:Y:S01]  /*2640*/  FFMA R42, R38.reuse, R75, R42 ;  /* 0x0000004b262a7223 */ /* 0x040fe2000000002a */
[C---:B0-----:R-:W-:Y:S01]  /*2650*/  FFMA R48, R38.reuse, R58, R48 ;  /* 0x0000003a26307223 */ /* 0x041fe20000000030 */
[C---:B---3--:R-:W-:Y:S01]  /*2660*/  FFMA R50, R38.reuse, R57, R50 ;  /* 0x0000003926327223 */ /* 0x048fe20000000032 */
[C---:B-1----:R-:W-:Y:S01]  /*2670*/  FFMA R52, R38.reuse, R54, R52 ;  /* 0x0000003626347223 */ /* 0x042fe20000000034 */
[C---:B--2---:R-:W-:Y:S01]  /*2680*/  FFMA R55, R38.reuse, R39, R55 ;  /* 0x0000002726377223 */ /* 0x044fe20000000037 */
[----:B----4-:R-:W-:Y:S01]  /*2690*/  FFMA R4, R38, R40, R4 ;  /* 0x0000002826047223 */ /* 0x010fe20000000004 */
[----:B------:R-:W-:-:S04]  /*26a0*/  MOV R38, UR12 ;  /* 0x0000000c00267c02 */ /* 0x000fc80008000f00 */
[----:B------:R-:W-:Y:S01]  /*26b0*/  ISETP.GE.AND P0, PT, R38, UR10, PT ;  /* 0x0000000a26007c0c */ /* 0x000fe2000bf06270 */
[C---:B------:R-:W-:Y:S01]  /*26c0*/  FFMA R68, R3.reuse, R74, R68 ;  /* 0x0000004a03447223 */ /* 0x040fe20000000044 */
[C---:B------:R-:W-:Y:S01]  /*26d0*/  FFMA R43, R3.reuse, R75, R43 ;  /* 0x0000004b032b7223 */ /* 0x040fe2000000002b */
[C---:B------:R-:W-:Y:S01]  /*26e0*/  FFMA R49, R3.reuse, R58, R49 ;  /* 0x0000003a03317223 */ /* 0x040fe20000000031 */
[C---:B------:R-:W-:Y:S01]  /*26f0*/  FFMA R51, R3.reuse, R57, R51 ;  /* 0x0000003903337223 */ /* 0x040fe20000000033 */
[C---:B------:R-:W-:Y:S01]  /*2700*/  FFMA R53, R3.reuse, R54, R53 ;  /* 0x0000003603357223 */ /* 0x040fe20000000035 */
[C---:B------:R-:W-:Y:S01]  /*2710*/  FFMA R56, R3.reuse, R39, R56 ;  /* 0x0000002703387223 */ /* 0x040fe20000000038 */
[----:B------:R-:W-:-:S06]  /*2720*/  FFMA R37, R3, R40, R37 ;  /* 0x0000002803257223 */ /* 0x000fcc0000000025 */
[----:B------:R-:W-:Y:S05]  /*2730*/  @!P0 BRA `(.L_x_845) ;  /* 0xffffffdc00c88947 */ /* 0x000fea000383ffff */
.L_x_842:
[----:B------:R-:W0:Y:S08]  /*2740*/  LDC R5, c[0x0][0x390] ;  /* 0x0000e400ff057b82 */ /* 0x000e300000000800 */
[----:B------:R-:W0:Y:S02]  /*2750*/  LDC.64 R2, c[0x0][0x3a0] ;  /* 0x0000e800ff027b82 */ /* 0x000e240000000a00 */
[----:B0-----:R-:W-:-:S05]  /*2760*/  IMAD.WIDE R2, R5, 0x4, R2 ;  /* 0x0000000405027825 */ /* 0x001fca00078e0202 */
[----:B------:R0:W5:Y:S04]  /*2770*/  LDG.E.CONSTANT R11, desc[UR14][R2.64] ;  /* 0x0000000e020b7981 */ /* 0x000168000c1e9900 */
[----:B------:R0:W5:Y:S04]  /*2780*/  LDG.E.CONSTANT R10, desc[UR14][R2.64+0x4] ;  /* 0x0000040e020a7981 */ /* 0x000168000c1e9900 */
[----:B------:R0:W5:Y:S04]  /*2790*/  LDG.E.CONSTANT R9, desc[UR14][R2.64+0x8] ;  /* 0x0000080e02097981 */ /* 0x000168000c1e9900 */
[----:B------:R0:W5:Y:S04]  /*27a0*/  LDG.E.CONSTANT R8, desc[UR14][R2.64+0xc] ;  /* 0x00000c0e02087981 */ /* 0x000168000c1e9900 */
[----:B------:R0:W5:Y:S04]  /*27b0*/  LDG.E.CONSTANT R7, desc[UR14][R2.64+0x10] ;  /* 0x0000100e02077981 */ /* 0x000168000c1e9900 */
[----:B------:R0:W5:Y:S04]  /*27c0*/  LDG.E.CONSTANT R6, desc[UR14][R2.64+0x14] ;  /* 0x0000140e02067981 */ /* 0x000168000c1e9900 */
[----:B------:R0:W5:Y:S01]  /*27d0*/  LDG.E.CONSTANT R5, desc[UR14][R2.64+0x18] ;  /* 0x0000180e02057981 */ /* 0x000162000c1e9900 */
[----:B------:R-:W-:-:S02]  /*27e0*/  ULOP3.LUT UR10, UR7, 0xfffffff8, URZ, 0xc0, !UPT ;  /* 0xfffffff8070a7892 */ /* 0x000fc4000f8ec0ff */
[----:B------:R-:W-:Y:S02]  /*27f0*/  ULOP3.LUT UP0, URZ, UR7, 0x18, URZ, 0xc0, !UPT ;  /* 0x0000001807ff7892 */ /* 0x000fe4000f80c0ff */
[----:B------:R-:W-:Y:S01]  /*2800*/  UIADD3 UR9, UPT, UPT, UR5, UR10, URZ ;  /* 0x0000000a05097290 */ /* 0x000fe2000fffe0ff */
[----:B------:R-:W-:-:S03]  /*2810*/  UMOV UR8, UR4 ;  /* 0x0000000400087c82 */ /* 0x000fc60008000000 */
[----:B------:R-:W-:-:S09]  /*2820*/  UISETP.LE.OR UP0, UPT, UR6, UR9, UP0 ;  /* 0x000000090600728c */ /* 0x000fd20008703670 */
[----:B0-----:R-:W-:Y:S05]  /*2830*/  BRA.U UP0, `(.L_x_846) ;  /* 0x0000000500247547 */ /* 0x001fea000b800000 */
[----:B------:R-:W0:Y:S01]  /*2840*/  S2R R17, SR_TID.X ;  /* 0x0000000000117919 */ /* 0x000e220000002100 */
[----:B------:R-:W-:Y:S01]  /*2850*/  UIADD3 UR6, UPT, UPT, UR6, -UR9, URZ ;  /* 0x8000000906067290 */ /* 0x000fe2000fffe0ff */
[----:B------:R-:W-:Y:S01]  /*2860*/  BSSY.RECONVERGENT B0, `(.L_x_846) ;  /* 0x0000046000007945 */ /* 0x000fe20003800200 */
[----:B------:R-:W-:-:S04]  /*2870*/  UMOV UR8, UR9 ;  /* 0x0000000900087c82 */ /* 0x000fc80008000000 */
[----:B0-----:R-:W-:-:S13]  /*2880*/  ISETP.GE.U32.AND P0, PT, R17, UR6, PT ;  /* 0x0000000611007c0c */ /* 0x001fda000bf06070 */
[----:B------:R-:W-:Y:S05]  /*2890*/  @P0 BRA `(.L_x_847) ;  /* 0x0000000400080947 */ /* 0x000fea0003800000 */
[----:B------:R-:W-:Y:S01]  /*28a0*/  IADD3 R17, PT, PT, R17, UR9, RZ ;  /* 0x0000000911117c10 */ /* 0x000fe2000fffe0ff */
[----:B------:R-:W0:Y:S03]  /*28b0*/  LDC.64 R18, c[0x0][0x3a8] ;  /* 0x0000ea00ff127b82 */ /* 0x000e260000000a00 */
[----:B------:R-:W-:-:S04]  /*28c0*/  IADD3 R23, PT, PT, R17, UR7, RZ ;  /* 0x0000000711177c10 */ /* 0x000fc8000fffe0ff */
[----:B------:R-:W-:Y:S01]  /*28d0*/  IADD3 R15, PT, PT, R23, UR7, RZ ;  /* 0x00000007170f7c10 */ /* 0x000fe2000fffe0ff */
[----:B------:R-:W1:Y:S03]  /*28e0*/  LDC.64 R12, c[0x0][0x3b0] ;  /* 0x0000ec00ff0c7b82 */ /* 0x000e660000000a00 */
[----:B------:R-:W-:-:S04]  /*28f0*/  IADD3 R25, PT, PT, R15, UR7, RZ ;  /* 0x000000070f197c10 */ /* 0x000fc8000fffe0ff */
[----:B------:R-:W-:-:S04]  /*2900*/  IADD3 R27, PT, PT, R25, UR7, RZ ;  /* 0x00000007191b7c10 */ /* 0x000fc8000fffe0ff */
[----:B------:R-:W-:-:S04]  /*2910*/  IADD3 R33, PT, PT, R27, UR7, RZ ;  /* 0x000000071b217c10 */ /* 0x000fc8000fffe0ff */
[----:B------:R-:W-:Y:S01]  /*2920*/  IADD3 R39, PT, PT, R33, UR7, RZ ;  /* 0x0000000721277c10 */ /* 0x000fe2000fffe0ff */
[----:B0-----:R-:W-:-:S03]  /*2930*/  IMAD.WIDE.U32 R18, R17, 0x4, R18 ;  /* 0x0000000411127825 */ /* 0x001fc600078e0012 */
[----:B------:R-:W-:-:S03]  /*2940*/  IADD3 R29, PT, PT, R39, UR7, RZ ;  /* 0x00000007271d7c10 */ /* 0x000fc6000fffe0ff */
[----:B------:R-:W2:Y:S01]  /*2950*/  LDG.E.CONSTANT R18, desc[UR14][R18.64] ;  /* 0x0000000e12127981 */ /* 0x000ea2000c1e9900 */
[----:B------:R-:W-:Y:S01]  /*2960*/  IADD3 R31, PT, PT, R29, UR7, RZ ;  /* 0x000000071d1f7c10 */ /* 0x000fe2000fffe0ff */
[----:B-1----:R-:W-:-:S03]  /*2970*/  IMAD.WIDE.U32 R16, R17, 0x4, R12 ;  /* 0x0000000411107825 */ /* 0x002fc600078e000c */
[----:B------:R-:W-:Y:S01]  /*2980*/  IADD3 R35, PT, PT, R31, UR7, RZ ;  /* 0x000000071f237c10 */ /* 0x000fe2000fffe0ff */
[--C-:B------:R-:W-:Y:S01]  /*2990*/  IMAD.WIDE.U32 R22, R23, 0x4, R12.reuse ;  /* 0x0000000417167825 */ /* 0x100fe200078e000c */
[----:B------:R0:W5:Y:S02]  /*29a0*/  LDG.E.CONSTANT R21, desc[UR14][R16.64] ;  /* 0x0000000e10157981 */ /* 0x000164000c1e9900 */
[----:B------:R-:W-:Y:S01]  /*29b0*/  IADD3 R57, PT, PT, R35, UR7, RZ ;  /* 0x0000000723397c10 */ /* 0x000fe2000fffe0ff */
[--C-:B------:R-:W-:Y:S02]  /*29c0*/  IMAD.WIDE.U32 R14, R15, 0x4, R12.reuse ;  /* 0x000000040f0e7825 */ /* 0x100fe400078e000c */
[----:B------:R-:W5:Y:S02]  /*29d0*/  LDG.E.CONSTANT R22, desc[UR14][R22.64] ;  /* 0x0000000e16167981 */ /* 0x000f64000c1e9900 */
[----:B0-----:R-:W-:-:S04]  /*29e0*/  IMAD.WIDE.U32 R16, R27, 0x4, R12 ;  /* 0x000000041b107825 */ /* 0x001fc800078e000c */
[--C-:B------:R-:W-:Y:S01]  /*29f0*/  IMAD.WIDE.U32 R26, R33, 0x4, R12.reuse ;  /* 0x00000004211a7825 */ /* 0x100fe200078e000c */
[----:B------:R-:W-:Y:S01]  /*2a00*/  IADD3 R33, PT, PT, R57, UR7, RZ ;  /* 0x0000000739217c10 */ /* 0x000fe2000fffe0ff */
[----:B------:R0:W5:Y:S02]  /*2a10*/  LDG.E.CONSTANT R23, desc[UR14][R14.64] ;  /* 0x0000000e0e177981 */ /* 0x000164000c1e9900 */
[--C-:B------:R-:W-:Y:S01]  /*2a20*/  IMAD.WIDE.U32 R24, R25, 0x4, R12.reuse ;  /* 0x0000000419187825 */ /* 0x100fe200078e000c */
[----:B------:R-:W-:Y:S01]  /*2a30*/  IADD3 R19, PT, PT, R33, UR7, RZ ;  /* 0x0000000721137c10 */ /* 0x000fe2000fffe0ff */
[----:B------:R-:W5:Y:S04]  /*2a40*/  LDG.E.CONSTANT R26, desc[UR14][R26.64] ;  /* 0x0000000e1a1a7981 */ /* 0x000f68000c1e9900 */
[----:B------:R-:W5:Y:S01]  /*2a50*/  LDG.E.CONSTANT R24, desc[UR14][R24.64] ;  /* 0x0000000e18187981 */ /* 0x000f62000c1e9900 */
[----:B0-----:R-:W-:Y:S01]  /*2a60*/  IMAD.WIDE.U32 R14, R39, 0x4, R12 ;  /* 0x00000004270e7825 */ /* 0x001fe200078e000c */
[----:B------:R-:W-:-:S04]  /*2a70*/  IADD3 R39, PT, PT, R19, UR7, RZ ;  /* 0x0000000713277c10 */ /* 0x000fc8000fffe0ff */
[----:B------:R0:W5:Y:S01]  /*2a80*/  LDG.E.CONSTANT R27, desc[UR14][R14.64] ;  /* 0x0000000e0e1b7981 */ /* 0x000162000c1e9900 */
[----:B------:R-:W-:-:S03]  /*2a90*/  IMAD.WIDE.U32 R28, R29, 0x4, R12 ;  /* 0x000000041d1c7825 */ /* 0x000fc600078e000c */
[----:B------:R1:W5:Y:S01]  /*2aa0*/  LDG.E.CONSTANT R25, desc[UR14][R16.64] ;  /* 0x0000000e10197981 */ /* 0x000362000c1e9900 */
[----:B------:R-:W-:-:S03]  /*2ab0*/  IMAD.WIDE.U32 R32, R33, 0x4, R12 ;  /* 0x0000000421207825 */ /* 0x000fc600078e000c */
[----:B------:R-:W5:Y:S01]  /*2ac0*/  LDG.E.CONSTANT R28, desc[UR14][R28.64] ;  /* 0x0000000e1c1c7981 */ /* 0x000f62000c1e9900 */
[--C-:B0-----:R-:W-:Y:S01]  /*2ad0*/  IMAD.WIDE.U32 R14, R57, 0x4, R12.reuse ;  /* 0x00000004390e7825 */ /* 0x101fe200078e000c */
[----:B------:R-:W-:Y:S02]  /*2ae0*/  IADD3 R57, PT, PT, R39, UR7, RZ ;  /* 0x0000000727397c10 */ /* 0x000fe4000fffe0ff */
[----:B------:R-:W5:Y:S01]  /*2af0*/  LDG.E.CONSTANT R32, desc[UR14][R32.64] ;  /* 0x0000000e20207981 */ /* 0x000f62000c1e9900 */
[----:B-1----:R-:W-:-:S04]  /*2b00*/  IMAD.WIDE.U32 R16, R31, 0x4, R12 ;  /* 0x000000041f107825 */ /* 0x002fc800078e000c */
[--C-:B------:R-:W-:Y:S01]  /*2b10*/  IMAD.WIDE.U32 R30, R35, 0x4, R12.reuse ;  /* 0x00000004231e7825 */ /* 0x100fe200078e000c */
[----:B------:R-:W-:Y:S01]  /*2b20*/  IADD3 R75, PT, PT, R57, UR7, RZ ;  /* 0x00000007394b7c10 */ /* 0x000fe2000fffe0ff */
[----:B------:R0:W5:Y:S02]  /*2b30*/  LDG.E.CONSTANT R29, desc[UR14][R16.64] ;  /* 0x0000000e101d7981 */ /* 0x000164000c1e9900 */
[--C-:B------:R-:W-:Y:S02]  /*2b40*/  IMAD.WIDE.U32 R34, R39, 0x4, R12.reuse ;  /* 0x0000000427227825 */ /* 0x100fe400078e000c */
[----:B------:R-:W5:Y:S04]  /*2b50*/  LDG.E.CONSTANT R30, desc[UR14][R30.64] ;  /* 0x0000000e1e1e7981 */ /* 0x000f68000c1e9900 */
[----:B------:R-:W5:Y:S01]  /*2b60*/  LDG.E.CONSTANT R34, desc[UR14][R34.64] ;  /* 0x0000000e22227981 */ /* 0x000f62000c1e9900 */
[----:B0-----:R-:W-:-:S03]  /*2b70*/  IMAD.WIDE.U32 R16, R19, 0x4, R12 ;  /* 0x0000000413107825 */ /* 0x001fc600078e000c */
[----:B------:R0:W5:Y:S04]  /*2b80*/  LDG.E.CONSTANT R31, desc[UR14][R14.64] ;  /* 0x0000000e0e1f7981 */ /* 0x000168000c1e9900 */
[----:B------:R-:W5:Y:S01]  /*2b90*/  LDG.E.CONSTANT R33, desc[UR14][R16.64] ;  /* 0x0000000e10217981 */ /* 0x000f62000c1e9900 */
[----:B0-----:R-:W-:-:S04]  /*2ba0*/  IMAD.WIDE.U32 R14, R57, 0x4, R12 ;  /* 0x00000004390e7825 */ /* 0x001fc800078e000c */
        /* <DEDUP_REMOVED lines=17> */
.L_x_847:
[----:B------:R-:W-:Y:S05]  /*2cc0*/  BSYNC.RECONVERGENT B0 ;  /* 0x0000000000007941 */ /* 0x000fea0003800200 */
.L_x_846:
[----:B------:R0:W5:Y:S01]  /*2cd0*/  LDG.E.CONSTANT R13, desc[UR14][R2.64+0x1c] ;  /* 0x00001c0e020d7981 */ /* 0x000162000c1e9900 */
[----:B------:R-:W-:-:S04]  /*2ce0*/  ULOP3.LUT UR4, UR7, 0xfffffffc, URZ, 0xc0, !UPT ;  /* 0xfffffffc07047892 */ /* 0x000fc8000f8ec0ff */
[----:B------:R-:W-:-:S09]  /*2cf0*/  UISETP.GE.AND UP0, UPT, UR10, UR4, UPT ;  /* 0x000000040a00728c */ /* 0x000fd2000bf06270 */
[----:B0-----:R-:W-:Y:S05]  /*2d00*/  BRA.U UP0, `(.L_x_848) ;  /* 0x00000015000c7547 */ /* 0x001fea000b800000 */
[----:B------:R-:W-:Y:S01]  /*2d10*/  MOV R12, UR9 ;  /* 0x00000009000c7c02 */ /* 0x000fe20008000f00 */
[----:B------:R-:W0:Y:S03]  /*2d20*/  LDC.64 R14, c[0x0][0x380] ;  /* 0x0000e000ff0e7b82 */ /* 0x000e260000000a00 */
[----:B------:R-:W-:-:S05]  /*2d30*/  IADD3 R12, PT, PT, R12, -UR8, RZ ;  /* 0x800000080c0c7c10 */ /* 0x000fca000fffe0ff */
        /* <DEDUP_REMOVED lines=20> */
[-C--:B----4-:R-:W-:Y:S01]  /*2e80*/  @P0 FMUL R57, R54, R17.reuse ;  /* 0x0000001136390220 */ /* 0x090fe20000400000 */
[----:B------:R-:W-:Y:S02]  /*2e90*/  HFMA2 R54, -RZ, RZ, 0, 0 ;  /* 0x00000000ff367431 */ /* 0x000fe400000001ff */
[----:B------:R-:W-:Y:S01]  /*2ea0*/  FADD R61, R61, R40 ;  /* 0x000000283d3d7221 */ /* 0x000fe20000000000 */
[----:B--2---:R-:W-:-:S02]  /*2eb0*/  @P0 FMUL R20, R18, R17 ;  /* 0x0000001112140220 */ /* 0x004fc40000400000 */
[----:B------:R-:W0:Y:S01]  /*2ec0*/  SHFL.IDX PT, R17, R25, R12, 0x1f ;  /* 0x00001f0c19117589 */ /* 0x000e2200000e0000 */
[----:B------:R-:W-:Y:S01]  /*2ed0*/  MOV R18, RZ ;  /* 0x000000ff00127202 */ /* 0x000fe20000000f00 */
[-C--:B---3--:R-:W-:Y:S01]  /*2ee0*/  @P1 FMUL R54, R77, R16.reuse ;  /* 0x000000104d361220 */ /* 0x088fe20000400000 */
[----:B------:R-:W-:Y:S02]  /*2ef0*/  @P1 FMUL R18, R58, R16 ;  /* 0x000000103a121220 */ /* 0x000fe40000400000 */
[----:B------:R-:W1:Y:S01]  /*2f00*/  SHFL.IDX PT, R16, R26, R12, 0x1f ;  /* 0x00001f0c1a107589 */ /* 0x000e6200000e0000 */
[----:B0-----:R-:W-:-:S13]  /*2f10*/  FSETP.GT.AND P0, PT, R17, RZ, PT ;  /* 0x000000ff1100720b */ /* 0x001fda0003f04000 */
[----:B------:R-:W2:Y:S01]  /*2f20*/  @P0 LDG.E.CONSTANT R40, desc[UR14][R38.64] ;  /* 0x0000000e26280981 */ /* 0x000ea2000c1e9900 */
[----:B-1----:R-:W-:-:S03]  /*2f30*/  FSETP.GT.AND P1, PT, R16, RZ, PT ;  /* 0x000000ff1000720b */ /* 0x002fc60003f24000 */
[----:B------:R-:W3:Y:S10]  /*2f40*/  @P0 LDG.E.CONSTANT R74, desc[UR14][R38.64+0x80] ;  /* 0x0000800e264a0981 */ /* 0x000ef4000c1e9900 */
        /* <DEDUP_REMOVED lines=9> */
[----:B------:R-:W-:Y:S02]  /*2fe0*/  HFMA2 R40, -RZ, RZ, 0, 0 ;  /* 0x00000000ff287431 */ /* 0x000fe400000001ff */
[----:B---3--:R-:W-:Y:S02]  /*2ff0*/  @P0 FMUL R75, R74, R17 ;  /* 0x000000114a4b0220 */ /* 0x008fe40000400000 */
[----:B------:R-:W0:Y:S01]  /*3000*/  SHFL.IDX PT, R17, R28, R12, 0x1f ;  /* 0x00001f0c1c117589 */ /* 0x000e2200000e0000 */
[-C--:B----4-:R-:W-:Y:S01]  /*3010*/  @P1 FMUL R40, R77, R16.reuse ;  /* 0x000000104d281220 */ /* 0x090fe20000400000 */
[----:B------:R-:W-:Y:S01]  /*3020*/  MOV R77, RZ ;  /* 0x000000ff004d7202 */ /* 0x000fe20000000f00 */
[----:B------:R-:W-:-:S02]  /*3030*/  @P1 FMUL R77, R58, R16 ;  /* 0x000000103a4d1220 */ /* 0x000fc40000400000 */
[----:B------:R-:W1:Y:S01]  /*3040*/  SHFL.IDX PT, R16, R27, R12, 0x1f ;  /* 0x00001f0c1b107589 */ /* 0x000e6200000e0000 */
[----:B0-----:R-:W-:Y:S01]  /*3050*/  FSETP.GT.AND P1, PT, R17, RZ, PT ;  /* 0x000000ff1100720b */ /* 0x001fe20003f24000 */
[----:B------:R-:W-:-:S12]  /*3060*/  FADD R67, R67, R20 ;  /* 0x0000001443437221 */ /* 0x000fd80000000000 */
[----:B------:R-:W2:Y:S01]  /*3070*/  @P1 LDG.E.CONSTANT R20, desc[UR14][R38.64+0x80] ;  /* 0x0000800e26141981 */ /* 0x000ea2000c1e9900 */
[----:B-1----:R-:W-:-:S03]  /*3080*/  FSETP.GT.AND P0, PT, R16, RZ, PT ;  /* 0x000000ff1000720b */ /* 0x002fc60003f04000 */
[----:B------:R-:W3:Y:S10]  /*3090*/  @P1 LDG.E.CONSTANT R58, desc[UR14][R38.64] ;  /* 0x0000000e263a1981 */ /* 0x000ef4000c1e9900 */
[----:B------:R-:W4:Y:S04]  /*30a0*/  @P0 LDG.E.CONSTANT R57, desc[UR14][R38.64] ;  /* 0x0000000e26390981 */ /* 0x000f28000c1e9900 */
[----:B------:R-:W2:Y:S01]  /*30b0*/  @P0 LDG.E.CONSTANT R54, desc[UR14][R38.64+0x80] ;  /* 0x0000800e26360981 */ /* 0x000ea2000c1e9900 */
[----:B------:R-:W-:Y:S01]  /*30c0*/  FADD R66, R66, R18 ;  /* 0x0000001242427221 */ /* 0x000fe20000000000 */
[----:B------:R-:W-:-:S02]  /*30d0*/  HFMA2 R18, -RZ, RZ, 0, 0 ;  /* 0x00000000ff127431 */ /* 0x000fc400000001ff */
[----:B------:R-:W-:Y:S01]  /*30e0*/  FADD R68, R68, R75 ;  /* 0x0000004b44447221 */ /* 0x000fe20000000000 */
[----:B------:R-:W-:Y:S01]  /*30f0*/  FADD R69, R69, R40 ;  /* 0x0000002845457221 */ /* 0x000fe20000000000 */
[-C--:B----4-:R-:W-:Y:S01]  /*3100*/  @P0 FMUL R18, R57, R16.reuse ;  /* 0x0000001039120220 */ /* 0x090fe20000400000 */
[----:B------:R-:W-:Y:S01]  /*3110*/  MOV R57, RZ ;  /* 0x000000ff00397202 */ /* 0x000fe20000000f00 */
[----:B--2---:R-:W-:Y:S01]  /*3120*/  @P0 FMUL R57, R54, R16 ;  /* 0x0000001036390220 */ /* 0x004fe20000400000 */
[----:B------:R-:W-:Y:S01]  /*3130*/  HFMA2 R54, -RZ, RZ, 0, 0 ;  /* 0x00000000ff367431 */ /* 0x000fe200000001ff */
[----:B------:R-:W-:Y:S01]  /*3140*/  MOV R16, RZ ;  /* 0x000000ff00107202 */ /* 0x000fe20000000f00 */
[-C--:B------:R-:W-:Y:S02]  /*3150*/  @P1 FMUL R16, R20, R17.reuse ;  /* 0x0000001114101220 */ /* 0x080fe40000400000 */
[----:B------:R-:W0:Y:S01]  /*3160*/  SHFL.IDX PT, R20, R29, R12, 0x1f ;  /* 0x00001f0c1d147589 */ /* 0x000e2200000e0000 */
[----:B---3--:R-:W-:-:S03]  /*3170*/  @P1 FMUL R54, R58, R17 ;  /* 0x000000113a361220 */ /* 0x008fc60000400000 */
        /* <DEDUP_REMOVED lines=15> */
[----:B---3--:R-:W-:Y:S01]  /*3270*/  @P0 FMUL R18, R74, R20 ;  /* 0x000000144a120220 */ /* 0x008fe20000400000 */
[----:B------:R-:W-:Y:S01]  /*3280*/  MOV R20, RZ ;  /* 0x000000ff00147202 */ /* 0x000fe20000000f00 */
[-C--:B----4-:R-:W-:Y:S02]  /*3290*/  @P1 FMUL R20, R40, R17.reuse ;  /* 0x0000001128141220 */ /* 0x090fe40000400000 */
[----:B------:R-:W0:Y:S01]  /*32a0*/  SHFL.IDX PT, R40, R31, R12, 0x1f ;  /* 0x00001f0c1f287589 */ /* 0x000e2200000e0000 */
[----:B------:R-:W-:-:S03]  /*32b0*/  @P1 FMUL R75, R58, R17 ;  /* 0x000000113a4b1220 */ /* 0x000fc60000400000 */
        /* <DEDUP_REMOVED lines=12> */
[----:B------:R-:W-:Y:S01]  /*3380*/  MOV R16, RZ ;  /* 0x000000ff00107202 */ /* 0x000fe20000000f00 */
[----:B------:R-:W-:Y:S01]  /*3390*/  FADD R44, R44, R75 ;  /* 0x0000004b2c2c7221 */ /* 0x000fe20000000000 */
[-C--:B--2---:R-:W-:Y:S01]  /*33a0*/  @P0 FMUL R77, R57, R40.reuse ;  /* 0x00000028394d0220 */ /* 0x084fe20000400000 */
[----:B------:R-:W-:Y:S02]  /*33b0*/  HFMA2 R57, -RZ, RZ, 0, 0 ;  /* 0x00000000ff397431 */ /* 0x000fe400000001ff */
[-C--:B---3--:R-:W-:Y:S01]  /*33c0*/  @P1 FMUL R57, R58, R17.reuse ;  /* 0x000000113a391220 */ /* 0x088fe20000400000 */
[----:B----4-:R-:W-:Y:S02]  /*33d0*/  @P1 FMUL R18, R54, R17 ;  /* 0x0000001136121220 */ /* 0x010fe40000400000 */
        /* <DEDUP_REMOVED lines=16> */
[-C--:B--2---:R-:W-:Y:S02]  /*34e0*/  @P1 FMUL R16, R54, R17.reuse ;  /* 0x0000001136101220 */ /* 0x084fe40000400000 */
[----:B------:R-:W0:Y:S01]  /*34f0*/  SHFL.IDX PT, R54, R35, R12, 0x1f ;  /* 0x00001f0c23367589 */ /* 0x000e2200000e0000 */
[----:B---3--:R-:W-:Y:S01]  /*3500*/  @P0 FMUL R77, R75, R40 ;  /* 0x000000284b4d0220 */ /* 0x008fe20000400000 */
[----:B------:R-:W-:Y:S02]  /*3510*/  HFMA2 R75, -RZ, RZ, 0, 0 ;  /* 0x00000000ff4b7431 */ /* 0x000fe400000001ff */
[----:B----4-:R-:W-:-:S02]  /*3520*/  @P1 FMUL R75, R58, R17 ;  /* 0x000000113a4b1220 */ /* 0x010fc40000400000 */
[----:B------:R-:W1:Y:S01]  /*3530*/  SHFL.IDX PT, R17, R36, R12, 0x1f ;  /* 0x00001f0c24117589 */ /* 0x000e6200000e0000 */
[----:B------:R-:W-:Y:S01]  /*3540*/  @P0 FMUL R20, R74, R40 ;  /* 0x000000284a140220 */ /* 0x000fe20000400000 */
        /* <DEDUP_REMOVED lines=8> */
[----:B------:R-:W-:Y:S02]  /*35d0*/  FADD R51, R51, R20 ;  /* 0x0000001433337221 */ /* 0x000fe40000000000 */
[----:B------:R-:W0:Y:S01]  /*35e0*/  SHFL.IDX PT, R20, R21, R12, 0x1f ;  /* 0x00001f0c15147589 */ /* 0x000e2200000e0000 */
[----:B------:R-:W-:Y:S01]  /*35f0*/  FADD R52, R52, R75 ;  /* 0x0000004b34347221 */ /* 0x000fe20000000000 */
[----:B------:R-:W-:Y:S01]  /*3600*/  FADD R50, R50, R77 ;  /* 0x0000004d32327221 */ /* 0x000fe20000000000 */
[----:B------:R-:W-:Y:S01]  /*3610*/  FADD R53, R53, R16 ;  /* 0x0000001035357221 */ /* 0x000fe20000000000 */
[-C--:B--2---:R-:W-:Y:S01]  /*3620*/  @P0 FMUL R18, R57, R54.reuse ;  /* 0x0000003639120220 */ /* 0x084fe20000400000 */
[----:B------:R-:W-:Y:S01]  /*3630*/  MOV R57, RZ ;  /* 0x000000ff00397202 */ /* 0x000fe20000000f00 */
[----:B---3--:R-:W-:Y:S01]  /*3640*/  @P0 FMUL R57, R74, R54 ;  /* 0x000000364a390220 */ /* 0x008fe20000400000 */
[----:B------:R-:W-:Y:S02]  /*3650*/  HFMA2 R54, -RZ, RZ, 0, 0 ;  /* 0x00000000ff367431 */ /* 0x000fe400000001ff */
[-C--:B----4-:R-:W-:Y:S01]  /*3660*/  @P1 FMUL R54, R40, R17.reuse ;  /* 0x0000001128361220 */ /* 0x090fe20000400000 */
[----:B------:R-:W-:Y:S01]  /*3670*/  MOV R40, RZ ;  /* 0x000000ff00287202 */ /* 0x000fe20000000f00 */
[----:B------:R-:W-:Y:S01]  /*3680*/  @P1 FMUL R40, R58, R17 ;  /* 0x000000113a281220 */ /* 0x000fe20000400000 */
[----:B------:R-:W-:-:S05]  /*3690*/  IADD3 R17, PT, PT, R12, 0x1, RZ ;  /* 0x000000010c117810 */ /* 0x000fca0007ffe0ff */
[----:B------:R-:W1:Y:S01]  /*36a0*/  SHFL.IDX PT, R75, R19, R17, 0x1f ;  /* 0x00001f11134b7589 */ /* 0x000e6200000e0000 */
[----:B0-----:R-:W-:Y:S01]  /*36b0*/  FSETP.GT.AND P0, PT, R20, RZ, PT ;  /* 0x000000ff1400720b */ /* 0x001fe20003f04000 */
[----:B------:R-:W-:-:S12]  /*36c0*/  FADD R55, R55, R18 ;  /* 0x0000001237377221 */ /* 0x000fd80000000000 */
[----:B------:R-:W2:Y:S04]  /*36d0*/  @P0 LDG.E.CONSTANT R77, desc[UR14][R38.64+0x80] ;  /* 0x0000800e264d0981 */ /* 0x000ea8000c1e9900 */
[----:B------:R1:W3:Y:S02]  /*36e0*/  @P0 LDG.E.CONSTANT R58, desc[UR14][R38.64] ;  /* 0x0000000e263a0981 */ /* 0x0002e4000c1e9900 */
[----:B-1----:R-:W-:-:S05]  /*36f0*/  IMAD.WIDE R38, R75, 0x4, R14 ;  /* 0x000000044b267825 */ /* 0x002fca00078e020e */
[----:B------:R-:W4:Y:S04]  /*3700*/  LDG.E.CONSTANT R16, desc[UR14][R38.64] ;  /* 0x0000000e26107981 */ /* 0x000f28000c1e9900 */
[----:B------:R0:W4:Y:S04]  /*3710*/  LDG.E.CONSTANT R18, desc[UR14][R38.64+0x80] ;  /* 0x0000800e26127981 */ /* 0x000128000c1e9900 */
[----:B0-----:R-:W4:Y:S01]  /*3720*/  SHFL.IDX PT, R38, R29, R17, 0x1f ;  /* 0x00001f111d267589 */ /* 0x001f2200000e0000 */
[----:B------:R-:W-:Y:S01]  /*3730*/  FADD R56, R56, R57 ;  /* 0x0000003938387221 */ /* 0x000fe20000000000 */
[----:B------:R-:W-:Y:S01]  /*3740*/  FADD R4, R4, R54 ;  /* 0x0000003604047221 */ /* 0x000fe20000000000 */
[----:B------:R-:W-:Y:S01]  /*3750*/  FADD R37, R37, R40 ;  /* 0x0000002825257221 */ /* 0x000fe20000000000 */
[----:B------:R-:W0:Y:S04]  /*3760*/  SHFL.IDX PT, R75, R22, R17, 0x1f ;  /* 0x00001f11164b7589 */ /* 0x000e2800000e0000 */
[----:B------:R-:W-:Y:S04]  /*3770*/  SHFL.IDX PT, R57, R25, R17, 0x1f ;  /* 0x00001f1119397589 */ /* 0x000fe800000e0000 */
[----:B------:R-:W-:Y:S04]  /*3780*/  SHFL.IDX PT, R54, R26, R17, 0x1f ;  /* 0x00001f111a367589 */ /* 0x000fe800000e0000 */
[----:B------:R-:W-:Y:S04]  /*3790*/  SHFL.IDX PT, R40, R27, R17, 0x1f ;  /* 0x00001f111b287589 */ /* 0x000fe800000e0000 */
[----:B------:R-:W-:Y:S04]  /*37a0*/  SHFL.IDX PT, R39, R28, R17, 0x1f ;  /* 0x00001f111c277589 */ /* 0x000fe800000e0000 */
[----:B------:R-:W-:Y:S01]  /*37b0*/  SHFL.IDX PT, R74, R32, R17, 0x1f ;  /* 0x00001f11204a7589 */ /* 0x000fe200000e0000 */
[C---:B--2---:R-:W-:Y:S01]  /*37c0*/  @P0 FMUL R77, R20.reuse, R77 ;  /* 0x0000004d144d0220 */ /* 0x044fe20000400000 */
[----:B---3--:R-:W-:-:S02]  /*37d0*/  @P0 FFMA R20, R20, R58, R59 ;  /* 0x0000003a14140223 */ /* 0x008fc4000000003b */
[----:B------:R-:W1:Y:S01]  /*37e0*/  SHFL.IDX PT, R58, R24, R17, 0x1f ;  /* 0x00001f11183a7589 */ /* 0x000e6200000e0000 */
[-C--:B----4-:R-:W-:Y:S01]  /*37f0*/  FFMA R42, R16, R38.reuse, R42 ;  /* 0x00000026102a7223 */ /* 0x090fe2000000002a */
[----:B------:R-:W-:Y:S02]  /*3800*/  FFMA R43, R18, R38, R43 ;  /* 0x00000026122b7223 */ /* 0x000fe4000000002b */
[----:B------:R-:W2:Y:S01]  /*3810*/  SHFL.IDX PT, R38, R30, R17, 0x1f ;  /* 0x00001f111e267589 */ /* 0x000ea200000e0000 */
[----:B------:R-:W-:Y:S01]  /*3820*/  @!P0 FADD R20, RZ, R59 ;  /* 0x0000003bff148221 */ /* 0x000fe20000000000 */
[-C--:B0-----:R-:W-:Y:S01]  /*3830*/  FFMA R61, R16, R75.reuse, R61 ;  /* 0x0000004b103d7223 */ /* 0x081fe2000000003d */
[----:B------:R-:W-:Y:S01]  /*3840*/  FFMA R62, R18, R75, R62 ;  /* 0x0000004b123e7223 */ /* 0x000fe2000000003e */
[----:B------:R-:W0:Y:S01]  /*3850*/  SHFL.IDX PT, R59, R23, R17, 0x1f ;  /* 0x00001f11173b7589 */ /* 0x000e2200000e0000 */
[-C--:B-1----:R-:W-:Y:S01]  /*3860*/  FFMA R65, R16, R58.reuse, R65 ;  /* 0x0000003a10417223 */ /* 0x082fe20000000041 */
        /* <DEDUP_REMOVED lines=9> */
[----:B------:R-:W-:Y:S04]  /*3900*/  SHFL.IDX PT, R75, R31, R17, 0x1f ;  /* 0x00001f111f4b7589 */ /* 0x000fe800000e0000 */
[----:B------:R-:W1:Y:S01]  /*3910*/  SHFL.IDX PT, R39, R21, R17, 0x1f ;  /* 0x00001f1115277589 */ /* 0x000e6200000e0000 */
[-C--:B--2---:R-:W-:Y:S01]  /*3920*/  FFMA R44, R16, R38.reuse, R44 ;  /* 0x00000026102c7223 */ /* 0x084fe2000000002c */
[----:B------:R-:W-:Y:S01]  /*3930*/  FFMA R45, R18, R38, R45 ;  /* 0x00000026122d7223 */ /* 0x000fe2000000002d */
[----:B------:R-:W-:Y:S01]  /*3940*/  IADD3 R38, PT, PT, R12, 0x2, RZ ;  /* 0x000000020c267810 */ /* 0x000fe20007ffe0ff */
[----:B------:R-:W2:Y:S04]  /*3950*/  SHFL.IDX PT, R58, R33, R17, 0x1f ;  /* 0x00001f11213a7589 */ /* 0x000ea800000e0000 */
[----:B------:R-:W3:Y:S04]  /*3960*/  SHFL.IDX PT, R57, R34, R17, 0x1f ;  /* 0x00001f1122397589 */ /* 0x000ee800000e0000 */
[----:B------:R-:W4:Y:S04]  /*3970*/  SHFL.IDX PT, R54, R35, R17, 0x1f ;  /* 0x00001f1123367589 */ /* 0x000f2800000e0000 */
[----:B------:R-:W4:Y:S04]  /*3980*/  SHFL.IDX PT, R40, R36, R17, 0x1f ;  /* 0x00001f1124287589 */ /* 0x000f2800000e0000 */
[----:B------:R-:W4:Y:S01]  /*3990*/  SHFL.IDX PT, R17, R19, R38, 0x1f ;  /* 0x00001f2613117589 */ /* 0x000f2200000e0000 */
[-C--:B0-----:R-:W-:Y:S01]  /*39a0*/  FFMA R63, R16, R59.reuse, R63 ;  /* 0x0000003b103f7223 */ /* 0x081fe2000000003f */
[----:B------:R-:W-:Y:S01]  /*39b0*/  FFMA R64, R18, R59, R64 ;  /* 0x0000003b12407223 */ /* 0x000fe20000000040 */
[----:B-1----:R-:W-:Y:S01]  /*39c0*/  FFMA R59, R39, R16, R20 ;  /* 0x00000010273b7223 */ /* 0x002fe20000000014 */
[C---:B------:R-:W-:Y:S01]  /*39d0*/  FFMA R46, R16.reuse, R75, R46 ;  /* 0x0000004b102e7223 */ /* 0x040fe2000000002e */
[C---:B------:R-:W-:Y:S01]  /*39e0*/  FFMA R48, R16.reuse, R74, R48 ;  /* 0x0000004a10307223 */ /* 0x040fe20000000030 */
[C---:B--2---:R-:W-:Y:S01]  /*39f0*/  FFMA R50, R16.reuse, R58, R50 ;  /* 0x0000003a10327223 */ /* 0x044fe20000000032 */
[C---:B---3--:R-:W-:Y:S01]  /*3a00*/  FFMA R52, R16.reuse, R57, R52 ;  /* 0x0000003910347223 */ /* 0x048fe20000000034 */
[C---:B----4-:R-:W-:Y:S01]  /*3a10*/  FFMA R55, R16.reuse, R54, R55 ;  /* 0x0000003610377223 */ /* 0x050fe20000000037 */
[----:B------:R-:W-:Y:S01]  /*3a20*/  FFMA R4, R16, R40, R4 ;  /* 0x0000002810047223 */ /* 0x000fe20000000004 */
[----:B------:R-:W-:-:S05]  /*3a30*/  IMAD.WIDE R16, R17, 0x4, R14 ;  /* 0x0000000411107825 */ /* 0x000fca00078e020e */
[----:B------:R-:W2:Y:S04]  /*3a40*/  LDG.E.CONSTANT R20, desc[UR14][R16.64] ;  /* 0x0000000e10147981 */ /* 0x000ea8000c1e9900 */
[----:B------:R0:W3:Y:S04]  /*3a50*/  LDG.E.CONSTANT R17, desc[UR14][R16.64+0x80] ;  /* 0x0000800e10117981 */ /* 0x0000e8000c1e9900 */
[----:B0-----:R-:W2:Y:S01]  /*3a60*/  SHFL.IDX PT, R16, R22, R38, 0x1f ;  /* 0x00001f2616107589 */ /* 0x001ea200000e0000 */
[----:B------:R-:W-:Y:S01]  /*3a70*/  @!P0 MOV R77, RZ ;  /* 0x000000ff004d8202 */ /* 0x000fe20000000f00 */
[----:B------:R-:W-:-:S04]  /*3a80*/  FFMA R47, R18, R75, R47 ;  /* 0x0000004b122f7223 */ /* 0x000fc8000000002f */
[----:B------:R-:W-:Y:S01]  /*3a90*/  FADD R60, R60, R77 ;  /* 0x0000004d3c3c7221 */ /* 0x000fe20000000000 */
[C---:B------:R-:W-:Y:S01]  /*3aa0*/  FFMA R49, R18.reuse, R74, R49 ;  /* 0x0000004a12317223 */ /* 0x040fe20000000031 */
[C---:B------:R-:W-:Y:S01]  /*3ab0*/  FFMA R51, R18.reuse, R58, R51 ;  /* 0x0000003a12337223 */ /* 0x040fe20000000033 */
[C---:B------:R-:W-:Y:S01]  /*3ac0*/  FFMA R53, R18.reuse, R57, R53 ;  /* 0x0000003912357223 */ /* 0x040fe20000000035 */
[C---:B------:R-:W-:Y:S01]  /*3ad0*/  FFMA R56, R18.reuse, R54, R56 ;  /* 0x0000003612387223 */ /* 0x040fe20000000038 */
[----:B------:R-:W-:Y:S01]  /*3ae0*/  FFMA R37, R18, R40, R37 ;  /* 0x0000002812257223 */ /* 0x000fe20000000025 */
[----:B------:R-:W-:Y:S02]  /*3af0*/  FFMA R18, R39, R18, R60 ;  /* 0x0000001227127223 */ /* 0x000fe4000000003c */
[----:B------:R-:W-:Y:S01]  /*3b00*/  SHFL.IDX PT, R60, R24, R38, 0x1f ;  /* 0x00001f26183c7589 */ /* 0x000fe200000e0000 */
[-C--:B--2---:R-:W-:Y:S01]  /*3b10*/  FFMA R61, R20, R16.reuse, R61 ;  /* 0x00000010143d7223 */ /* 0x084fe2000000003d */
[----:B---3--:R-:W-:-:S02]  /*3b20*/  FFMA R62, R17, R16, R62 ;  /* 0x00000010113e7223 */ /* 0x008fc4000000003e */
[----:B------:R-:W0:Y:S02]  /*3b30*/  SHFL.IDX PT, R16, R29, R38, 0x1f ;  /* 0x00001f261d107589 */ /* 0x000e2400000e0000 */
[-C--:B0-----:R-:W-:Y:S01]  /*3b40*/  FFMA R42, R20, R16.reuse, R42 ;  /* 0x00000010142a7223 */ /* 0x081fe2000000002a */
[----:B------:R-:W-:Y:S01]  /*3b50*/  FFMA R43, R17, R16, R43 ;  /* 0x00000010112b7223 */ /* 0x000fe2000000002b */
[----:B------:R-:W-:-:S05]  /*3b60*/  IADD3 R16, PT, PT, R12, 0x3, RZ ;  /* 0x000000030c107810 */ /* 0x000fca0007ffe0ff */
[----:B------:R-:W0:Y:S01]  /*3b70*/  SHFL.IDX PT, R77, R19, R16, 0x1f ;  /* 0x00001f10134d7589 */ /* 0x000e2200000e0000 */
[-C--:B------:R-:W-:Y:S01]  /*3b80*/  FFMA R65, R20, R60.reuse, R65 ;  /* 0x0000003c14417223 */ /* 0x080fe20000000041 */
[----:B------:R-:W-:Y:S01]  /*3b90*/  FFMA R66, R17, R60, R66 ;  /* 0x0000003c11427223 */ /* 0x000fe20000000042 */
[----:B0-----:R-:W-:-:S05]  /*3ba0*/  IMAD.WIDE R76, R77, 0x4, R14 ;  /* 0x000000044d4c7825 */ /* 0x001fca00078e020e */
[----:B------:R-:W2:Y:S04]  /*3bb0*/  LDG.E.CONSTANT R14, desc[UR14][R76.64] ;  /* 0x0000000e4c0e7981 */ /* 0x000ea8000c1e9900 */
[----:B------:R-:W3:Y:S04]  /*3bc0*/  LDG.E.CONSTANT R60, desc[UR14][R76.64+0x80] ;  /* 0x0000800e4c3c7981 */ /* 0x000ee8000c1e9900 */
[----:B------:R-:W0:Y:S04]  /*3bd0*/  SHFL.IDX PT, R57, R23, R38, 0x1f ;  /* 0x00001f2617397589 */ /* 0x000e2800000e0000 */
[----:B------:R-:W1:Y:S04]  /*3be0*/  SHFL.IDX PT, R58, R25, R38, 0x1f ;  /* 0x00001f26193a7589 */ /* 0x000e6800000e0000 */
        /* <DEDUP_REMOVED lines=10> */
[CC--:B----4-:R-:W-:Y:S01]  /*3c90*/  FFMA R69, R20.reuse, R54.reuse, R69 ;  /* 0x0000003614457223 */ /* 0x0d0fe20000000045 */
[C---:B------:R-:W-:Y:S02]  /*3ca0*/  FFMA R70, R17.reuse, R54, R70 ;  /* 0x0000003611467223 */ /* 0x040fe40000000046 */
[----:B------:R-:W4:Y:S01]  /*3cb0*/  SHFL.IDX PT, R58, R32, R38, 0x1f ;  /* 0x00001f26203a7589 */ /* 0x000f2200000e0000 */
[-C--:B------:R-:W-:Y:S01]  /*3cc0*/  FFMA R71, R20, R40.reuse, R71 ;  /* 0x0000002814477223 */ /* 0x080fe20000000047 */
[----:B------:R-:W-:-:S02]  /*3cd0*/  FFMA R72, R17, R40, R72 ;  /* 0x0000002811487223 */ /* 0x000fc40000000048 */
[----:B------:R-:W4:Y:S01]  /*3ce0*/  SHFL.IDX PT, R54, R34, R38, 0x1f ;  /* 0x00001f2622367589 */ /* 0x000f2200000e0000 */
[CC--:B------:R-:W-:Y:S01]  /*3cf0*/  FFMA R73, R20.reuse, R39.reuse, R73 ;  /* 0x0000002714497223 */ /* 0x0c0fe20000000049 */
[C---:B------:R-:W-:Y:S02]  /*3d00*/  FFMA R41, R17.reuse, R39, R41 ;  /* 0x0000002711297223 */ /* 0x040fe40000000029 */
[----:B------:R-:W4:Y:S04]  /*3d10*/  SHFL.IDX PT, R40, R35, R38, 0x1f ;  /* 0x00001f2623287589 */ /* 0x000f2800000e0000 */
[----:B------:R-:W4:Y:S04]  /*3d20*/  SHFL.IDX PT, R39, R21, R38, 0x1f ;  /* 0x00001f2615277589 */ /* 0x000f2800000e0000 */
[----:B------:R-:W4:Y:S01]  /*3d30*/  SHFL.IDX PT, R38, R36, R38, 0x1f ;  /* 0x00001f2624267589 */ /* 0x000f2200000e0000 */
[C---:B------:R-:W-:Y:S01]  /*3d40*/  FFMA R44, R20.reuse, R75, R44 ;  /* 0x0000004b142c7223 */ /* 0x040fe2000000002c */
[CC--:B0-----:R-:W-:Y:S01]  /*3d50*/  FFMA R46, R20.reuse, R74.reuse, R46 ;  /* 0x0000004a142e7223 */ /* 0x0c1fe2000000002e */
[C---:B------:R-:W-:Y:S01]  /*3d60*/  FFMA R47, R17.reuse, R74, R47 ;  /* 0x0000004a112f7223 */ /* 0x040fe2000000002f */
[CC--:B-1----:R-:W-:Y:S01]  /*3d70*/  FFMA R50, R20.reuse, R57.reuse, R50 ;  /* 0x0000003914327223 */ /* 0x0c2fe20000000032 */
[C---:B------:R-:W-:Y:S01]  /*3d80*/  FFMA R51, R17.reuse, R57, R51 ;  /* 0x0000003911337223 */ /* 0x040fe20000000033 */
[----:B------:R-:W2:Y:S01]  /*3d90*/  SHFL.IDX PT, R74, R22, R16, 0x1f ;  /* 0x00001f10164a7589 */ /* 0x000ea200000e0000 */
[-C--:B----4-:R-:W-:Y:S01]  /*3da0*/  FFMA R48, R20, R58.reuse, R48 ;  /* 0x0000003a14307223 */ /* 0x090fe20000000030 */
[----:B------:R-:W-:-:S02]  /*3db0*/  FFMA R49, R17, R58, R49 ;  /* 0x0000003a11317223 */ /* 0x000fc40000000031 */
[----:B------:R-:W-:Y:S01]  /*3dc0*/  SHFL.IDX PT, R57, R24, R16, 0x1f ;  /* 0x00001f1018397589 */ /* 0x000fe200000e0000 */
[----:B------:R-:W-:-:S03]  /*3dd0*/  FFMA R52, R20, R54, R52 ;  /* 0x0000003614347223 */ /* 0x000fc60000000034 */
[----:B------:R-:W0:Y:S01]  /*3de0*/  SHFL.IDX PT, R58, R23, R16, 0x1f ;  /* 0x00001f10173a7589 */ /* 0x000e2200000e0000 */
[----:B------:R-:W-:-:S03]  /*3df0*/  FFMA R55, R20, R40, R55 ;  /* 0x0000002814377223 */ /* 0x000fc60000000037 */
[----:B------:R-:W-:Y:S01]  /*3e00*/  SHFL.IDX PT, R15, R26, R16, 0x1f ;  /* 0x00001f101a0f7589 */ /* 0x000fe200000e0000 */
[----:B------:R-:W-:Y:S01]  /*3e10*/  FFMA R59, R39, R20, R59 ;  /* 0x00000014273b7223 */ /* 0x000fe2000000003b */
[----:B------:R-:W-:Y:S02]  /*3e20*/  FFMA R4, R20, R38, R4 ;  /* 0x0000002614047223 */ /* 0x000fe40000000004 */
[----:B------:R-:W1:Y:S01]  /*3e30*/  SHFL.IDX PT, R20, R25, R16, 0x1f ;  /* 0x00001f1019147589 */ /* 0x000e6200000e0000 */
[C---:B------:R-:W-:Y:S01]  /*3e40*/  FFMA R45, R17.reuse, R75, R45 ;  /* 0x0000004b112d7223 */ /* 0x040fe2000000002d */
[C---:B------:R-:W-:Y:S01]  /*3e50*/  FFMA R53, R17.reuse, R54, R53 ;  /* 0x0000003611357223 */ /* 0x040fe20000000035 */
[C---:B------:R-:W-:Y:S01]  /*3e60*/  FFMA R56, R17.reuse, R40, R56 ;  /* 0x0000002811387223 */ /* 0x040fe20000000038 */
[----:B------:R-:W-:Y:S01]  /*3e70*/  FFMA R37, R17, R38, R37 ;  /* 0x0000002611257223 */ /* 0x000fe20000000025 */
[----:B------:R-:W-:Y:S01]  /*3e80*/  FFMA R12, R39, R17, R18 ;  /* 0x00000011270c7223 */ /* 0x000fe20000000012 */
[----:B------:R-:W4:Y:S04]  /*3e90*/  SHFL.IDX PT, R54, R30, R16, 0x1f ;  /* 0x00001f101e367589 */ /* 0x000f2800000e0000 */
[----:B------:R-:W4:Y:S04]  /*3ea0*/  SHFL.IDX PT, R40, R31, R16, 0x1f ;  /* 0x00001f101f287589 */ /* 0x000f2800000e0000 */
[----:B------:R-:W4:Y:S04]  /*3eb0*/  SHFL.IDX PT, R39, R32, R16, 0x1f ;  /* 0x00001f1020277589 */ /* 0x000f2800000e0000 */
[----:B------:R-:W4:Y:S04]  /*3ec0*/  SHFL.IDX PT, R38, R33, R16, 0x1f ;  /* 0x00001f1021267589 */ /* 0x000f2800000e0000 */
[----:B------:R-:W4:Y:S04]  /*3ed0*/  SHFL.IDX PT, R18, R35, R16, 0x1f ;  /* 0x00001f1023127589 */ /* 0x000f2800000e0000 */
[----:B------:R-:W4:Y:S01]  /*3ee0*/  SHFL.IDX PT, R17, R36, R16, 0x1f ;  /* 0x00001f1024117589 */ /* 0x000f2200000e0000 */
[C---:B--2---:R-:W-:Y:S01]  /*3ef0*/  FFMA R61, R14.reuse, R74, R61 ;  /* 0x0000004a0e3d7223 */ /* 0x044fe2000000003d */
[C---:B0-----:R-:W-:Y:S01]  /*3f00*/  FFMA R63, R14.reuse, R58, R63 ;  /* 0x0000003a0e3f7223 */ /* 0x041fe2000000003f */
[CC--:B------:R-:W-:Y:S01]  /*3f10*/  FFMA R65, R14.reuse, R57.reuse, R65 ;  /* 0x000000390e417223 */ /* 0x0c0fe20000000041 */
[----:B-1----:R-:W-:Y:S01]  /*3f20*/  FFMA R67, R14, R20, R67 ;  /* 0x000000140e437223 */ /* 0x002fe20000000043 */
[C---:B---3--:R-:W-:Y:S01]  /*3f30*/  FFMA R62, R60.reuse, R74, R62 ;  /* 0x0000004a3c3e7223 */ /* 0x048fe2000000003e */
[C---:B------:R-:W-:Y:S01]  /*3f40*/  FFMA R64, R60.reuse, R58, R64 ;  /* 0x0000003a3c407223 */ /* 0x040fe20000000040 */
[C---:B------:R-:W-:Y:S01]  /*3f50*/  FFMA R66, R60.reuse, R57, R66 ;  /* 0x000000393c427223 */ /* 0x040fe20000000042 */
[----:B------:R-:W-:Y:S01]  /*3f60*/  FFMA R68, R60, R20, R68 ;  /* 0x000000143c447223 */ /* 0x000fe20000000044 */
[-C--:B------:R-:W-:Y:S01]  /*3f70*/  FFMA R69, R14, R15.reuse, R69 ;  /* 0x0000000f0e457223 */ /* 0x080fe20000000045 */
[C---:B------:R-:W-:Y:S01]  /*3f80*/  FFMA R70, R60.reuse, R15, R70 ;  /* 0x0000000f3c467223 */ /* 0x040fe20000000046 */
[----:B------:R-:W0:Y:S04]  /*3f90*/  SHFL.IDX PT, R74, R27, R16, 0x1f ;  /* 0x00001f101b4a7589 */ /* 0x000e2800000e0000 */
[----:B------:R-:W1:Y:S04]  /*3fa0*/  SHFL.IDX PT, R58, R28, R16, 0x1f ;  /* 0x00001f101c3a7589 */ /* 0x000e6800000e0000 */
[----:B------:R-:W2:Y:S04]  /*3fb0*/  SHFL.IDX PT, R57, R29, R16, 0x1f ;  /* 0x00001f101d397589 */ /* 0x000ea800000e0000 */
[----:B------:R-:W3:Y:S04]  /*3fc0*/  SHFL.IDX PT, R20, R34, R16, 0x1f ;  /* 0x00001f1022147589 */ /* 0x000ee800000e0000 */
[----:B------:R-:W3:Y:S01]  /*3fd0*/  SHFL.IDX PT, R15, R21, R16, 0x1f ;  /* 0x00001f10150f7589 */ /* 0x000ee200000e0000 */
[C---:B----4-:R-:W-:Y:S01]  /*3fe0*/  FFMA R45, R60.reuse, R54, R45 ;  /* 0x000000363c2d7223 */ /* 0x050fe2000000002d */
[C---:B------:R-:W-:Y:S01]  /*3ff0*/  FFMA R47, R60.reuse, R40, R47 ;  /* 0x000000283c2f7223 */ /* 0x040fe2000000002f */
[C---:B------:R-:W-:Y:S01]  /*4000*/  FFMA R49, R60.reuse, R39, R49 ;  /* 0x000000273c317223 */ /* 0x040fe20000000031 */
[C---:B------:R-:W-:Y:S01]  /*4010*/  FFMA R51, R60.reuse, R38, R51 ;  /* 0x000000263c337223 */ /* 0x040fe20000000033 */
[C---:B------:R-:W-:Y:S01]  /*4020*/  FFMA R56, R60.reuse, R18, R56 ;  /* 0x000000123c387223 */ /* 0x040fe20000000038 */
[----:B------:R-:W-:Y:S01]  /*4030*/  FFMA R37, R60, R17, R37 ;  /* 0x000000113c257223 */ /* 0x000fe20000000025 */
[----:B------:R-:W-:Y:S01]  /*4040*/  FFMA R44, R14, R54, R44 ;  /* 0x000000360e2c7223 */ /* 0x000fe2000000002c */
[-C--:B0-----:R-:W-:Y:S01]  /*4050*/  FFMA R72, R60, R74.reuse, R72 ;  /* 0x0000004a3c487223 */ /* 0x081fe20000000048 */
[C---:B------:R-:W-:Y:S01]  /*4060*/  FFMA R71, R14.reuse, R74, R71 ;  /* 0x0000004a0e477223 */ /* 0x040fe20000000047 */
[C---:B------:R-:W-:Y:S01]  /*4070*/  FFMA R46, R14.reuse, R40, R46 ;  /* 0x000000280e2e7223 */ /* 0x040fe2000000002e */
[----:B------:R-:W-:Y:S01]  /*4080*/  FFMA R48, R14, R39, R48 ;  /* 0x000000270e307223 */ /* 0x000fe20000000030 */
[-C--:B-1----:R-:W-:Y:S01]  /*4090*/  FFMA R41, R60, R58.reuse, R41 ;  /* 0x0000003a3c297223 */ /* 0x082fe20000000029 */
[C---:B------:R-:W-:Y:S01]  /*40a0*/  FFMA R73, R14.reuse, R58, R73 ;  /* 0x0000003a0e497223 */ /* 0x040fe20000000049 */
[C---:B------:R-:W-:Y:S01]  /*40b0*/  FFMA R50, R14.reuse, R38, R50 ;  /* 0x000000260e327223 */ /* 0x040fe20000000032 */
[----:B------:R-:W-:Y:S01]  /*40c0*/  FFMA R55, R14, R18, R55 ;  /* 0x000000120e377223 */ /* 0x000fe20000000037 */
[-C--:B--2---:R-:W-:Y:S01]  /*40d0*/  FFMA R43, R60, R57.reuse, R43 ;  /* 0x000000393c2b7223 */ /* 0x084fe2000000002b */
[C---:B------:R-:W-:Y:S01]  /*40e0*/  FFMA R42, R14.reuse, R57, R42 ;  /* 0x000000390e2a7223 */ /* 0x040fe2000000002a */
[----:B------:R-:W-:Y:S01]  /*40f0*/  FFMA R4, R14, R17, R4 ;  /* 0x000000110e047223 */ /* 0x000fe20000000004 */
[-C--:B---3--:R-:W-:Y:S01]  /*4100*/  FFMA R53, R60, R20.reuse, R53 ;  /* 0x000000143c357223 */ /* 0x088fe20000000035 */
[----:B------:R-:W-:Y:S01]  /*4110*/  FFMA R52, R14, R20, R52 ;  /* 0x000000140e347223 */ /* 0x000fe20000000034 */
[C---:B------:R-:W-:Y:S01]  /*4120*/  FFMA R59, R15.reuse, R14, R59 ;  /* 0x0000000e0f3b7223 */ /* 0x040fe2000000003b */
[----:B------:R-:W-:-:S07]  /*4130*/  FFMA R60, R15, R60, R12 ;  /* 0x0000003c0f3c7223 */ /* 0x000fce000000000c */
.L_x_848:
[----:B------:R0:W5:Y:S04]  /*4140*/  LDG.E.CONSTANT R14, desc[UR14][R2.64+0x20] ;  /* 0x0000200e020e7981 */ /* 0x000168000c1e9900 */
[----:B------:R0:W5:Y:S04]  /*4150*/  LDG.E.CONSTANT R15, desc[UR14][R2.64+0x24] ;  /* 0x0000240e020f7981 */ /* 0x000168000c1e9900 */
[----:B------:R0:W5:Y:S01]  /*4160*/  LDG.E.CONSTANT R12, desc[UR14][R2.64+0x28] ;  /* 0x0000280e020c7981 */ /* 0x000162000c1e9900 */
[----:B------:R-:W-:-:S04]  /*4170*/  ULOP3.LUT UR6, UR7, 0xfffffffe, URZ, 0xc0, !UPT ;  /* 0xfffffffe07067892 */ /* 0x000fc8000f8ec0ff */
[----:B------:R-:W-:Y:S02]  /*4180*/  UISETP.GE.AND UP0, UPT, UR4, UR6, UPT ;  /* 0x000000060400728c */ /* 0x000fe4000bf06270 */
[----:B------:R-:W-:-:S07]  /*4190*/  UIADD3 UR6, UPT, UPT, UR5, UR6, URZ ;  /* 0x0000000605067290 */ /* 0x000fce000fffe0ff */
[----:B0-----:R-:W-:Y:S05]  /*41a0*/  BRA.U UP0, `(.L_x_849) ;  /* 0x0000000500b47547 */ /* 0x001fea000b800000 */
[----:B------:R-:W-:Y:S01]  /*41b0*/  UIADD3 UR4, UPT, UPT, -UR8, UR4, UR5 ;  /* 0x0000000408047290 */ /* 0x000fe2000fffe105 */
[----:B------:R-:W0:Y:S05]  /*41c0*/  LDC.64 R38, c[0x0][0x380] ;  /* 0x0000e000ff267b82 */ /* 0x000e2a0000000a00 */
[----:B------:R-:W-:-:S05]  /*41d0*/  MOV R18, UR4 ;  /* 0x0000000400127c02 */ /* 0x000fca0008000f00 */
[----:B------:R-:W0:Y:S02]  /*41e0*/  SHFL.IDX PT, R75, R19, R18, 0x1f ;  /* 0x00001f12134b7589 */ /* 0x000e2400000e0000 */
[----:B0-----:R-:W-:-:S05]  /*41f0*/  IMAD.WIDE R74, R75, 0x4, R38 ;  /* 0x000000044b4a7825 */ /* 0x001fca00078e0226 */
[----:B------:R-:W2:Y:S04]  /*4200*/  LDG.E.CONSTANT R16, desc[UR14][R74.64] ;  /* 0x0000000e4a107981 */ /* 0x000ea8000c1e9900 */
[----:B------:R0:W3:Y:S01]  /*4210*/  LDG.E.CONSTANT R17, desc[UR14][R74.64+0x80] ;  /* 0x0000800e4a117981 */ /* 0x0000e2000c1e9900 */
[----:B------:R-:W-:-:S03]  /*4220*/  UIADD3 UR4, UPT, UPT, UR4, 0x1, URZ ;  /* 0x0000000104047890 */ /* 0x000fc6000fffe0ff */
[----:B-----5:R-:W2:Y:S04]  /*4230*/  SHFL.IDX PT, R20, R25, R18, 0x1f ;  /* 0x00001f1219147589 */ /* 0x020ea800000e0000 */
[----:B------:R-:W1:Y:S04]  /*4240*/  SHFL.IDX PT, R58, R21, R18, 0x1f ;  /* 0x00001f12153a7589 */ /* 0x000e6800000e0000 */
[----:B------:R-:W4:Y:S04]  /*4250*/  SHFL.IDX PT, R57, R22, R18, 0x1f ;  /* 0x00001f1216397589 */ /* 0x000f2800000e0000 */
[----:B------:R-:W4:Y:S04]  /*4260*/  SHFL.IDX PT, R54, R23, R18, 0x1f ;  /* 0x00001f1217367589 */ /* 0x000f2800000e0000 */
[----:B------:R-:W3:Y:S04]  /*4270*/  SHFL.IDX PT, R40, R24, R18, 0x1f ;  /* 0x00001f1218287589 */ /* 0x000ee800000e0000 */
[----:B0-----:R-:W0:Y:S01]  /*4280*/  SHFL.IDX PT, R74, R32, R18, 0x1f ;  /* 0x00001f12204a7589 */ /* 0x001e2200000e0000 */
[----:B--2---:R-:W-:Y:S01]  /*4290*/  FFMA R67, R16, R20, R67 ;  /* 0x0000001410437223 */ /* 0x004fe20000000043 */
[----:B-1----:R-:W-:Y:S01]  /*42a0*/  FFMA R59, R58, R16, R59 ;  /* 0x000000103a3b7223 */ /* 0x002fe2000000003b */
[C---:B----4-:R-:W-:Y:S01]  /*42b0*/  FFMA R61, R16.reuse, R57, R61 ;  /* 0x00000039103d7223 */ /* 0x050fe2000000003d */
[----:B------:R-:W-:Y:S01]  /*42c0*/  FFMA R63, R16, R54, R63 ;  /* 0x00000036103f7223 */ /* 0x000fe2000000003f */
[C---:B---3--:R-:W-:Y:S01]  /*42d0*/  FFMA R68, R17.reuse, R20, R68 ;  /* 0x0000001411447223 */ /* 0x048fe20000000044 */
[----:B------:R-:W-:Y:S01]  /*42e0*/  FFMA R60, R58, R17, R60 ;  /* 0x000000113a3c7223 */ /* 0x000fe2000000003c */
[----:B------:R-:W1:Y:S01]  /*42f0*/  SHFL.IDX PT, R20, R30, R18, 0x1f ;  /* 0x00001f121e147589 */ /* 0x000e6200000e0000 */
[C---:B------:R-:W-:Y:S01]  /*4300*/  FFMA R62, R17.reuse, R57, R62 ;  /* 0x00000039113e7223 */ /* 0x040fe2000000003e */
[C---:B------:R-:W-:Y:S01]  /*4310*/  FFMA R64, R17.reuse, R54, R64 ;  /* 0x0000003611407223 */ /* 0x040fe20000000040 */
[CC--:B------:R-:W-:Y:S01]  /*4320*/  FFMA R65, R16.reuse, R40.reuse, R65 ;  /* 0x0000002810417223 */ /* 0x0c0fe20000000041 */
[----:B------:R-:W-:Y:S01]  /*4330*/  FFMA R66, R17, R40, R66 ;  /* 0x0000002811427223 */ /* 0x000fe20000000042 */
[----:B------:R-:W2:Y:S01]  /*4340*/  SHFL.IDX PT, R54, R26, R18, 0x1f ;  /* 0x00001f121a367589 */ /* 0x000ea200000e0000 */
[----:B0-----:R-:W-:-:S03]  /*4350*/  FFMA R48, R16, R74, R48 ;  /* 0x0000004a10307223 */ /* 0x001fc60000000030 */
[----:B------:R-:W0:Y:S04]  /*4360*/  SHFL.IDX PT, R58, R27, R18, 0x1f ;  /* 0x00001f121b3a7589 */ /* 0x000e2800000e0000 */
[----:B------:R-:W3:Y:S04]  /*4370*/  SHFL.IDX PT, R40, R28, R18, 0x1f ;  /* 0x00001f121c287589 */ /* 0x000ee800000e0000 */
[----:B------:R-:W4:Y:S01]  /*4380*/  SHFL.IDX PT, R57, R29, R18, 0x1f ;  /* 0x00001f121d397589 */ /* 0x000f2200000e0000 */
        /* <DEDUP_REMOVED lines=9> */
[-C--:B---3--:R-:W-:Y:S01]  /*4420*/  FFMA R73, R16, R40.reuse, R73 ;  /* 0x0000002810497223 */ /* 0x088fe20000000049 */
[----:B------:R-:W-:-:S02]  /*4430*/  FFMA R41, R17, R40, R41 ;  /* 0x0000002811297223 */ /* 0x000fc40000000029 */
[----:B------:R-:W3:Y:S01]  /*4440*/  SHFL.IDX PT, R40, R36, R18, 0x1f ;  /* 0x00001f1224287589 */ /* 0x000ee200000e0000 */
[CC--:B----4-:R-:W-:Y:S01]  /*4450*/  FFMA R42, R16.reuse, R57.reuse, R42 ;  /* 0x00000039102a7223 */ /* 0x0d0fe2000000002a */
[C---:B------:R-:W-:Y:S02]  /*4460*/  FFMA R43, R17.reuse, R57, R43 ;  /* 0x00000039112b7223 */ /* 0x040fe4000000002b */
[----:B------:R-:W4:Y:S01]  /*4470*/  SHFL.IDX PT, R57, R34, R18, 0x1f ;  /* 0x00001f1222397589 */ /* 0x000f2200000e0000 */
[CC--:B-1----:R-:W-:Y:S01]  /*4480*/  FFMA R46, R16.reuse, R20.reuse, R46 ;  /* 0x00000014102e7223 */ /* 0x0c2fe2000000002e */
[----:B------:R-:W-:Y:S01]  /*4490*/  FFMA R47, R17, R20, R47 ;  /* 0x00000014112f7223 */ /* 0x000fe2000000002f */
[----:B------:R-:W-:Y:S01]  /*44a0*/  MOV R20, UR4 ;  /* 0x0000000400147c02 */ /* 0x000fe20008000f00 */
[----:B--2---:R-:W-:-:S04]  /*44b0*/  FFMA R55, R16, R54, R55 ;  /* 0x0000003610377223 */ /* 0x004fc80000000037 */
[----:B------:R-:W1:Y:S01]  /*44c0*/  SHFL.IDX PT, R75, R19, R20, 0x1f ;  /* 0x00001f14134b7589 */ /* 0x000e6200000e0000 */
[C---:B0-----:R-:W-:Y:S01]  /*44d0*/  FFMA R50, R16.reuse, R58, R50 ;  /* 0x0000003a10327223 */ /* 0x041fe20000000032 */
[C---:B---3--:R-:W-:Y:S01]  /*44e0*/  FFMA R4, R16.reuse, R40, R4 ;  /* 0x0000002810047223 */ /* 0x048fe20000000004 */
[----:B----4-:R-:W-:Y:S01]  /*44f0*/  FFMA R52, R16, R57, R52 ;  /* 0x0000003910347223 */ /* 0x010fe20000000034 */
[----:B-1----:R-:W-:-:S05]  /*4500*/  IMAD.WIDE R38, R75, 0x4, R38 ;  /* 0x000000044b267825 */ /* 0x002fca00078e0226 */
[----:B------:R-:W2:Y:S04]  /*4510*/  LDG.E.CONSTANT R18, desc[UR14][R38.64] ;  /* 0x0000000e26127981 */ /* 0x000ea8000c1e9900 */
[----:B------:R0:W3:Y:S01]  /*4520*/  LDG.E.CONSTANT R16, desc[UR14][R38.64+0x80] ;  /* 0x0000800e26107981 */ /* 0x0000e2000c1e9900 */
[C---:B------:R-:W-:Y:S01]  /*4530*/  FFMA R49, R17.reuse, R74, R49 ;  /* 0x0000004a11317223 */ /* 0x040fe20000000031 */
[C---:B------:R-:W-:Y:S01]  /*4540*/  FFMA R51, R17.reuse, R58, R51 ;  /* 0x0000003a11337223 */ /* 0x040fe20000000033 */
[C---:B------:R-:W-:Y:S01]  /*4550*/  FFMA R53, R17.reuse, R57, R53 ;  /* 0x0000003911357223 */ /* 0x040fe20000000035 */
[C---:B------:R-:W-:Y:S01]  /*4560*/  FFMA R56, R17.reuse, R54, R56 ;  /* 0x0000003611387223 */ /* 0x040fe20000000038 */
[----:B------:R-:W-:Y:S01]  /*4570*/  FFMA R37, R17, R40, R37 ;  /* 0x0000002811257223 */ /* 0x000fe20000000025 */
[----:B------:R-:W-:Y:S04]  /*4580*/  SHFL.IDX PT, R57, R22, R20, 0x1f ;  /* 0x00001f1416397589 */ /* 0x000fe800000e0000 */
[----:B0-----:R-:W2:Y:S04]  /*4590*/  SHFL.IDX PT, R38, R21, R20, 0x1f ;  /* 0x00001f1415267589 */ /* 0x001ea800000e0000 */
[----:B------:R-:W0:Y:S04]  /*45a0*/  SHFL.IDX PT, R58, R23, R20, 0x1f ;  /* 0x00001f14173a7589 */ /* 0x000e2800000e0000 */
[----:B------:R-:W1:Y:S04]  /*45b0*/  SHFL.IDX PT, R54, R24, R20, 0x1f ;  /* 0x00001f1418367589 */ /* 0x000e6800000e0000 */
[----:B------:R-:W4:Y:S04]  /*45c0*/  SHFL.IDX PT, R40, R25, R20, 0x1f ;  /* 0x00001f1419287589 */ /* 0x000f2800000e0000 */
[----:B------:R-:W4:Y:S04]  /*45d0*/  SHFL.IDX PT, R39, R26, R20, 0x1f ;  /* 0x00001f141a277589 */ /* 0x000f2800000e0000 */
[----:B------:R-:W4:Y:S01]  /*45e0*/  SHFL.IDX PT, R17, R28, R20, 0x1f ;  /* 0x00001f141c117589 */ /* 0x000f2200000e0000 */
[----:B--2---:R-:W-:Y:S01]  /*45f0*/  FFMA R59, R38, R18, R59 ;  /* 0x00000012263b7223 */ /* 0x004fe2000000003b */
[CC--:B------:R-:W-:Y:S01]  /*4600*/  FFMA R61, R18.reuse, R57.reuse, R61 ;  /* 0x00000039123d7223 */ /* 0x0c0fe2000000003d */
[C---:B0-----:R-:W-:Y:S01]  /*4610*/  FFMA R63, R18.reuse, R58, R63 ;  /* 0x0000003a123f7223 */ /* 0x041fe2000000003f */
[----:B-1----:R-:W-:Y:S01]  /*4620*/  FFMA R65, R18, R54, R65 ;  /* 0x0000003612417223 */ /* 0x002fe20000000041 */
[----:B---3--:R-:W-:Y:S01]  /*4630*/  FFMA R60, R38, R16, R60 ;  /* 0x00000010263c7223 */ /* 0x008fe2000000003c */
[C---:B------:R-:W-:Y:S01]  /*4640*/  FFMA R62, R16.reuse, R57, R62 ;  /* 0x00000039103e7223 */ /* 0x040fe2000000003e */
[----:B------:R-:W0:Y:S01]  /*4650*/  SHFL.IDX PT, R38, R27, R20, 0x1f ;  /* 0x00001f141b267589 */ /* 0x000e2200000e0000 */
[C---:B------:R-:W-:Y:S01]  /*4660*/  FFMA R64, R16.reuse, R58, R64 ;  /* 0x0000003a10407223 */ /* 0x040fe20000000040 */
        /* <DEDUP_REMOVED lines=13> */
[----:B------:R-:W0:Y:S04]  /*4740*/  SHFL.IDX PT, R39, R33, R20, 0x1f ;  /* 0x00001f1421277589 */ /* 0x000e2800000e0000 */
        /* <DEDUP_REMOVED lines=9> */
[-C--:B----4-:R-:W-:Y:S01]  /*47e0*/  FFMA R48, R18, R40.reuse, R48 ;  /* 0x0000002812307223 */ /* 0x090fe20000000030 */
[----:B------:R-:W-:Y:S01]  /*47f0*/  FFMA R49, R16, R40, R49 ;  /* 0x0000002810317223 */ /* 0x000fe20000000031 */
[-C--:B0-----:R-:W-:Y:S01]  /*4800*/  FFMA R50, R18, R39.reuse, R50 ;  /* 0x0000002712327223 */ /* 0x081fe20000000032 */
[----:B------:R-:W-:Y:S01]  /*4810*/  FFMA R51, R16, R39, R51 ;  /* 0x0000002710337223 */ /* 0x000fe20000000033 */
[-C--:B------:R-:W-:Y:S01]  /*4820*/  FFMA R52, R18, R38.reuse, R52 ;  /* 0x0000002612347223 */ /* 0x080fe20000000034 */
[----:B------:R-:W-:Y:S01]  /*4830*/  FFMA R53, R16, R38, R53 ;  /* 0x0000002610357223 */ /* 0x000fe20000000035 */
[-C--:B-1----:R-:W-:Y:S01]  /*4840*/  FFMA R55, R18, R17.reuse, R55 ;  /* 0x0000001112377223 */ /* 0x082fe20000000037 */
[----:B------:R-:W-:Y:S01]  /*4850*/  FFMA R56, R16, R17, R56 ;  /* 0x0000001110387223 */ /* 0x000fe20000000038 */
[-C--:B--2---:R-:W-:Y:S01]  /*4860*/  FFMA R4, R18, R20.reuse, R4 ;  /* 0x0000001412047223 */ /* 0x084fe20000000004 */
[----:B------:R-:W-:-:S07]  /*4870*/  FFMA R37, R16, R20, R37 ;  /* 0x0000001410257223 */ /* 0x000fce0000000025 */
.L_x_849:
[----:B------:R-:W5:Y:S04]  /*4880*/  LDG.E.CONSTANT R39, desc[UR14][R2.64+0x2c] ;  /* 0x00002c0e02277981 */ /* 0x000f68000c1e9900 */
[----:B------:R-:W5:Y:S04]  /*4890*/  LDG.E.CONSTANT R38, desc[UR14][R2.64+0x30] ;  /* 0x0000300e02267981 */ /* 0x000f68000c1e9900 */
[----:B------:R-:W5:Y:S04]  /*48a0*/  LDG.E.CONSTANT R20, desc[UR14][R2.64+0x34] ;  /* 0x0000340e02147981 */ /* 0x000f68000c1e9900 */
[----:B------:R-:W5:Y:S04]  /*48b0*/  LDG.E.CONSTANT R18, desc[UR14][R2.64+0x38] ;  /* 0x0000380e02127981 */ /* 0x000f68000c1e9900 */
[----:B------:R0:W5:Y:S01]  /*48c0*/  LDG.E.CONSTANT R40, desc[UR14][R2.64+0x3c] ;  /* 0x00003c0e02287981 */ /* 0x000162000c1e9900 */
[----:B------:R-:W-:Y:S01]  /*48d0*/  UISETP.GE.AND UP0, UPT, UR6, UR7, UPT ;  /* 0x000000070600728c */ /* 0x000fe2000bf06270 */
[----:B-----5:R-:W-:Y:S01]  /*48e0*/  LEA R11, R11, R0, 0x5 ;  /* 0x000000000b0b7211 */ /* 0x020fe200078e28ff */
[----:B0-----:R-:W0:Y:S07]  /*48f0*/  LDC.64 R2, c[0x0][0x388] ;  /* 0x0000e200ff027b82 */ /* 0x001e2e0000000a00 */
[----:B------:R-:W-:Y:S05]  /*4900*/  BRA.U UP0, `(.L_x_850) ;  /* 0x0000000100dc7547 */ /* 0x000fea000b800000 */
[----:B------:R-:W-:Y:S01]  /*4910*/  UIADD3 UR4, UPT, UPT, -UR8, UR6, URZ ;  /* 0x0000000608047290 */ /* 0x000fe2000fffe1ff */
[----:B------:R-:W1:Y:S05]  /*4920*/  LDC.64 R16, c[0x0][0x380] ;  /* 0x0000e000ff107b82 */ /* 0x000e6a0000000a00 */
[----:B------:R-:W-:-:S05]  /*4930*/  MOV R54, UR4 ;  /* 0x0000000400367c02 */ /* 0x000fca0008000f00 */
[----:B------:R-:W1:Y:S02]  /*4940*/  SHFL.IDX PT, R19, R19, R54, 0x1f ;  /* 0x00001f3613137589 */ /* 0x000e6400000e0000 */
[----:B-1----:R-:W-:-:S05]  /*4950*/  IMAD.WIDE R16, R19, 0x4, R16 ;  /* 0x0000000413107825 */ /* 0x002fca00078e0210 */
[----:B------:R-:W2:Y:S04]  /*4960*/  LDG.E.CONSTANT R58, desc[UR14][R16.64] ;  /* 0x0000000e103a7981 */ /* 0x000ea8000c1e9900 */
[----:B------:R-:W3:Y:S04]  /*4970*/  LDG.E.CONSTANT R57, desc[UR14][R16.64+0x80] ;  /* 0x0000800e10397981 */ /* 0x000ee8000c1e9900 */
[----:B------:R-:W2:Y:S04]  /*4980*/  SHFL.IDX PT, R21, R21, R54, 0x1f ;  /* 0x00001f3615157589 */ /* 0x000ea800000e0000 */
[----:B------:R-:W1:Y:S04]  /*4990*/  SHFL.IDX PT, R22, R22, R54, 0x1f ;  /* 0x00001f3616167589 */ /* 0x000e6800000e0000 */
[----:B------:R-:W4:Y:S04]  /*49a0*/  SHFL.IDX PT, R23, R23, R54, 0x1f ;  /* 0x00001f3617177589 */ /* 0x000f2800000e0000 */
[----:B------:R-:W5:Y:S04]  /*49b0*/  SHFL.IDX PT, R24, R24, R54, 0x1f ;  /* 0x00001f3618187589 */ /* 0x000f6800000e0000 */
        /* <DEDUP_REMOVED lines=11> */
[----:B------:R-:W0:Y:S01]  /*4a70*/  SHFL.IDX PT, R36, R36, R54, 0x1f ;  /* 0x00001f3624247589 */ /* 0x000e2200000e0000 */
[C---:B--2---:R-:W-:Y:S01]  /*4a80*/  FFMA R59, R21.reuse, R58, R59 ;  /* 0x0000003a153b7223 */ /* 0x044fe2000000003b */
[C---:B-1----:R-:W-:Y:S01]  /*4a90*/  FFMA R61, R58.reuse, R22, R61 ;  /* 0x000000163a3d7223 */ /* 0x042fe2000000003d */
[C---:B----4-:R-:W-:Y:S01]  /*4aa0*/  FFMA R63, R58.reuse, R23, R63 ;  /* 0x000000173a3f7223 */ /* 0x050fe2000000003f */
[C---:B-----5:R-:W-:Y:S01]  /*4ab0*/  FFMA R65, R58.reuse, R24, R65 ;  /* 0x000000183a417223 */ /* 0x060fe20000000041 */
        /* <DEDUP_REMOVED lines=28> */
.L_x_850:
[-C--:B------:R-:W-:Y:S01]  /*4c80*/  LEA R17, R10, R0.reuse, 0x5 ;  /* 0x000000000a117211 */ /* 0x080fe200078e28ff */
[--C-:B0-----:R-:W-:Y:S01]  /*4c90*/  IMAD.WIDE R10, R11, 0x4, R2.reuse ;  /* 0x000000040b0a7825 */ /* 0x101fe200078e0202 */
[-C--:B------:R-:W-:Y:S02]  /*4ca0*/  LEA R9, R9, R0.reuse, 0x5 ;  /* 0x0000000009097211 */ /* 0x080fe400078e28ff */
[-C--:B------:R-:W-:Y:S01]  /*4cb0*/  LEA R19, R8, R0.reuse, 0x5 ;  /* 0x0000000008137211 */ /* 0x080fe200078e28ff */
[--C-:B------:R-:W-:Y:S01]  /*4cc0*/  IMAD.WIDE R16, R17, 0x4, R2.reuse ;  /* 0x0000000411107825 */ /* 0x100fe200078e0202 */
[-C--:B------:R-:W-:Y:S01]  /*4cd0*/  LEA R5, R5, R0.reuse, 0x5 ;  /* 0x0000000005057211 */ /* 0x080fe200078e28ff */
[----:B------:R-:W-:Y:S01]  /*4ce0*/  STG.E desc[UR14][R10.64], R59 ;  /* 0x0000003b0a007986 */ /* 0x000fe2000c10190e */
[-C--:B------:R-:W-:Y:S01]  /*4cf0*/  LEA R7, R7, R0.reuse, 0x5 ;  /* 0x0000000007077211 */ /* 0x080fe200078e28ff */
[--C-:B------:R-:W-:Y:S01]  /*4d00*/  IMAD.WIDE R8, R9, 0x4, R2.reuse ;  /* 0x0000000409087825 */ /* 0x100fe200078e0202 */
[-C--:B------:R-:W-:Y:S01]  /*4d10*/  LEA R23, R6, R0.reuse, 0x5 ;  /* 0x0000000006177211 */ /* 0x080fe200078e28ff */
[----:B------:R0:W-:Y:S01]  /*4d20*/  STG.E desc[UR14][R10.64+0x80], R60 ;  /* 0x0000803c0a007986 */ /* 0x0001e2000c10190e */
[-C--:B------:R-:W-:Y:S01]  /*4d30*/  LEA R13, R13, R0.reuse, 0x5 ;  /* 0x000000000d0d7211 */ /* 0x080fe200078e28ff */
[--C-:B------:R-:W-:Y:S01]  /*4d40*/  IMAD.WIDE R6, R7, 0x4, R2.reuse ;  /* 0x0000000407067825 */ /* 0x100fe200078e0202 */
[----:B------:R-:W-:Y:S01]  /*4d50*/  LEA R15, R15, R0, 0x5 ;  /* 0x000000000f0f7211 */ /* 0x000fe200078e28ff */
[----:B------:R-:W-:Y:S02]  /*4d60*/  STG.E desc[UR14][R16.64], R61 ;  /* 0x0000003d10007986 */ /* 0x000fe4000c10190e */
[----:B------:R-:W-:-:S02]  /*4d70*/  IMAD.WIDE R22, R23, 0x4, R2 ;  /* 0x0000000417167825 */ /* 0x000fc400078e0202 */
[----:B------:R1:W-:Y:S02]  /*4d80*/  STG.E desc[UR14][R16.64+0x80], R62 ;  /* 0x0000803e10007986 */ /* 0x0003e4000c10190e */
[----:B0-----:R-:W-:Y:S02]  /*4d90*/  IMAD.WIDE R10, R19, 0x4, R2 ;  /* 0x00000004130a7825 */ /* 0x001fe400078e0202 */
[----:B------:R-:W-:Y:S01]  /*4da0*/  STG.E desc[UR14][R8.64], R63 ;  /* 0x0000003f08007986 */ /* 0x000fe2000c10190e */
[----:B------:R-:W-:-:S03]  /*4db0*/  LEA R19, R40, R0, 0x5 ;  /* 0x0000000028137211 */ /* 0x000fc600078e28ff */
[----:B------:R0:W-:Y:S01]  /*4dc0*/  STG.E desc[UR14][R8.64+0x80], R64 ;  /* 0x0000804008007986 */ /* 0x0001e2000c10190e */
[--C-:B-1----:R-:W-:Y:S01]  /*4dd0*/  IMAD.WIDE R16, R5, 0x4, R2.reuse ;  /* 0x0000000405107825 */ /* 0x102fe200078e0202 */
[----:B------:R-:W-:Y:S02]  /*4de0*/  LEA R5, R14, R0, 0x5 ;  /* 0x000000000e057211 */ /* 0x000fe400078e28ff */
[----:B------:R-:W-:Y:S04]  /*4df0*/  STG.E desc[UR14][R10.64], R65 ;  /* 0x000000410a007986 */ /* 0x000fe8000c10190e */
[----:B------:R1:W-:Y:S01]  /*4e00*/  STG.E desc[UR14][R10.64+0x80], R66 ;  /* 0x000080420a007986 */ /* 0x0003e2000c10190e */
[----:B0-----:R-:W-:-:S03]  /*4e10*/  IMAD.WIDE R8, R13, 0x4, R2 ;  /* 0x000000040d087825 */ /* 0x001fc600078e0202 */
[----:B------:R-:W-:Y:S01]  /*4e20*/  STG.E desc[UR14][R6.64], R67 ;  /* 0x0000004306007986 */ /* 0x000fe2000c10190e */
[----:B------:R-:W-:-:S03]  /*4e30*/  LEA R13, R12, R0, 0x5 ;  /* 0x000000000c0d7211 */ /* 0x000fc600078e28ff */
[----:B------:R0:W-:Y:S02]  /*4e40*/  STG.E desc[UR14][R6.64+0x80], R68 ;  /* 0x0000804406007986 */ /* 0x0001e4000c10190e */
[--C-:B------:R-:W-:Y:S02]  /*4e50*/  IMAD.WIDE R12, R13, 0x4, R2.reuse ;  /* 0x000000040d0c7825 */ /* 0x100fe400078e0202 */
[----:B------:R-:W-:Y:S02]  /*4e60*/  STG.E desc[UR14][R22.64], R69 ;  /* 0x0000004516007986 */ /* 0x000fe4000c10190e */
[--C-:B-1----:R-:W-:Y:S01]  /*4e70*/  IMAD.WIDE R10, R5, 0x4, R2.reuse ;  /* 0x00000004050a7825 */ /* 0x102fe200078e0202 */
[----:B------:R-:W-:Y:S01]  /*4e80*/  LEA R5, R38, R0, 0x5 ;  /* 0x0000000026057211 */ /* 0x000fe200078e28ff */
[----:B------:R-:W-:Y:S02]  /*4e90*/  STG.E desc[UR14][R22.64+0x80], R70 ;  /* 0x0000804616007986 */ /* 0x000fe4000c10190e */
[----:B0-----:R-:W-:-:S02]  /*4ea0*/  IMAD.WIDE R6, R15, 0x4, R2 ;  /* 0x000000040f067825 */ /* 0x001fc400078e0202 */
[----:B------:R-:W-:Y:S01]  /*4eb0*/  STG.E desc[UR14][R16.64], R71 ;  /* 0x0000004710007986 */ /* 0x000fe2000c10190e */
[----:B------:R-:W-:-:S03]  /*4ec0*/  LEA R15, R39, R0, 0x5 ;  /* 0x00000000270f7211 */ /* 0x000fc600078e28ff */
[----:B------:R0:W-:Y:S02]  /*4ed0*/  STG.E desc[UR14][R16.64+0x80], R72 ;  /* 0x0000804810007986 */ /* 0x0001e4000c10190e */
[----:B------:R-:W-:Y:S02]  /*4ee0*/  IMAD.WIDE R14, R15, 0x4, R2 ;  /* 0x000000040f0e7825 */ /* 0x000fe400078e0202 */
[----:B------:R-:W-:Y:S04]  /*4ef0*/  STG.E desc[UR14][R8.64], R73 ;  /* 0x0000004908007986 */ /* 0x000fe8000c10190e */
[----:B------:R1:W-:Y:S01]  /*4f00*/  STG.E desc[UR14][R8.64+0x80], R41 ;  /* 0x0000802908007986 */ /* 0x0003e2000c10190e */
[----:B0-----:R-:W-:-:S03]  /*4f10*/  LEA R17, R20, R0, 0x5 ;  /* 0x0000000014117211 */ /* 0x001fc600078e28ff */
[----:B------:R-:W-:Y:S04]  /*4f20*/  STG.E desc[UR14][R10.64], R42 ;  /* 0x0000002a0a007986 */ /* 0x000fe8000c10190e */
[----:B------:R0:W-:Y:S01]  /*4f30*/  STG.E desc[UR14][R10.64+0x80], R43 ;  /* 0x0000802b0a007986 */ /* 0x0001e2000c10190e */
[--C-:B-1----:R-:W-:Y:S01]  /*4f40*/  IMAD.WIDE R8, R5, 0x4, R2.reuse ;  /* 0x0000000405087825 */ /* 0x102fe200078e0202 */
[----:B------:R-:W-:Y:S02]  /*4f50*/  LEA R5, R18, R0, 0x5 ;  /* 0x0000000012057211 */ /* 0x000fe400078e28ff */
[----:B------:R-:W-:Y:S04]  /*4f60*/  STG.E desc[UR14][R6.64], R44 ;  /* 0x0000002c06007986 */ /* 0x000fe8000c10190e */
[----:B------:R1:W-:Y:S01]  /*4f70*/  STG.E desc[UR14][R6.64+0x80], R45 ;  /* 0x0000802d06007986 */ /* 0x0003e2000c10190e */
[----:B0-----:R-:W-:-:S03]  /*4f80*/  IMAD.WIDE R10, R17, 0x4, R2 ;  /* 0x00000004110a7825 */ /* 0x001fc600078e0202 */
[----:B------:R-:W-:Y:S04]  /*4f90*/  STG.E desc[UR14][R12.64], R46 ;  /* 0x0000002e0c007986 */ /* 0x000fe8000c10190e */
[----:B------:R-:W-:Y:S01]  /*4fa0*/  STG.E desc[UR14][R12.64+0x80], R47 ;  /* 0x0000802f0c007986 */ /* 0x000fe2000c10190e */
[----:B-1----:R-:W-:-:S03]  /*4fb0*/  IMAD.WIDE R6, R5, 0x4, R2 ;  /* 0x0000000405067825 */ /* 0x002fc600078e0202 */
        /* <DEDUP_REMOVED lines=12> */
.L_x_851:
        /* <DEDUP_REMOVED lines=16> */
.L_x_1916:


//--------------------- .text._Z12_spmm_conv_2PKfPfiiPKiS3_S3_S0_ --------------------------
	.section	.text._Z12_spmm_conv_2PKfPfiiPKiS3_S3_S0_,"ax",@progbits
	.align	128
        .global         _Z12_spmm_conv_2PKfPfiiPKiS3_S3_S0_
        .type           _Z12_spmm_conv_2PKfPfiiPKiS3_S3_S0_,@function
        .size           _Z12_spmm_conv_2PKfPfiiPKiS3_S3_S0_,(.L_x_1917 - _Z12_spmm_conv_2PKfPfiiPKiS3_S3_S0_)
        .other          _Z12_spmm_conv_2PKfPfiiPKiS3_S3_S0_,@"STO_CUDA_ENTRY STV_DEFAULT"
_Z12_spmm_conv_2PKfPfiiPKiS3_S3_S0_:
.text._Z12_spmm_conv_2PKfPfiiPKiS3_S3_S0_:
        /* <DEDUP_REMOVED lines=72> */
.L_x_857:
        /* <DEDUP_REMOVED lines=124> */
.L_x_855:
[----:B------:R-:W-:Y:S05]  /*0c40*/  BSYNC.RECONVERGENT B1 ;  /* 0x0000000000017941 */ /* 0x000fea0003800200 */
.L_x_854:
        /* <DEDUP_REMOVED lines=809> */
.L_x_1134:
        /* <DEDUP_REMOVED lines=8> */
.L_x_853:
[----:B------:R-:W-:Y:S05]  /*3f60*/  BSYNC B0 ;  /* 0x0000000000007941 */ /* 0x000fea0003800000 */
.L_x_852:
        /* <DEDUP_REMOVED lines=133> */
.L_x_859:
[----:B------:R-:W-:Y:S05]  /*47c0*/  BSYNC.RECONVERGENT B0 ;  /* 0x0000000000007941 */ /* 0x000fea0003800200 */
.L_x_858:
        /* <DEDUP_REMOVED lines=669> */
.L_x_1268:
[-C--:B------:R-:W-:Y:S01]  /*71a0*/  FFMA R76, R47, R123.reuse, R44 ;  /* 0x0000007b2f4c7223 */ /* 0x080fe2000000002c */
[----:B------:R-:W-:-:S07]  /*71b0*/  FFMA R0, R43, R123, R0 ;  /* 0x0000007b2b007223 */ /* 0x000fce0000000000 */
.L_x_861:
[----:B------:R-:W-:Y:S05]  /*71c0*/  BSYNC B0 ;  /* 0x0000000000007941 */ /* 0x000fea0003800000 */
.L_x_860:
        /* <DEDUP_REMOVED lines=264> */
.L_x_1336:
[-C--:B------:R-:W-:Y:S01]  /*8250*/  FFMA R76, R43, R123.reuse, R76 ;  /* 0x0000007b2b4c7223 */ /* 0x080fe2000000004c */
[----:B------:R-:W-:Y:S01]  /*8260*/  FFMA R0, R4, R123, R33 ;  /* 0x0000007b04007223 */ /* 0x000fe20000000021 */
[----:B------:R-:W-:Y:S02]  /*8270*/  MOV R80, R136 ;  /* 0x0000008800507202 */ /* 0x000fe40000000f00 */
[----:B------:R-:W-:-:S07]  /*8280*/  MOV R78, R125 ;  /* 0x0000007d004e7202 */ /* 0x000fce0000000f00 */
.L_x_864:
[----:B------:R-:W-:Y:S05]  /*8290*/  BSYNC B0 ;  /* 0x0000000000007941 */ /* 0x000fea0003800000 */
.L_x_863:
        /* <DEDUP_REMOVED lines=105> */
.L_x_1371:
[-C--:B------:R-:W-:Y:S01]  /*8930*/  FFMA R76, R4, R123.reuse, R76 ;  /* 0x0000007b044c7223 */ /* 0x080fe2000000004c */
[----:B------:R-:W-:-:S07]  /*8940*/  FFMA R0, R3, R123, R0 ;  /* 0x0000007b03007223 */ /* 0x000fce0000000000 */
.L_x_867:
[----:B------:R-:W-:Y:S05]  /*8950*/  BSYNC B0 ;  /* 0x0000000000007941 */ /* 0x000fea0003800000 */
.L_x_866:
        /* <DEDUP_REMOVED lines=165> */
.L_x_856:
        /* <DEDUP_REMOVED lines=8> */
.L_x_870:
[----:B------:R-:W-:Y:S05]  /*9430*/  BSYNC B1 ;  /* 0x0000000000017941 */ /* 0x000fea0003800000 */
.L_x_869:
        /* <DEDUP_REMOVED lines=17> */
.L_x_871:
[----:B------:R-:W-:Y:S02]  /*9550*/  IADD3 R85, PT, PT, R139, 0x7, RZ ;  /* 0x000000078b557810 */ /* 0x000fe40007ffe0ff */
[----:B------:R-:W-:Y:S02]  /*9560*/  MOV R89, R133 ;  /* 0x0000008500597202 */ /* 0x000fe40000000f00 */
[----:B------:R-:W-:-:S07]  /*9570*/  MOV R11, R123 ;  /* 0x0000007b000b7202 */ /* 0x000fce0000000f00 */
[----:B------:R-:W-:Y:S05]  /*9580*/  WARPSYNC.COLLECTIVE R91, `(.L_x_872) ;  /* 0x000000005b087348 */ /* 0x000fea0003c00000 */
[----:B------:R0:W1:Y:S02]  /*9590*/  SHFL.IDX P0, R123, R88, R89, R90 ;  /* 0x00000059587b7389 */ /* 0x000064000000005a */
[----:B01----:R-:W-:Y:S05]  /*95a0*/  ENDCOLLECTIVE ;  /* 0x000000000000791b */ /* 0x003fea0003800000 */
.L_x_872:
[----:B------:R-:W-:Y:S02]  /*95b0*/  MOV R89, R131 ;  /* 0x0000008300597202 */ /* 0x000fe40000000f00 */
[----:B------:R-:W-:-:S07]  /*95c0*/  MOV R83, R123 ;  /* 0x0000007b00537202 */ /* 0x000fce0000000f00 */
[----:B------:R-:W-:Y:S05]  /*95d0*/  WARPSYNC.COLLECTIVE R91, `(.L_x_873) ;  /* 0x000000005b087348 */ /* 0x000fea0003c00000 */
[----:B------:R0:W1:Y:S02]  /*95e0*/  SHFL.IDX P0, R123, R88, R89, R90 ;  /* 0x00000059587b7389 */ /* 0x000064000000005a */
[----:B01----:R-:W-:Y:S05]  /*95f0*/  ENDCOLLECTIVE ;  /* 0x000000000000791b */ /* 0x003fea0003800000 */
.L_x_873:
[----:B------:R-:W-:Y:S02]  /*9600*/  MOV R89, R129 ;  /* 0x0000008100597202 */ /* 0x000fe40000000f00 */
[----:B------:R-:W-:-:S07]  /*9610*/  MOV R79, R123 ;  /* 0x0000007b004f7202 */ /* 0x000fce0000000f00 */
[----:B------:R-:W-:Y:S05]  /*9620*/  WARPSYNC.COLLECTIVE R91, `(.L_x_874) ;  /* 0x000000005b087348 */ /* 0x000fea0003c00000 */
[----:B------:R0:W1:Y:S02]  /*9630*/  SHFL.IDX P0, R123, R88, R89, R90 ;  /* 0x00000059587b7389 */ /* 0x000064000000005a */
[----:B01----:R-:W-:Y:S05]  /*9640*/  ENDCOLLECTIVE ;  /* 0x000000000000791b */ /* 0x003fea0003800000 */
.L_x_874:
[----:B------:R-:W-:Y:S02]  /*9650*/  MOV R89, R127 ;  /* 0x0000007f00597202 */ /* 0x000fe40000000f00 */
[----:B------:R-:W-:-:S07]  /*9660*/  MOV R49, R123 ;  /* 0x0000007b00317202 */ /* 0x000fce0000000f00 */
[----:B------:R-:W-:Y:S05]  /*9670*/  WARPSYNC.COLLECTIVE R91, `(.L_x_875) ;  /* 0x000000005b087348 */ /* 0x000fea0003c00000 */
[----:B------:R0:W1:Y:S02]  /*9680*/  SHFL.IDX P0, R123, R88, R89, R90 ;  /* 0x00000059587b7389 */ /* 0x000064000000005a */
[----:B01----:R-:W-:Y:S05]  /*9690*/  ENDCOLLECTIVE ;  /* 0x000000000000791b */ /* 0x003fea0003800000 */
.L_x_875:
[----:B------:R-:W-:Y:S02]  /*96a0*/  MOV R89, R125 ;  /* 0x0000007d00597202 */ /* 0x000fe40000000f00 */
[----:B------:R-:W-:-:S07]  /*96b0*/  MOV R47, R123 ;  /* 0x0000007b002f7202 */ /* 0x000fce0000000f00 */
[----:B------:R-:W-:Y:S05]  /*96c0*/  WARPSYNC.COLLECTIVE R91, `(.L_x_876) ;  /* 0x000000005b087348 */ /* 0x000fea0003c00000 */
[----:B------:R0:W1:Y:S02]  /*96d0*/  SHFL.IDX P0, R123, R88, R89, R90 ;  /* 0x00000059587b7389 */ /* 0x000064000000005a */
[----:B01----:R-:W-:Y:S05]  /*96e0*/  ENDCOLLECTIVE ;  /* 0x000000000000791b */ /* 0x003fea0003800000 */
.L_x_876:
[----:B------:R-:W-:Y:S02]  /*96f0*/  MOV R89, R85 ;  /* 0x0000005500597202 */ /* 0x000fe40000000f00 */
[----:B------:R-:W-:-:S07]  /*9700*/  MOV R45, R123 ;  /* 0x0000007b002d7202 */ /* 0x000fce0000000f00 */
[----:B------:R-:W-:Y:S05]  /*9710*/  WARPSYNC.COLLECTIVE R91, `(.L_x_877) ;  /* 0x000000005b087348 */ /* 0x000fea0003c00000 */
[----:B------:R0:W1:Y:S02]  /*9720*/  SHFL.IDX P0, R123, R88, R89, R90 ;  /* 0x00000059587b7389 */ /* 0x000064000000005a */
[----:B01----:R-:W-:Y:S05]  /*9730*/  ENDCOLLECTIVE ;  /* 0x000000000000791b */ /* 0x003fea0003800000 */
.L_x_877:
[----:B------:R-:W-:Y:S02]  /*9740*/  MOV R88, R43 ;  /* 0x0000002b00587202 */ /* 0x000fe40000000f00 */
[----:B------:R-:W-:Y:S02]  /*9750*/  MOV R89, R139 ;  /* 0x0000008b00597202 */ /* 0x000fe40000000f00 */
[----:B------:R-:W-:-:S07]  /*9760*/  MOV R7, R123 ;  /* 0x0000007b00077202 */ /* 0x000fce0000000f00 */
[----:B------:R-:W-:Y:S05]  /*9770*/  WARPSYNC.COLLECTIVE R91, `(.L_x_878) ;  /* 0x000000005b087348 */ /* 0x000fea0003c00000 */
[----:B------:R0:W1:Y:S02]  /*9780*/  SHFL.IDX P0, R123, R88, R89, R90 ;  /* 0x00000059587b7389 */ /* 0x000064000000005a */
[----:B01----:R-:W-:Y:S05]  /*9790*/  ENDCOLLECTIVE ;  /* 0x000000000000791b */ /* 0x003fea0003800000 */
.L_x_878:
[----:B------:R-:W-:Y:S02]  /*97a0*/  MOV R88, R33 ;  /* 0x0000002100587202 */ /* 0x000fe40000000f00 */
[----:B------:R-:W-:-:S07]  /*97b0*/  MOV R124, R123 ;  /* 0x0000007b007c7202 */ /* 0x000fce0000000f00 */
[----:B------:R-:W-:Y:S05]  /*97c0*/  WARPSYNC.COLLECTIVE R91, `(.L_x_879) ;  /* 0x000000005b087348 */ /* 0x000fea0003c00000 */
[----:B------:R0:W1:Y:S02]  /*97d0*/  SHFL.IDX P0, R123, R88, R89, R90 ;  /* 0x00000059587b7389 */ /* 0x000064000000005a */
[----:B01----:R-:W-:Y:S05]  /*97e0*/  ENDCOLLECTIVE ;  /* 0x000000000000791b */ /* 0x003fea0003800000 */
.L_x_879:
[----:B------:R-:W-:Y:S02]  /*97f0*/  MOV R88, R27 ;  /* 0x0000001b00587202 */ /* 0x000fe40000000f00 */
[----:B------:R-:W-:-:S07]  /*9800*/  MOV R145, R123 ;  /* 0x0000007b00917202 */ /* 0x000fce0000000f00 */
[----:B------:R-:W-:Y:S05]  /*9810*/  WARPSYNC.COLLECTIVE R91, `(.L_x_880) ;  /* 0x000000005b087348 */ /* 0x000fea0003c00000 */
[----:B------:R0:W1:Y:S02]  /*9820*/  SHFL.IDX P0, R123, R88, R89, R90 ;  /* 0x00000059587b7389 */ /* 0x000064000000005a */
[----:B01----:R-:W-:Y:S05]  /*9830*/  ENDCOLLECTIVE ;  /* 0x000000000000791b */ /* 0x003fea0003800000 */
.L_x_880:
[----:B------:R-:W-:Y:S02]  /*9840*/  MOV R88, R12 ;  /* 0x0000000c00587202 */ /* 0x000fe40000000f00 */
[----:B------:R-:W-:-:S07]  /*9850*/  MOV R126, R123 ;  /* 0x0000007b007e7202 */ /* 0x000fce0000000f00 */
[----:B------:R-:W-:Y:S05]  /*9860*/  WARPSYNC.COLLECTIVE R91, `(.L_x_881) ;  /* 0x000000005b087348 */ /* 0x000fea0003c00000 */
[----:B------:R0:W1:Y:S02]  /*9870*/  SHFL.IDX P0, R123, R88, R89, R90 ;  /* 0x00000059587b7389 */ /* 0x000064000000005a */
[----:B01----:R-:W-:Y:S05]  /*9880*/  ENDCOLLECTIVE ;  /* 0x000000000000791b */ /* 0x003fea0003800000 */
.L_x_881:
[----:B------:R-:W-:Y:S02]  /*9890*/  MOV R88, R13 ;  /* 0x0000000d00587202 */ /* 0x000fe40000000f00 */
[----:B------:R-:W-:-:S07]  /*98a0*/  MOV R128, R123 ;  /* 0x0000007b00807202 */ /* 0x000fce0000000f00 */
[----:B------:R-:W-:Y:S05]  /*98b0*/  WARPSYNC.COLLECTIVE R91, `(.L_x_882) ;  /* 0x000000005b087348 */ /* 0x000fea0003c00000 */
[----:B------:R0:W1:Y:S02]  /*98c0*/  SHFL.IDX P0, R123, R88, R89, R90 ;  /* 0x00000059587b7389 */ /* 0x000064000000005a */
[----:B01----:R-:W-:Y:S05]  /*98d0*/  ENDCOLLECTIVE ;  /* 0x000000000000791b */ /* 0x003fea0003800000 */
.L_x_882:
        /* <DEDUP_REMOVED lines=13> */
.L_x_883:
        /* <DEDUP_REMOVED lines=8> */
.L_x_884:
[----:B------:R-:W-:Y:S02]  /*9a30*/  MOV R88, R16 ;  /* 0x0000001000587202 */ /* 0x000fe40000000f00 */
[----:B------:R-:W-:-:S07]  /*9a40*/  MOV R122, R123 ;  /* 0x0000007b007a7202 */ /* 0x000fce0000000f00 */
[----:B------:R-:W-:Y:S05]  /*9a50*/  WARPSYNC.COLLECTIVE R91, `(.L_x_885) ;  /* 0x000000005b087348 */ /* 0x000fea0003c00000 */
[----:B------:R0:W1:Y:S02]  /*9a60*/  SHFL.IDX P0, R123, R88, R89, R90 ;  /* 0x00000059587b7389 */ /* 0x000064000000005a */
[----:B01----:R-:W-:Y:S05]  /*9a70*/  ENDCOLLECTIVE ;  /* 0x000000000000791b */ /* 0x003fea0003800000 */
.L_x_885:
[-C--:B------:R-:W-:Y:S01]  /*9a80*/  FFMA R155, R137, R122.reuse, R60 ;  /* 0x0000007a899b7223 */ /* 0x080fe2000000003c */
[----:B------:R-:W-:Y:S01]  /*9a90*/  FFMA R59, R46, R122, R59 ;  /* 0x0000007a2e3b7223 */ /* 0x000fe2000000003b */
[----:B------:R-:W-:Y:S02]  /*9aa0*/  MOV R88, R17 ;  /* 0x0000001100587202 */ /* 0x000fe40000000f00 */
[----:B------:R-:W-:-:S07]  /*9ab0*/  MOV R132, R123 ;  /* 0x0000007b00847202 */ /* 0x000fce0000000f00 */
[----:B------:R-:W-:Y:S05]  /*9ac0*/  WARPSYNC.COLLECTIVE R91, `(.L_x_886) ;  /* 0x000000005b087348 */ /* 0x000fea0003c00000 */
[----:B------:R0:W1:Y:S02]  /*9ad0*/  SHFL.IDX P0, R123, R88, R89, R90 ;  /* 0x00000059587b7389 */ /* 0x000064000000005a */
[----:B01----:R-:W-:Y:S05]  /*9ae0*/  ENDCOLLECTIVE ;  /* 0x000000000000791b */ /* 0x003fea0003800000 */
.L_x_886:
        /* <DEDUP_REMOVED lines=8> */
.L_x_887:
[----:B------:R-:W-:Y:S02]  /*9b70*/  MOV R88, R19 ;  /* 0x0000001300587202 */ /* 0x000fe40000000f00 */
[----:B------:R-:W-:-:S07]  /*9b80*/  MOV R10, R123 ;  /* 0x0000007b000a7202 */ /* 0x000fce0000000f00 */
[----:B------:R-:W-:Y:S05]  /*9b90*/  WARPSYNC.COLLECTIVE R91, `(.L_x_888) ;  /* 0x000000005b087348 */ /* 0x000fea0003c00000 */
[----:B------:R0:W1:Y:S02]  /*9ba0*/  SHFL.IDX P0, R123, R88, R89, R90 ;  /* 0x00000059587b7389 */ /* 0x000064000000005a */
[----:B01----:R-:W-:Y:S05]  /*9bb0*/  ENDCOLLECTIVE ;  /* 0x000000000000791b */ /* 0x003fea0003800000 */
.L_x_888:
[-C--:B------:R-:W-:Y:S01]  /*9bc0*/  FFMA R65, R46, R10.reuse, R65 ;  /* 0x0000000a2e417223 */ /* 0x080fe20000000041 */
[----:B------:R-:W-:Y:S01]  /*9bd0*/  FFMA R161, R137, R10, R66 ;  /* 0x0000000a89a17223 */ /* 0x000fe20000000042 */
[----:B------:R-:W-:Y:S02]  /*9be0*/  MOV R88, R20 ;  /* 0x0000001400587202 */ /* 0x000fe40000000f00 */
[----:B------:R-:W-:-:S07]  /*9bf0*/  MOV R48, R123 ;  /* 0x0000007b00307202 */ /* 0x000fce0000000f00 */
[----:B------:R-:W-:Y:S05]  /*9c00*/  WARPSYNC.COLLECTIVE R91, `(.L_x_889) ;  /* 0x000000005b087348 */ /* 0x000fea0003c00000 */
[----:B------:R0:W1:Y:S02]  /*9c10*/  SHFL.IDX P0, R123, R88, R89, R90 ;  /* 0x00000059587b7389 */ /* 0x000064000000005a */
[----:B01----:R-:W-:Y:S05]  /*9c20*/  ENDCOLLECTIVE ;  /* 0x000000000000791b */ /* 0x003fea0003800000 */
.L_x_889:
[-C--:B------:R-:W-:Y:S01]  /*9c30*/  FFMA R67, R46, R48.reuse, R67 ;  /* 0x000000302e437223 */ /* 0x080fe20000000043 */
[----:B------:R-:W-:Y:S01]  /*9c40*/  FFMA R163, R137, R48, R68 ;  /* 0x0000003089a37223 */ /* 0x000fe20000000044 */
[----:B------:R-:W-:Y:S02]  /*9c50*/  MOV R88, R21 ;  /* 0x0000001500587202 */ /* 0x000fe40000000f00 */
[----:B------:R-:W-:-:S07]  /*9c60*/  MOV R50, R123 ;  /* 0x0000007b00327202 */ /* 0x000fce0000000f00 */
[----:B------:R-:W-:Y:S05]  /*9c70*/  WARPSYNC.COLLECTIVE R91, `(.L_x_890) ;  /* 0x000000005b087348 */ /* 0x000fea0003c00000 */
[----:B------:R0:W1:Y:S02]  /*9c80*/  SHFL.IDX P0, R123, R88, R89, R90 ;  /* 0x00000059587b7389 */ /* 0x000064000000005a */
[----:B01----:R-:W-:Y:S05]  /*9c90*/  ENDCOLLECTIVE ;  /* 0x000000000000791b */ /* 0x003fea0003800000 */
.L_x_890:
[-C--:B------:R-:W-:Y:S01]  /*9ca0*/  FFMA R69, R46, R50.reuse, R69 ;  /* 0x000000322e457223 */ /* 0x080fe20000000045 */
[----:B------:R-:W-:Y:S01]  /*9cb0*/  FFMA R165, R137, R50, R70 ;  /* 0x0000003289a57223 */ /* 0x000fe20000000046 */
[----:B------:R-:W-:Y:S02]  /*9cc0*/  MOV R88, R22 ;  /* 0x0000001600587202 */ /* 0x000fe40000000f00 */
[----:B------:R-:W-:-:S07]  /*9cd0*/  MOV R52, R123 ;  /* 0x0000007b00347202 */ /* 0x000fce0000000f00 */
[----:B------:R-:W-:Y:S05]  /*9ce0*/  WARPSYNC.COLLECTIVE R91, `(.L_x_891) ;  /* 0x000000005b087348 */ /* 0x000fea0003c00000 */
[----:B------:R0:W1:Y:S02]  /*9cf0*/  SHFL.IDX P0, R123, R88, R89, R90 ;  /* 0x00000059587b7389 */ /* 0x000064000000005a */
[----:B01----:R-:W-:Y:S05]  /*9d00*/  ENDCOLLECTIVE ;  /* 0x000000000000791b */ /* 0x003fea0003800000 */
.L_x_891:
[-C--:B------:R-:W-:Y:S01]  /*9d10*/  FFMA R71, R46, R52.reuse, R71 ;  /* 0x000000342e477223 */ /* 0x080fe20000000047 */
[----:B------:R-:W-:Y:S01]  /*9d20*/  FFMA R72, R137, R52, R72 ;  /* 0x0000003489487223 */ /* 0x000fe20000000048 */
[----:B------:R-:W-:Y:S02]  /*9d30*/  MOV R88, R23 ;  /* 0x0000001700587202 */ /* 0x000fe40000000f00 */
[----:B------:R-:W-:-:S07]  /*9d40*/  MOV R54, R123 ;  /* 0x0000007b00367202 */ /* 0x000fce0000000f00 */
[----:B------:R-:W-:Y:S05]  /*9d50*/  WARPSYNC.COLLECTIVE R91, `(.L_x_892) ;  /* 0x000000005b087348 */ /* 0x000fea0003c00000 */
[----:B------:R0:W1:Y:S02]  /*9d60*/  SHFL.IDX P0, R123, R88, R89, R90 ;  /* 0x00000059587b7389 */ /* 0x000064000000005a */
[----:B01----:R-:W-:Y:S05]  /*9d70*/  ENDCOLLECTIVE ;  /* 0x000000000000791b */ /* 0x003fea0003800000 */
.L_x_892:
[-C--:B------:R-:W-:Y:S01]  /*9d80*/  FFMA R73, R46, R54.reuse, R73 ;  /* 0x000000362e497223 */ /* 0x080fe20000000049 */
[----:B------:R-:W-:Y:S01]  /*9d90*/  FFMA R74, R137, R54, R74 ;  /* 0x00000036894a7223 */ /* 0x000fe2000000004a */
[----:B------:R-:W-:Y:S02]  /*9da0*/  MOV R88, R24 ;  /* 0x0000001800587202 */ /* 0x000fe40000000f00 */
[----:B------:R-:W-:-:S07]  /*9db0*/  MOV R56, R123 ;  /* 0x0000007b00387202 */ /* 0x000fce0000000f00 */
[----:B------:R-:W-:Y:S05]  /*9dc0*/  WARPSYNC.COLLECTIVE R91, `(.L_x_893) ;  /* 0x000000005b087348 */ /* 0x000fea0003c00000 */
[----:B------:R0:W1:Y:S02]  /*9dd0*/  SHFL.IDX P0, R123, R88, R89, R90 ;  /* 0x00000059587b7389 */ /* 0x000064000000005a */
[----:B01----:R-:W-:Y:S05]  /*9de0*/  ENDCOLLECTIVE ;  /* 0x000000000000791b */ /* 0x003fea0003800000 */
.L_x_893:
[-C--:B------:R-:W-:Y:S01]  /*9df0*/  FFMA R75, R46, R56.reuse, R75 ;  /* 0x000000382e4b7223 */ /* 0x080fe2000000004b */
[----:B------:R-:W-:Y:S01]  /*9e00*/  FFMA R92, R137, R56, R92 ;  /* 0x00000038895c7223 */ /* 0x000fe2000000005c */
[----:B------:R-:W-:Y:S02]  /*9e10*/  MOV R88, R25 ;  /* 0x0000001900587202 */ /* 0x000fe40000000f00 */
[----:B------:R-:W-:-:S07]  /*9e20*/  MOV R58, R123 ;  /* 0x0000007b003a7202 */ /* 0x000fce0000000f00 */
[----:B------:R-:W-:Y:S05]  /*9e30*/  WARPSYNC.COLLECTIVE R91, `(.L_x_894) ;  /* 0x000000005b087348 */ /* 0x000fea0003c00000 */
[----:B------:R0:W1:Y:S02]  /*9e40*/  SHFL.IDX P0, R123, R88, R89, R90 ;  /* 0x00000059587b7389 */ /* 0x000064000000005a */
[----:B01----:R-:W-:Y:S05]  /*9e50*/  ENDCOLLECTIVE ;  /* 0x000000000000791b */ /* 0x003fea0003800000 */
.L_x_894:
        /* <DEDUP_REMOVED lines=8> */
.L_x_895:
[----:B------:R-:W-:Y:S02]  /*9ee0*/  MOV R88, R28 ;  /* 0x0000001c00587202 */ /* 0x000fe40000000f00 */
[----:B------:R-:W-:-:S07]  /*9ef0*/  MOV R10, R123 ;  /* 0x0000007b000a7202 */ /* 0x000fce0000000f00 */
[----:B------:R-:W-:Y:S05]  /*9f00*/  WARPSYNC.COLLECTIVE R91, `(.L_x_896) ;  /* 0x000000005b087348 */ /* 0x000fea0003c00000 */
[----:B------:R0:W1:Y:S02]  /*9f10*/  SHFL.IDX P0, R123, R88, R89, R90 ;  /* 0x00000059587b7389 */ /* 0x000064000000005a */
[----:B01----:R-:W-:Y:S05]  /*9f20*/  ENDCOLLECTIVE ;  /* 0x000000000000791b */ /* 0x003fea0003800000 */
.L_x_896:
[-C--:B------:R-:W-:Y:S01]  /*9f30*/  FFMA R97, R46, R10.reuse, R97 ;  /* 0x0000000a2e617223 */ /* 0x080fe20000000061 */
[----:B------:R-:W-:Y:S01]  /*9f40*/  FFMA R98, R137, R10, R98 ;  /* 0x0000000a89627223 */ /* 0x000fe20000000062 */
[----:B------:R-:W-:Y:S02]  /*9f50*/  MOV R88, R29 ;  /* 0x0000001d00587202 */ /* 0x000fe40000000f00 */
[----:B------:R-:W-:-:S07]  /*9f60*/  MOV R48, R123 ;  /* 0x0000007b00307202 */ /* 0x000fce0000000f00 */
[----:B------:R-:W-:Y:S05]  /*9f70*/  WARPSYNC.COLLECTIVE R91, `(.L_x_897) ;  /* 0x000000005b087348 */ /* 0x000fea0003c00000 */
[----:B------:R0:W1:Y:S02]  /*9f80*/  SHFL.IDX P0, R123, R88, R89, R90 ;  /* 0x00000059587b7389 */ /* 0x000064000000005a */
[----:B01----:R-:W-:Y:S05]  /*9f90*/  ENDCOLLECTIVE ;  /* 0x000000000000791b */ /* 0x003fea0003800000 */
.L_x_897:
[-C--:B------:R-:W-:Y:S01]  /*9fa0*/  FFMA R99, R46, R48.reuse, R99 ;  /* 0x000000302e637223 */ /* 0x080fe20000000063 */
[----:B------:R-:W-:Y:S01]  /*9fb0*/  FFMA R100, R137, R48, R100 ;  /* 0x0000003089647223 */ /* 0x000fe20000000064 */
[----:B------:R-:W-:Y:S02]  /*9fc0*/  MOV R88, R30 ;  /* 0x0000001e00587202 */ /* 0x000fe40000000f00 */
[----:B------:R-:W-:-:S07]  /*9fd0*/  MOV R50, R123 ;  /* 0x0000007b00327202 */ /* 0x000fce0000000f00 */
[----:B------:R-:W-:Y:S05]  /*9fe0*/  WARPSYNC.COLLECTIVE R91, `(.L_x_898) ;  /* 0x000000005b087348 */ /* 0x000fea0003c00000 */
[----:B------:R0:W1:Y:S02]  /*9ff0*/  SHFL.IDX P0, R123, R88, R89, R90 ;  /* 0x00000059587b7389 */ /* 0x000064000000005a */
[----:B01----:R-:W-:Y:S05]  /*a000*/  ENDCOLLECTIVE ;  /* 0x000000000000791b */ /* 0x003fea0003800000 */
.L_x_898:
[-C--:B------:R-:W-:Y:S01]  /*a010*/  FFMA R101, R46, R50.reuse, R101 ;  /* 0x000000322e657223 */ /* 0x080fe20000000065 */
[----:B------:R-:W-:Y:S01]  /*a020*/  FFMA R102, R137, R50, R102 ;  /* 0x0000003289667223 */ /* 0x000fe20000000066 */
[----:B------:R-:W-:Y:S02]  /*a030*/  MOV R88, R31 ;  /* 0x0000001f00587202 */ /* 0x000fe40000000f00 */
[----:B------:R-:W-:-:S07]  /*a040*/  MOV R52, R123 ;  /* 0x0000007b00347202 */ /* 0x000fce0000000f00 */
[----:B------:R-:W-:Y:S05]  /*a050*/  WARPSYNC.COLLECTIVE R91, `(.L_x_899) ;  /* 0x000000005b087348 */ /* 0x000fea0003c00000 */
[----:B------:R0:W1:Y:S02]  /*a060*/  SHFL.IDX P0, R123, R88, R89, R90 ;  /* 0x00000059587b7389 */ /* 0x000064000000005a */
[----:B01----:R-:W-:Y:S05]  /*a070*/  ENDCOLLECTIVE ;  /* 0x000000000000791b */ /* 0x003fea0003800000 */
.L_x_899:
[-C--:B------:R-:W-:Y:S01]  /*a080*/  FFMA R103, R46, R52.reuse, R103 ;  /* 0x000000342e677223 */ /* 0x080fe20000000067 */
[----:B------:R-:W-:Y:S01]  /*a090*/  FFMA R104, R137, R52, R104 ;  /* 0x0000003489687223 */ /* 0x000fe20000000068 */
[----:B------:R-:W-:Y:S02]  /*a0a0*/  MOV R88, R32 ;  /* 0x0000002000587202 */ /* 0x000fe40000000f00 */
[----:B------:R-:W-:-:S07]  /*a0b0*/  MOV R54, R123 ;  /* 0x0000007b00367202 */ /* 0x000fce0000000f00 */
[----:B------:R-:W-:Y:S05]  /*a0c0*/  WARPSYNC.COLLECTIVE R91, `(.L_x_900) ;  /* 0x000000005b087348 */ /* 0x000fea0003c00000 */
[----:B------:R0:W1:Y:S02]  /*a0d0*/  SHFL.IDX P0, R123, R88, R89, R90 ;  /* 0x00000059587b7389 */ /* 0x000064000000005a */
[----:B01----:R-:W-:Y:S05]  /*a0e0*/  ENDCOLLECTIVE ;  /* 0x000000000000791b */ /* 0x003fea0003800000 */
.L_x_900:
[-C--:B------:R-:W-:Y:S01]  /*a0f0*/  FFMA R105, R46, R54.reuse, R105 ;  /* 0x000000362e697223 */ /* 0x080fe20000000069 */
[----:B------:R-:W-:Y:S01]  /*a100*/  FFMA R106, R137, R54, R106 ;  /* 0x00000036896a7223 */ /* 0x000fe2000000006a */
[----:B------:R-:W-:Y:S02]  /*a110*/  MOV R88, R34 ;  /* 0x0000002200587202 */ /* 0x000fe40000000f00 */
[----:B------:R-:W-:-:S07]  /*a120*/  MOV R56, R123 ;  /* 0x0000007b00387202 */ /* 0x000fce0000000f00 */
[----:B------:R-:W-:Y:S05]  /*a130*/  WARPSYNC.COLLECTIVE R91, `(.L_x_901) ;  /* 0x000000005b087348 */ /* 0x000fea0003c00000 */
[----:B------:R0:W1:Y:S02]  /*a140*/  SHFL.IDX P0, R123, R88, R89, R90 ;  /* 0x00000059587b7389 */ /* 0x000064000000005a */
[----:B01----:R-:W-:Y:S05]  /*a150*/  ENDCOLLECTIVE ;  /* 0x000000000000791b */ /* 0x003fea0003800000 */
.L_x_901:
[-C--:B------:R-:W-:Y:S01]  /*a160*/  FFMA R107, R46, R56.reuse, R107 ;  /* 0x000000382e6b7223 */ /* 0x080fe2000000006b */
[----:B------:R-:W-:Y:S01]  /*a170*/  FFMA R108, R137, R56, R108 ;  /* 0x00000038896c7223 */ /* 0x000fe2000000006c */
[----:B------:R-:W-:Y:S02]  /*a180*/  MOV R88, R35 ;  /* 0x0000002300587202 */ /* 0x000fe40000000f00 */
[----:B------:R-:W-:-:S07]  /*a190*/  MOV R58, R123 ;  /* 0x0000007b003a7202 */ /* 0x000fce0000000f00 */
[----:B------:R-:W-:Y:S05]  /*a1a0*/  WARPSYNC.COLLECTIVE R91, `(.L_x_902) ;  /* 0x000000005b087348 */ /* 0x000fea0003c00000 */
[----:B------:R0:W1:Y:S02]  /*a1b0*/  SHFL.IDX P0, R123, R88, R89, R90 ;  /* 0x00000059587b7389 */ /* 0x000064000000005a */
[----:B01----:R-:W-:Y:S05]  /*a1c0*/  ENDCOLLECTIVE ;  /* 0x000000000000791b */ /* 0x003fea0003800000 */
.L_x_902:
        /* <DEDUP_REMOVED lines=8> */
.L_x_903:
[----:B------:R-:W-:Y:S02]  /*a250*/  MOV R88, R37 ;  /* 0x0000002500587202 */ /* 0x000fe40000000f00 */
[----:B------:R-:W-:-:S07]  /*a260*/  MOV R10, R123 ;  /* 0x0000007b000a7202 */ /* 0x000fce0000000f00 */
[----:B------:R-:W-:Y:S05]  /*a270*/  WARPSYNC.COLLECTIVE R91, `(.L_x_904) ;  /* 0x000000005b087348 */ /* 0x000fea0003c00000 */
[----:B------:R0:W1:Y:S02]  /*a280*/  SHFL.IDX P0, R123, R88, R89, R90 ;  /* 0x00000059587b7389 */ /* 0x000064000000005a */
[----:B01----:R-:W-:Y:S05]  /*a290*/  ENDCOLLECTIVE ;  /* 0x000000000000791b */ /* 0x003fea0003800000 */
.L_x_904:
        /* <DEDUP_REMOVED lines=10> */
.L_x_905:
[-C--:B------:R-:W-:Y:S01]  /*a340*/  FFMA R116, R137, R48.reuse, R116 ;  /* 0x0000003089747223 */ /* 0x080fe20000000074 */
[----:B------:R-:W-:Y:S01]  /*a350*/  FFMA R115, R46, R48, R115 ;  /* 0x000000302e737223 */ /* 0x000fe20000000073 */
[----:B------:R-:W-:Y:S02]  /*a360*/  MOV R88, R39 ;  /* 0x0000002700587202 */ /* 0x000fe40000000f00 */
[----:B------:R-:W-:-:S07]  /*a370*/  MOV R50, R123 ;  /* 0x0000007b00327202 */ /* 0x000fce0000000f00 */
[----:B------:R-:W-:Y:S05]  /*a380*/  WARPSYNC.COLLECTIVE R91, `(.L_x_906) ;  /* 0x000000005b087348 */ /* 0x000fea0003c00000 */
[----:B------:R0:W1:Y:S02]  /*a390*/  SHFL.IDX P0, R123, R88, R89, R90 ;  /* 0x00000059587b7389 */ /* 0x000064000000005a */
[----:B01----:R-:W-:Y:S05]  /*a3a0*/  ENDCOLLECTIVE ;  /* 0x000000000000791b */ /* 0x003fea0003800000 */
.L_x_906:
[-C--:B------:R-:W-:Y:S01]  /*a3b0*/  FFMA R118, R137, R50.reuse, R118 ;  /* 0x0000003289767223 */ /* 0x080fe20000000076 */
[----:B------:R-:W-:Y:S01]  /*a3c0*/  FFMA R117, R46, R50, R117 ;  /* 0x000000322e757223 */ /* 0x000fe20000000075 */
[----:B------:R-:W-:Y:S02]  /*a3d0*/  MOV R88, R40 ;  /* 0x0000002800587202 */ /* 0x000fe40000000f00 */
[----:B------:R-:W-:-:S07]  /*a3e0*/  MOV R52, R123 ;  /* 0x0000007b00347202 */ /* 0x000fce0000000f00 */
[----:B------:R-:W-:Y:S05]  /*a3f0*/  WARPSYNC.COLLECTIVE R91, `(.L_x_907) ;  /* 0x000000005b087348 */ /* 0x000fea0003c00000 */
[----:B------:R0:W1:Y:S02]  /*a400*/  SHFL.IDX P0, R123, R88, R89, R90 ;  /* 0x00000059587b7389 */ /* 0x000064000000005a */
[----:B01----:R-:W-:Y:S05]  /*a410*/  ENDCOLLECTIVE ;  /* 0x000000000000791b */ /* 0x003fea0003800000 */
.L_x_907:
[-C--:B------:R-:W-:Y:S01]  /*a420*/  FFMA R120, R137, R52.reuse, R120 ;  /* 0x0000003489787223 */ /* 0x080fe20000000078 */
[----:B------:R-:W-:Y:S01]  /*a430*/  FFMA R119, R46, R52, R119 ;  /* 0x000000342e777223 */ /* 0x000fe20000000077 */
[----:B------:R-:W-:Y:S02]  /*a440*/  MOV R88, R41 ;  /* 0x0000002900587202 */ /* 0x000fe40000000f00 */
[----:B------:R-:W-:-:S07]  /*a450*/  MOV R54, R123 ;  /* 0x0000007b00367202 */ /* 0x000fce0000000f00 */
[----:B------:R-:W-:Y:S05]  /*a460*/  WARPSYNC.COLLECTIVE R91, `(.L_x_908) ;  /* 0x000000005b087348 */ /* 0x000fea0003c00000 */
[----:B------:R0:W1:Y:S02]  /*a470*/  SHFL.IDX P0, R123, R88, R89, R90 ;  /* 0x00000059587b7389 */ /* 0x000064000000005a */
[----:B01----:R-:W-:Y:S05]  /*a480*/  ENDCOLLECTIVE ;  /* 0x000000000000791b */ /* 0x003fea0003800000 */
.L_x_908:
[-C--:B------:R-:W-:Y:S01]  /*a490*/  FFMA R87, R137, R54.reuse, R87 ;  /* 0x0000003689577223 */ /* 0x080fe20000000057 */
[----:B------:R-:W-:Y:S01]  /*a4a0*/  FFMA R121, R46, R54, R121 ;  /* 0x000000362e797223 */ /* 0x000fe20000000079 */
[----:B------:R-:W-:Y:S02]  /*a4b0*/  MOV R88, R42 ;  /* 0x0000002a00587202 */ /* 0x000fe40000000f00 */
[----:B------:R-:W-:-:S07]  /*a4c0*/  MOV R56, R123 ;  /* 0x0000007b00387202 */ /* 0x000fce0000000f00 */
[----:B------:R-:W-:Y:S05]  /*a4d0*/  WARPSYNC.COLLECTIVE R91, `(.L_x_909) ;  /* 0x000000005b087348 */ /* 0x000fea0003c00000 */
[----:B------:R0:W1:Y:S02]  /*a4e0*/  SHFL.IDX P0, R123, R88, R89, R90 ;  /* 0x00000059587b7389 */ /* 0x000064000000005a */
[----:B01----:R-:W-:Y:S05]  /*a4f0*/  ENDCOLLECTIVE ;  /* 0x000000000000791b */ /* 0x003fea0003800000 */
.L_x_909:
        /* <DEDUP_REMOVED lines=8> */
.L_x_910:
        /* <DEDUP_REMOVED lines=8> */
.L_x_911:
[----:B------:R-:W-:Y:S02]  /*a600*/  MOV R88, R27 ;  /* 0x0000001b00587202 */ /* 0x000fe40000000f00 */
[----:B------:R-:W-:-:S07]  /*a610*/  MOV R0, R123 ;  /* 0x0000007b00007202 */ /* 0x000fce0000000f00 */
[----:B------:R-:W-:Y:S05]  /*a620*/  WARPSYNC.COLLECTIVE R91, `(.L_x_912) ;  /* 0x000000005b087348 */ /* 0x000fea0003c00000 */
[----:B------:R0:W1:Y:S02]  /*a630*/  SHFL.IDX P0, R123, R88, R89, R90 ;  /* 0x00000059587b7389 */ /* 0x000064000000005a */
[----:B01----:R-:W-:Y:S05]  /*a640*/  ENDCOLLECTIVE ;  /* 0x000000000000791b */ /* 0x003fea0003800000 */
.L_x_912:
[----:B------:R-:W-:Y:S02]  /*a650*/  MOV R88, R12 ;  /* 0x0000000c00587202 */ /* 0x000fe40000000f00 */
[----:B------:R-:W-:-:S07]  /*a660*/  MOV R10, R123 ;  /* 0x0000007b000a7202 */ /* 0x000fce0000000f00 */
[----:B------:R-:W-:Y:S05]  /*a670*/  WARPSYNC.COLLECTIVE R91, `(.L_x_913) ;  /* 0x000000005b087348 */ /* 0x000fea0003c00000 */
[----:B------:R0:W1:Y:S02]  /*a680*/  SHFL.IDX P0, R123, R88, R89, R90 ;  /* 0x00000059587b7389 */ /* 0x000064000000005a */
[----:B01----:R-:W-:Y:S05]  /*a690*/  ENDCOLLECTIVE ;  /* 0x000000000000791b */ /* 0x003fea0003800000 */
.L_x_913:
[----:B------:R-:W-:Y:S02]  /*a6a0*/  MOV R88, R13 ;  /* 0x0000000d00587202 */ /* 0x000fe40000000f00 */
[----:B------:R-:W-:-:S07]  /*a6b0*/  MOV R48, R123 ;  /* 0x0000007b00307202 */ /* 0x000fce0000000f00 */
[----:B------:R-:W-:Y:S05]  /*a6c0*/  WARPSYNC.COLLECTIVE R91, `(.L_x_914) ;  /* 0x000000005b087348 */ /* 0x000fea0003c00000 */
[----:B------:R0:W1:Y:S02]  /*a6d0*/  SHFL.IDX P0, R123, R88, R89, R90 ;  /* 0x00000059587b7389 */ /* 0x000064000000005a */
[----:B01----:R-:W-:Y:S05]  /*a6e0*/  ENDCOLLECTIVE ;  /* 0x000000000000791b */ /* 0x003fea0003800000 */
.L_x_914:
[----:B------:R-:W-:Y:S02]  /*a6f0*/  MOV R88, R14 ;  /* 0x0000000e00587202 */ /* 0x000fe40000000f00 */
[----:B------:R-:W-:-:S07]  /*a700*/  MOV R50, R123 ;  /* 0x0000007b00327202 */ /* 0x000fce0000000f00 */
[----:B------:R-:W-:Y:S05]  /*a710*/  WARPSYNC.COLLECTIVE R91, `(.L_x_915) ;  /* 0x000000005b087348 */ /* 0x000fea0003c00000 */
[----:B------:R0:W1:Y:S02]  /*a720*/  SHFL.IDX P0, R123, R88, R89, R90 ;  /* 0x00000059587b7389 */ /* 0x000064000000005a */
[----:B01----:R-:W-:Y:S05]  /*a730*/  ENDCOLLECTIVE ;  /* 0x000000000000791b */ /* 0x003fea0003800000 */
.L_x_915:
[----:B------:R-:W-:Y:S02]  /*a740*/  MOV R88, R15 ;  /* 0x0000000f00587202 */ /* 0x000fe40000000f00 */
[----:B------:R-:W-:-:S07]  /*a750*/  MOV R52, R123 ;  /* 0x0000007b00347202 */ /* 0x000fce0000000f00 */
[----:B------:R-:W-:Y:S05]  /*a760*/  WARPSYNC.COLLECTIVE R91, `(.L_x_916) ;  /* 0x000000005b087348 */ /* 0x000fea0003c00000 */
[----:B------:R0:W1:Y:S02]  /*a770*/  SHFL.IDX P0, R123, R88, R89, R90 ;  /* 0x00000059587b7389 */ /* 0x000064000000005a */
[----:B01----:R-:W-:Y:S05]  /*a780*/  ENDCOLLECTIVE ;  /* 0x000000000000791b */ /* 0x003fea0003800000 */
.L_x_916:
[----:B------:R-:W-:Y:S02]  /*a790*/  MOV R88, R16 ;  /* 0x0000001000587202 */ /* 0x000fe40000000f00 */
[----:B------:R-:W-:-:S07]  /*a7a0*/  MOV R54, R123 ;  /* 0x0000007b00367202 */ /* 0x000fce0000000f00 */
[----:B------:R-:W-:Y:S05]  /*a7b0*/  WARPSYNC.COLLECTIVE R91, `(.L_x_917) ;  /* 0x000000005b087348 */ /* 0x000fea0003c00000 */
[----:B------:R0:W1:Y:S02]  /*a7c0*/  SHFL.IDX P0, R123, R88, R89, R90 ;  /* 0x00000059587b7389 */ /* 0x000064000000005a */
[----:B01----:R-:W-:Y:S05]  /*a7d0*/  ENDCOLLECTIVE ;  /* 0x000000000000791b */ /* 0x003fea0003800000 */
.L_x_917:
[----:B------:R-:W-:Y:S02]  /*a7e0*/  MOV R88, R17 ;  /* 0x0000001100587202 */ /* 0x000fe40000000f00 */
[----:B------:R-:W-:-:S07]  /*a7f0*/  MOV R56, R123 ;  /* 0x0000007b00387202 */ /* 0x000fce0000000f00 */
[----:B------:R-:W-:Y:S05]  /*a800*/  WARPSYNC.COLLECTIVE R91, `(.L_x_918) ;  /* 0x000000005b087348 */ /* 0x000fea0003c00000 */
[----:B------:R0:W1:Y:S02]  /*a810*/  SHFL.IDX P0, R123, R88, R89, R90 ;  /* 0x00000059587b7389 */ /* 0x000064000000005a */
[----:B01----:R-:W-:Y:S05]  /*a820*/  ENDCOLLECTIVE ;  /* 0x000000000000791b */ /* 0x003fea0003800000 */
.L_x_918:
[----:B------:R-:W-:Y:S02]  /*a830*/  MOV R88, R18 ;  /* 0x0000001200587202 */ /* 0x000fe40000000f00 */
[----:B------:R-:W-:-:S07]  /*a840*/  MOV R11, R123 ;  /* 0x0000007b000b7202 */ /* 0x000fce0000000f00 */
[----:B------:R-:W-:Y:S05]  /*a850*/  WARPSYNC.COLLECTIVE R91, `(.L_x_919) ;  /* 0x000000005b087348 */ /* 0x000fea0003c00000 */
[----:B------:R0:W1:Y:S02]  /*a860*/  SHFL.IDX P0, R123, R88, R89, R90 ;  /* 0x00000059587b7389 */ /* 0x000064000000005a */
[----:B01----:R-:W-:Y:S05]  /*a870*/  ENDCOLLECTIVE ;  /* 0x000000000000791b */ /* 0x003fea0003800000 */
.L_x_919:
[----:B------:R-:W-:Y:S01]  /*a880*/  MOV R88, R19 ;  /* 0x0000001300587202 */ /* 0x000fe20000000f00 */
[-C--:B------:R-:W-:Y:S01]  /*a890*/  FFMA R65, R84, R123.reuse, R65 ;  /* 0x0000007b54417223 */ /* 0x080fe20000000041 */
[----:B------:R-:W-:-:S07]  /*a8a0*/  FFMA R161, R86, R123, R161 ;  /* 0x0000007b56a17223 */ /* 0x000fce00000000a1 */
[----:B------:R-:W-:Y:S05]  /*a8b0*/  WARPSYNC.COLLECTIVE R91, `(.L_x_920) ;  /* 0x000000005b087348 */ /* 0x000fea0003c00000 */
[----:B------:R0:W1:Y:S02]  /*a8c0*/  SHFL.IDX P0, R123, R88, R89, R90 ;  /* 0x00000059587b7389 */ /* 0x000064000000005a */
[----:B01----:R-:W-:Y:S05]  /*a8d0*/  ENDCOLLECTIVE ;  /* 0x000000000000791b */ /* 0x003fea0003800000 */
.L_x_920:
[-C--:B------:R-:W-:Y:S01]  /*a8e0*/  FFMA R143, R84, R0.reuse, R143 ;  /* 0x00000000548f7223 */ /* 0x080fe2000000008f */
[----:B------:R-:W-:Y:S01]  /*a8f0*/  FFMA R145, R86, R0, R145 ;  /* 0x0000000056917223 */ /* 0x000fe20000000091 */
[----:B------:R-:W-:Y:S02]  /*a900*/  MOV R88, R20 ;  /* 0x0000001400587202 */ /* 0x000fe40000000f00 */
[----:B------:R-:W-:-:S07]  /*a910*/  MOV R0, R123 ;  /* 0x0000007b00007202 */ /* 0x000fce0000000f00 */
[----:B------:R-:W-:Y:S05]  /*a920*/  WARPSYNC.COLLECTIVE R91, `(.L_x_921) ;  /* 0x000000005b087348 */ /* 0x000fea0003c00000 */
[----:B------:R0:W1:Y:S02]  /*a930*/  SHFL.IDX P0, R123, R88, R89, R90 ;  /* 0x00000059587b7389 */ /* 0x000064000000005a */
[----:B01----:R-:W-:Y:S05]  /*a940*/  ENDCOLLECTIVE ;  /* 0x000000000000791b */ /* 0x003fea0003800000 */
.L_x_921:
[-C--:B------:R-:W-:Y:S01]  /*a950*/  FFMA R51, R84, R10.reuse, R51 ;  /* 0x0000000a54337223 */ /* 0x080fe20000000033 */
[----:B------:R-:W-:Y:S01]  /*a960*/  FFMA R147, R86, R10, R147 ;  /* 0x0000000a56937223 */ /* 0x000fe20000000093 */
[----:B------:R-:W-:Y:S02]  /*a970*/  MOV R88, R21 ;  /* 0x0000001500587202 */ /* 0x000fe40000000f00 */
[----:B------:R-:W-:-:S07]  /*a980*/  MOV R10, R123 ;  /* 0x0000007b000a7202 */ /* 0x000fce0000000f00 */
[----:B------:R-:W-:Y:S05]  /*a990*/  WARPSYNC.COLLECTIVE R91, `(.L_x_922) ;  /* 0x000000005b087348 */ /* 0x000fea0003c00000 */
[----:B------:R0:W1:Y:S02]  /*a9a0*/  SHFL.IDX P0, R123, R88, R89, R90 ;  /* 0x00000059587b7389 */ /* 0x000064000000005a */
[----:B01----:R-:W-:Y:S05]  /*a9b0*/  ENDCOLLECTIVE ;  /* 0x000000000000791b */ /* 0x003fea0003800000 */
.L_x_922:
[-C--:B------:R-:W-:Y:S01]  /*a9c0*/  FFMA R63, R84, R11.reuse, R63 ;  /* 0x0000000b543f7223 */ /* 0x080fe2000000003f */
[----:B------:R-:W-:Y:S01]  /*a9d0*/  FFMA R159, R86, R11, R159 ;  /* 0x0000000b569f7223 */ /* 0x000fe2000000009f */
[----:B------:R-:W-:Y:S02]  /*a9e0*/  MOV R88, R22 ;  /* 0x0000001600587202 */ /* 0x000fe40000000f00 */
[----:B------:R-:W-:-:S07]  /*a9f0*/  MOV R11, R123 ;  /* 0x0000007b000b7202 */ /* 0x000fce0000000f00 */
[----:B------:R-:W-:Y:S05]  /*aa00*/  WARPSYNC.COLLECTIVE R91, `(.L_x_923) ;  /* 0x000000005b087348 */ /* 0x000fea0003c00000 */
[----:B------:R0:W1:Y:S02]  /*aa10*/  SHFL.IDX P0, R123, R88, R89, R90 ;  /* 0x00000059587b7389 */ /* 0x000064000000005a */
[----:B01----:R-:W-:Y:S05]  /*aa20*/  ENDCOLLECTIVE ;  /* 0x000000000000791b */ /* 0x003fea0003800000 */
.L_x_923:
[-C--:B------:R-:W-:Y:S01]  /*aa30*/  FFMA R53, R84, R48.reuse, R53 ;  /* 0x0000003054357223 */ /* 0x080fe20000000035 */
[----:B------:R-:W-:Y:S01]  /*aa40*/  FFMA R149, R86, R48, R149 ;  /* 0x0000003056957223 */ /* 0x000fe20000000095 */
[----:B------:R-:W-:Y:S02]  /*aa50*/  MOV R88, R23 ;  /* 0x0000001700587202 */ /* 0x000fe40000000f00 */
[----:B------:R-:W-:-:S07]  /*aa60*/  MOV R48, R123 ;  /* 0x0000007b00307202 */ /* 0x000fce0000000f00 */
[----:B------:R-:W-:Y:S05]  /*aa70*/  WARPSYNC.COLLECTIVE R91, `(.L_x_924) ;  /* 0x000000005b087348 */ /* 0x000fea0003c00000 */
[----:B------:R0:W1:Y:S02]  /*aa80*/  SHFL.IDX P0, R123, R88, R89, R90 ;  /* 0x00000059587b7389 */ /* 0x000064000000005a */
[----:B01----:R-:W-:Y:S05]  /*aa90*/  ENDCOLLECTIVE ;  /* 0x000000000000791b */ /* 0x003fea0003800000 */
.L_x_924:
[-C--:B------:R-:W-:Y:S01]  /*aaa0*/  FFMA R55, R84, R50.reuse, R55 ;  /* 0x0000003254377223 */ /* 0x080fe20000000037 */
[----:B------:R-:W-:Y:S01]  /*aab0*/  FFMA R151, R86, R50, R151 ;  /* 0x0000003256977223 */ /* 0x000fe20000000097 */
[----:B------:R-:W-:Y:S02]  /*aac0*/  MOV R88, R24 ;  /* 0x0000001800587202 */ /* 0x000fe40000000f00 */
[----:B------:R-:W-:-:S07]  /*aad0*/  MOV R50, R123 ;  /* 0x0000007b00327202 */ /* 0x000fce0000000f00 */
[----:B------:R-:W-:Y:S05]  /*aae0*/  WARPSYNC.COLLECTIVE R91, `(.L_x_925) ;  /* 0x000000005b087348 */ /* 0x000fea0003c00000 */
[----:B------:R0:W1:Y:S02]  /*aaf0*/  SHFL.IDX P0, R123, R88, R89, R90 ;  /* 0x00000059587b7389 */ /* 0x000064000000005a */
[----:B01----:R-:W-:Y:S05]  /*ab00*/  ENDCOLLECTIVE ;  /* 0x000000000000791b */ /* 0x003fea0003800000 */
.L_x_925:
[-C--:B------:R-:W-:Y:S01]  /*ab10*/  FFMA R57, R84, R52.reuse, R57 ;  /* 0x0000003454397223 */ /* 0x080fe20000000039 */
[----:B------:R-:W-:Y:S01]  /*ab20*/  FFMA R153, R86, R52, R153 ;  /* 0x0000003456997223 */ /* 0x000fe20000000099 */
[----:B------:R-:W-:Y:S02]  /*ab30*/  MOV R88, R25 ;  /* 0x0000001900587202 */ /* 0x000fe40000000f00 */
[----:B------:R-:W-:-:S07]  /*ab40*/  MOV R52, R123 ;  /* 0x0000007b00347202 */ /* 0x000fce0000000f00 */
[----:B------:R-:W-:Y:S05]  /*ab50*/  WARPSYNC.COLLECTIVE R91, `(.L_x_926) ;  /* 0x000000005b087348 */ /* 0x000fea0003c00000 */
[----:B------:R0:W1:Y:S02]  /*ab60*/  SHFL.IDX P0, R123, R88, R89, R90 ;  /* 0x00000059587b7389 */ /* 0x000064000000005a */
[----:B01----:R-:W-:Y:S05]  /*ab70*/  ENDCOLLECTIVE ;  /* 0x000000000000791b */ /* 0x003fea0003800000 */
.L_x_926:
[-C--:B------:R-:W-:Y:S01]  /*ab80*/  FFMA R59, R84, R54.reuse, R59 ;  /* 0x00000036543b7223 */ /* 0x080fe2000000003b */
[----:B------:R-:W-:Y:S01]  /*ab90*/  FFMA R155, R86, R54, R155 ;  /* 0x00000036569b7223 */ /* 0x000fe2000000009b */
[----:B------:R-:W-:Y:S02]  /*aba0*/  MOV R88, R26 ;  /* 0x0000001a00587202 */ /* 0x000fe40000000f00 */
[----:B------:R-:W-:-:S07]  /*abb0*/  MOV R54, R123 ;  /* 0x0000007b00367202 */ /* 0x000fce0000000f00 */
[----:B------:R-:W-:Y:S05]  /*abc0*/  WARPSYNC.COLLECTIVE R91, `(.L_x_927) ;  /* 0x000000005b087348 */ /* 0x000fea0003c00000 */
[----:B------:R0:W1:Y:S02]  /*abd0*/  SHFL.IDX P0, R123, R88, R89, R90 ;  /* 0x00000059587b7389 */ /* 0x000064000000005a */
[----:B01----:R-:W-:Y:S05]  /*abe0*/  ENDCOLLECTIVE ;  /* 0x000000000000791b */ /* 0x003fea0003800000 */
.L_x_927:
[-C--:B------:R-:W-:Y:S01]  /*abf0*/  FFMA R61, R84, R56.reuse, R61 ;  /* 0x00000038543d7223 */ /* 0x080fe2000000003d */
[----:B------:R-:W-:Y:S01]  /*ac00*/  FFMA R157, R86, R56, R157 ;  /* 0x00000038569d7223 */ /* 0x000fe2000000009d */
[----:B------:R-:W-:Y:S02]  /*ac10*/  MOV R88, R28 ;  /* 0x0000001c00587202 */ /* 0x000fe40000000f00 */
[----:B------:R-:W-:-:S07]  /*ac20*/  MOV R56, R123 ;  /* 0x0000007b00387202 */ /* 0x000fce0000000f00 */
[----:B------:R-:W-:Y:S05]  /*ac30*/  WARPSYNC.COLLECTIVE R91, `(.L_x_928) ;  /* 0x000000005b087348 */ /* 0x000fea0003c00000 */
[----:B------:R0:W1:Y:S02]  /*ac40*/  SHFL.IDX P0, R123, R88, R89, R90 ;  /* 0x00000059587b7389 */ /* 0x000064000000005a */
[----:B01----:R-:W-:Y:S05]  /*ac50*/  ENDCOLLECTIVE ;  /* 0x000000000000791b */ /* 0x003fea0003800000 */
.L_x_928:
[----:B------:R-:W-:Y:S02]  /*ac60*/  MOV R88, R29 ;  /* 0x0000001d00587202 */ /* 0x000fe40000000f00 */
[----:B------:R-:W-:-:S07]  /*ac70*/  MOV R58, R123 ;  /* 0x0000007b003a7202 */ /* 0x000fce0000000f00 */
[----:B------:R-:W-:Y:S05]  /*ac80*/  WARPSYNC.COLLECTIVE R91, `(.L_x_929) ;  /* 0x000000005b087348 */ /* 0x000fea0003c00000 */
[----:B------:R0:W1:Y:S02]  /*ac90*/  SHFL.IDX P0, R123, R88, R89, R90 ;  /* 0x00000059587b7389 */ /* 0x000064000000005a */
[----:B01----:R-:W-:Y:S05]  /*aca0*/  ENDCOLLECTIVE ;  /* 0x000000000000791b */ /* 0x003fea0003800000 */
.L_x_929:
[----:B------:R-:W-:Y:S02]  /*acb0*/  MOV R88, R30 ;  /* 0x0000001e00587202 */ /* 0x000fe40000000f00 */
[----:B------:R-:W-:-:S07]  /*acc0*/  MOV R60, R123 ;  /* 0x0000007b003c7202 */ /* 0x000fce0000000f00 */
[----:B------:R-:W-:Y:S05]  /*acd0*/  WARPSYNC.COLLECTIVE R91, `(.L_x_930) ;  /* 0x000000005b087348 */ /* 0x000fea0003c00000 */
[----:B------:R0:W1:Y:S02]  /*ace0*/  SHFL.IDX P0, R123, R88, R89, R90 ;  /* 0x00000059587b7389 */ /* 0x000064000000005a */
[----:B01----:R-:W-:Y:S05]  /*acf0*/  ENDCOLLECTIVE ;  /* 0x000000000000791b */ /* 0x003fea0003800000 */
.L_x_930:
[----:B------:R-:W-:Y:S01]  /*ad00*/  MOV R88, R31 ;  /* 0x0000001f00587202 */ /* 0x000fe20000000f00 */
[-C--:B------:R-:W-:Y:S01]  /*ad10*/  FFMA R103, R84, R123.reuse, R103 ;  /* 0x0000007b54677223 */ /* 0x080fe20000000067 */
[----:B------:R-:W-:-:S07]  /*ad20*/  FFMA R104, R86, R123, R104 ;  /* 0x0000007b56687223 */ /* 0x000fce0000000068 */
[----:B------:R-:W-:Y:S05]  /*ad30*/  WARPSYNC.COLLECTIVE R91, `(.L_x_931) ;  /* 0x000000005b087348 */ /* 0x000fea0003c00000 */
[----:B------:R0:W1:Y:S02]  /*ad40*/  SHFL.IDX P0, R123, R88, R89, R90 ;  /* 0x00000059587b7389 */ /* 0x000064000000005a */
[----:B01----:R-:W-:Y:S05]  /*ad50*/  ENDCOLLECTIVE ;  /* 0x000000000000791b */ /* 0x003fea0003800000 */
.L_x_931:
[-C--:B------:R-:W-:Y:S01]  /*ad60*/  FFMA R71, R84, R11.reuse, R71 ;  /* 0x0000000b54477223 */ /* 0x080fe20000000047 */
[----:B------:R-:W-:Y:S01]  /*ad70*/  FFMA R72, R86, R11, R72 ;  /* 0x0000000b56487223 */ /* 0x000fe20000000048 */
[----:B------:R-:W-:Y:S02]  /*ad80*/  MOV R88, R32 ;  /* 0x0000002000587202 */ /* 0x000fe40000000f00 */
[----:B------:R-:W-:-:S07]  /*ad90*/  MOV R11, R123 ;  /* 0x0000007b000b7202 */ /* 0x000fce0000000f00 */
[----:B------:R-:W-:Y:S05]  /*ada0*/  WARPSYNC.COLLECTIVE R91, `(.L_x_932) ;  /* 0x000000005b087348 */ /* 0x000fea0003c00000 */
[----:B------:R0:W1:Y:S02]  /*adb0*/  SHFL.IDX P0, R123, R88, R89, R90 ;  /* 0x00000059587b7389 */ /* 0x000064000000005a */
[----:B01----:R-:W-:Y:S05]  /*adc0*/  ENDCOLLECTIVE ;  /* 0x000000000000791b */ /* 0x003fea0003800000 */
.L_x_932:
        /* <DEDUP_REMOVED lines=14> */
.L_x_933:
[-C--:B------:R-:W-:Y:S01]  /*aeb0*/  FFMA R69, R84, R10.reuse, R69 ;  /* 0x0000000a54457223 */ /* 0x080fe20000000045 */
[----:B------:R-:W-:Y:S01]  /*aec0*/  FFMA R165, R86, R10, R165 ;  /* 0x0000000a56a57223 */ /* 0x000fe200000000a5 */
[----:B------:R-:W-:Y:S02]  /*aed0*/  MOV R88, R35 ;  /* 0x0000002300587202 */ /* 0x000fe40000000f00 */
[----:B------:R-:W-:-:S07]  /*aee0*/  MOV R10, R123 ;  /* 0x0000007b000a7202 */ /* 0x000fce0000000f00 */
[----:B------:R-:W-:Y:S05]  /*aef0*/  WARPSYNC.COLLECTIVE R91, `(.L_x_934) ;  /* 0x000000005b087348 */ /* 0x000fea0003c00000 */
[----:B------:R0:W1:Y:S02]  /*af00*/  SHFL.IDX P0, R123, R88, R89, R90 ;  /* 0x00000059587b7389 */ /* 0x000064000000005a */
[----:B01----:R-:W-:Y:S05]  /*af10*/  ENDCOLLECTIVE ;  /* 0x000000000000791b */ /* 0x003fea0003800000 */
.L_x_934:
[-C--:B------:R-:W-:Y:S01]  /*af20*/  FFMA R73, R84, R48.reuse, R73 ;  /* 0x0000003054497223 */ /* 0x080fe20000000049 */
[----:B------:R-:W-:Y:S01]  /*af30*/  FFMA R74, R86, R48, R74 ;  /* 0x00000030564a7223 */ /* 0x000fe2000000004a */
[----:B------:R-:W-:Y:S02]  /*af40*/  MOV R88, R36 ;  /* 0x0000002400587202 */ /* 0x000fe40000000f00 */
[----:B------:R-:W-:-:S07]  /*af50*/  MOV R48, R123 ;  /* 0x0000007b00307202 */ /* 0x000fce0000000f00 */
[----:B------:R-:W-:Y:S05]  /*af60*/  WARPSYNC.COLLECTIVE R91, `(.L_x_935) ;  /* 0x000000005b087348 */ /* 0x000fea0003c00000 */
[----:B------:R0:W1:Y:S02]  /*af70*/  SHFL.IDX P0, R123, R88, R89, R90 ;  /* 0x00000059587b7389 */ /* 0x000064000000005a */
[----:B01----:R-:W-:Y:S05]  /*af80*/  ENDCOLLECTIVE ;  /* 0x000000000000791b */ /* 0x003fea0003800000 */
.L_x_935:
[-C--:B------:R-:W-:Y:S01]  /*af90*/  FFMA R75, R84, R50.reuse, R75 ;  /* 0x00000032544b7223 */ /* 0x080fe2000000004b */
[----:B------:R-:W-:Y:S01]  /*afa0*/  FFMA R92, R86, R50, R92 ;  /* 0x00000032565c7223 */ /* 0x000fe2000000005c */
[----:B------:R-:W-:Y:S02]  /*afb0*/  MOV R88, R37 ;  /* 0x0000002500587202 */ /* 0x000fe40000000f00 */
[----:B------:R-:W-:-:S07]  /*afc0*/  MOV R50, R123 ;  /* 0x0000007b00327202 */ /* 0x000fce0000000f00 */
[----:B------:R-:W-:Y:S05]  /*afd0*/  WARPSYNC.COLLECTIVE R91, `(.L_x_936) ;  /* 0x000000005b087348 */ /* 0x000fea0003c00000 */
[----:B------:R0:W1:Y:S02]  /*afe0*/  SHFL.IDX P0, R123, R88, R89, R90 ;  /* 0x00000059587b7389 */ /* 0x000064000000005a */
[----:B01----:R-:W-:Y:S05]  /*aff0*/  ENDCOLLECTIVE ;  /* 0x000000000000791b */ /* 0x003fea0003800000 */
.L_x_936:
[-C--:B------:R-:W-:Y:S01]  /*b000*/  FFMA R93, R84, R52.reuse, R93 ;  /* 0x00000034545d7223 */ /* 0x080fe2000000005d */
[----:B------:R-:W-:Y:S01]  /*b010*/  FFMA R94, R86, R52, R94 ;  /* 0x00000034565e7223 */ /* 0x000fe2000000005e */
[----:B------:R-:W-:Y:S02]  /*b020*/  MOV R88, R38 ;  /* 0x0000002600587202 */ /* 0x000fe40000000f00 */
[----:B------:R-:W-:-:S07]  /*b030*/  MOV R52, R123 ;  /* 0x0000007b00347202 */ /* 0x000fce0000000f00 */
[----:B------:R-:W-:Y:S05]  /*b040*/  WARPSYNC.COLLECTIVE R91, `(.L_x_937) ;  /* 0x000000005b087348 */ /* 0x000fea0003c00000 */
[----:B------:R0:W1:Y:S02]  /*b050*/  SHFL.IDX P0, R123, R88, R89, R90 ;  /* 0x00000059587b7389 */ /* 0x000064000000005a */
[----:B01----:R-:W-:Y:S05]  /*b060*/  ENDCOLLECTIVE ;  /* 0x000000000000791b */ /* 0x003fea0003800000 */
.L_x_937:
[-C--:B------:R-:W-:Y:S01]  /*b070*/  FFMA R95, R84, R54.reuse, R95 ;  /* 0x00000036545f7223 */ /* 0x080fe2000000005f */
[----:B------:R-:W-:Y:S01]  /*b080*/  FFMA R96, R86, R54, R96 ;  /* 0x0000003656607223 */ /* 0x000fe20000000060 */
[----:B------:R-:W-:Y:S02]  /*b090*/  MOV R88, R39 ;  /* 0x0000002700587202 */ /* 0x000fe40000000f00 */
[----:B------:R-:W-:-:S07]  /*b0a0*/  MOV R54, R123 ;  /* 0x0000007b00367202 */ /* 0x000fce0000000f00 */
[----:B------:R-:W-:Y:S05]  /*b0b0*/  WARPSYNC.COLLECTIVE R91, `(.L_x_938) ;  /* 0x000000005b087348 */ /* 0x000fea0003c00000 */
[----:B------:R0:W1:Y:S02]  /*b0c0*/  SHFL.IDX P0, R123, R88, R89, R90 ;  /* 0x00000059587b7389 */ /* 0x000064000000005a */
[----:B01----:R-:W-:Y:S05]  /*b0d0*/  ENDCOLLECTIVE ;  /* 0x000000000000791b */ /* 0x003fea0003800000 */
.L_x_938:
[-C--:B------:R-:W-:Y:S01]  /*b0e0*/  FFMA R97, R84, R56.reuse, R97 ;  /* 0x0000003854617223 */ /* 0x080fe20000000061 */
[----:B------:R-:W-:Y:S01]  /*b0f0*/  FFMA R98, R86, R56, R98 ;  /* 0x0000003856627223 */ /* 0x000fe20000000062 */
[----:B------:R-:W-:Y:S02]  /*b100*/  MOV R88, R40 ;  /* 0x0000002800587202 */ /* 0x000fe40000000f00 */
[----:B------:R-:W-:-:S07]  /*b110*/  MOV R56, R123 ;  /* 0x0000007b00387202 */ /* 0x000fce0000000f00 */
[----:B------:R-:W-:Y:S05]  /*b120*/  WARPSYNC.COLLECTIVE R91, `(.L_x_939) ;  /* 0x000000005b087348 */ /* 0x000fea0003c00000 */
[----:B------:R0:W1:Y:S02]  /*b130*/  SHFL.IDX P0, R123, R88, R89, R90 ;  /* 0x00000059587b7389 */ /* 0x000064000000005a */
[----:B01----:R-:W-:Y:S05]  /*b140*/  ENDCOLLECTIVE ;  /* 0x000000000000791b */ /* 0x003fea0003800000 */
.L_x_939:
[-C--:B------:R-:W-:Y:S01]  /*b150*/  FFMA R99, R84, R58.reuse, R99 ;  /* 0x0000003a54637223 */ /* 0x080fe20000000063 */
[----:B------:R-:W-:Y:S01]  /*b160*/  FFMA R100, R86, R58, R100 ;  /* 0x0000003a56647223 */ /* 0x000fe20000000064 */
[----:B------:R-:W-:Y:S02]  /*b170*/  MOV R88, R41 ;  /* 0x0000002900587202 */ /* 0x000fe40000000f00 */
[----:B------:R-:W-:-:S07]  /*b180*/  MOV R58, R123 ;  /* 0x0000007b003a7202 */ /* 0x000fce0000000f00 */
[----:B------:R-:W-:Y:S05]  /*b190*/  WARPSYNC.COLLECTIVE R91, `(.L_x_940) ;  /* 0x000000005b087348 */ /* 0x000fea0003c00000 */
[----:B------:R0:W1:Y:S02]  /*b1a0*/  SHFL.IDX P0, R123, R88, R89, R90 ;  /* 0x00000059587b7389 */ /* 0x000064000000005a */
[----:B01----:R-:W-:Y:S05]  /*b1b0*/  ENDCOLLECTIVE ;  /* 0x000000000000791b */ /* 0x003fea0003800000 */
.L_x_940:
[-C--:B------:R-:W-:Y:S01]  /*b1c0*/  FFMA R101, R84, R60.reuse, R101 ;  /* 0x0000003c54657223 */ /* 0x080fe20000000065 */
[----:B------:R-:W-:Y:S01]  /*b1d0*/  FFMA R102, R86, R60, R102 ;  /* 0x0000003c56667223 */ /* 0x000fe20000000066 */
[----:B------:R-:W-:Y:S02]  /*b1e0*/  MOV R88, R42 ;  /* 0x0000002a00587202 */ /* 0x000fe40000000f00 */
[----:B------:R-:W-:-:S07]  /*b1f0*/  MOV R60, R123 ;  /* 0x0000007b003c7202 */ /* 0x000fce0000000f00 */
[----:B------:R-:W-:Y:S05]  /*b200*/  WARPSYNC.COLLECTIVE R91, `(.L_x_941) ;  /* 0x000000005b087348 */ /* 0x000fea0003c00000 */
[----:B------:R0:W1:Y:S02]  /*b210*/  SHFL.IDX P0, R123, R88, R89, R90 ;  /* 0x00000059587b7389 */ /* 0x000064000000005a */
[----:B01----:R-:W-:Y:S05]  /*b220*/  ENDCOLLECTIVE ;  /* 0x000000000000791b */ /* 0x003fea0003800000 */
.L_x_941:
[----:B------:R-:W-:Y:S02]  /*b230*/  MOV R88, R43 ;  /* 0x0000002b00587202 */ /* 0x000fe40000000f00 */
[----:B------:R-:W-:Y:S02]  /*b240*/  MOV R89, R133 ;  /* 0x0000008500597202 */ /* 0x000fe40000000f00 */
[----:B------:R-:W-:-:S07]  /*b250*/  MOV R62, R123 ;  /* 0x0000007b003e7202 */ /* 0x000fce0000000f00 */
[----:B------:R-:W-:Y:S05]  /*b260*/  WARPSYNC.COLLECTIVE R91, `(.L_x_942) ;  /* 0x000000005b087348 */ /* 0x000fea0003c00000 */
[----:B------:R0:W1:Y:S02]  /*b270*/  SHFL.IDX P0, R123, R88, R89, R90 ;  /* 0x00000059587b7389 */ /* 0x000064000000005a */
[----:B01----:R-:W-:Y:S05]  /*b280*/  ENDCOLLECTIVE ;  /* 0x000000000000791b */ /* 0x003fea0003800000 */
.L_x_942:
[-C--:B------:R-:W-:Y:S01]  /*b290*/  FFMA R111, R84, R48.reuse, R111 ;  /* 0x00000030546f7223 */ /* 0x080fe2000000006f */
[----:B------:R-:W-:Y:S01]  /*b2a0*/  FFMA R112, R86, R48, R112 ;  /* 0x0000003056707223 */ /* 0x000fe20000000070 */
[----:B------:R-:W-:Y:S02]  /*b2b0*/  MOV R88, R33 ;  /* 0x0000002100587202 */ /* 0x000fe40000000f00 */
[----:B------:R-:W-:-:S07]  /*b2c0*/  MOV R48, R123 ;  /* 0x0000007b00307202 */ /* 0x000fce0000000f00 */
[----:B------:R-:W-:Y:S05]  /*b2d0*/  WARPSYNC.COLLECTIVE R91, `(.L_x_943) ;  /* 0x000000005b087348 */ /* 0x000fea0003c00000 */
[----:B------:R0:W1:Y:S02]  /*b2e0*/  SHFL.IDX P0, R123, R88, R89, R90 ;  /* 0x00000059587b7389 */ /* 0x000064000000005a */
[----:B01----:R-:W-:Y:S05]  /*b2f0*/  ENDCOLLECTIVE ;  /* 0x000000000000791b */ /* 0x003fea0003800000 */
.L_x_943:
[----:B------:R-:W-:Y:S01]  /*b300*/  MOV R88, R27 ;  /* 0x0000001b00587202 */ /* 0x000fe20000000f00 */
[-C--:B------:R-:W-:Y:S01]  /*b310*/  FFMA R145, R11, R123.reuse, R145 ;  /* 0x0000007b0b917223 */ /* 0x080fe20000000091 */
[----:B------:R-:W-:-:S07]  /*b320*/  FFMA R143, R0, R123, R143 ;  /* 0x0000007b008f7223 */ /* 0x000fce000000008f */
[----:B------:R-:W-:Y:S05]  /*b330*/  WARPSYNC.COLLECTIVE R91, `(.L_x_944) ;  /* 0x000000005b087348 */ /* 0x000fea0003c00000 */
[----:B------:R0:W1:Y:S02]  /*b340*/  SHFL.IDX P0, R123, R88, R89, R90 ;  /* 0x00000059587b7389 */ /* 0x000064000000005a */
[----:B01----:R-:W-:Y:S05]  /*b350*/  ENDCOLLECTIVE ;  /* 0x000000000000791b */ /* 0x003fea0003800000 */
.L_x_944:
[-C--:B------:R-:W-:Y:S01]  /*b360*/  FFMA R113, R84, R50.reuse, R113 ;  /* 0x0000003254717223 */ /* 0x080fe20000000071 */
[----:B------:R-:W-:Y:S01]  /*b370*/  FFMA R114, R86, R50, R114 ;  /* 0x0000003256727223 */ /* 0x000fe20000000072 */
[----:B------:R-:W-:Y:S02]  /*b380*/  MOV R88, R12 ;  /* 0x0000000c00587202 */ /* 0x000fe40000000f00 */
[----:B------:R-:W-:-:S07]  /*b390*/  MOV R50, R123 ;  /* 0x0000007b00327202 */ /* 0x000fce0000000f00 */
[----:B------:R-:W-:Y:S05]  /*b3a0*/  WARPSYNC.COLLECTIVE R91, `(.L_x_945) ;  /* 0x000000005b087348 */ /* 0x000fea0003c00000 */
[----:B------:R0:W1:Y:S02]  /*b3b0*/  SHFL.IDX P0, R123, R88, R89, R90 ;  /* 0x00000059587b7389 */ /* 0x000064000000005a */
[----:B01----:R-:W-:Y:S05]  /*b3c0*/  ENDCOLLECTIVE ;  /* 0x000000000000791b */ /* 0x003fea0003800000 */
.L_x_945:
[-C--:B------:R-:W-:Y:S01]  /*b3d0*/  FFMA R115, R84, R52.reuse, R115 ;  /* 0x0000003454737223 */ /* 0x080fe20000000073 */
[----:B------:R-:W-:Y:S01]  /*b3e0*/  FFMA R116, R86, R52, R116 ;  /* 0x0000003456747223 */ /* 0x000fe20000000074 */
[----:B------:R-:W-:Y:S02]  /*b3f0*/  MOV R88, R13 ;  /* 0x0000000d00587202 */ /* 0x000fe40000000f00 */
[----:B------:R-:W-:-:S07]  /*b400*/  MOV R52, R123 ;  /* 0x0000007b00347202 */ /* 0x000fce0000000f00 */
[----:B------:R-:W-:Y:S05]  /*b410*/  WARPSYNC.COLLECTIVE R91, `(.L_x_946) ;  /* 0x000000005b087348 */ /* 0x000fea0003c00000 */
[----:B------:R0:W1:Y:S02]  /*b420*/  SHFL.IDX P0, R123, R88, R89, R90 ;  /* 0x00000059587b7389 */ /* 0x000064000000005a */
[----:B01----:R-:W-:Y:S05]  /*b430*/  ENDCOLLECTIVE ;  /* 0x000000000000791b */ /* 0x003fea0003800000 */
.L_x_946:
[-C--:B------:R-:W-:Y:S01]  /*b440*/  FFMA R117, R84, R54.reuse, R117 ;  /* 0x0000003654757223 */ /* 0x080fe20000000075 */
[----:B------:R-:W-:Y:S01]  /*b450*/  FFMA R118, R86, R54, R118 ;  /* 0x0000003656767223 */ /* 0x000fe20000000076 */
[----:B------:R-:W-:Y:S02]  /*b460*/  MOV R88, R14 ;  /* 0x0000000e00587202 */ /* 0x000fe40000000f00 */
[----:B------:R-:W-:-:S07]  /*b470*/  MOV R54, R123 ;  /* 0x0000007b00367202 */ /* 0x000fce0000000f00 */
[----:B------:R-:W-:Y:S05]  /*b480*/  WARPSYNC.COLLECTIVE R91, `(.L_x_947) ;  /* 0x000000005b087348 */ /* 0x000fea0003c00000 */
[----:B------:R0:W1:Y:S02]  /*b490*/  SHFL.IDX P0, R123, R88, R89, R90 ;  /* 0x00000059587b7389 */ /* 0x000064000000005a */
[----:B01----:R-:W-:Y:S05]  /*b4a0*/  ENDCOLLECTIVE ;  /* 0x000000000000791b */ /* 0x003fea0003800000 */
.L_x_947:
[-C--:B------:R-:W-:Y:S01]  /*b4b0*/  FFMA R119, R84, R56.reuse, R119 ;  /* 0x0000003854777223 */ /* 0x080fe20000000077 */
[----:B------:R-:W-:Y:S01]  /*b4c0*/  FFMA R120, R86, R56, R120 ;  /* 0x0000003856787223 */ /* 0x000fe20000000078 */
[----:B------:R-:W-:Y:S02]  /*b4d0*/  MOV R88, R15 ;  /* 0x0000000f00587202 */ /* 0x000fe40000000f00 */
[----:B------:R-:W-:-:S07]  /*b4e0*/  MOV R56, R123 ;  /* 0x0000007b00387202 */ /* 0x000fce0000000f00 */
[----:B------:R-:W-:Y:S05]  /*b4f0*/  WARPSYNC.COLLECTIVE R91, `(.L_x_948) ;  /* 0x000000005b087348 */ /* 0x000fea0003c00000 */
[----:B------:R0:W1:Y:S02]  /*b500*/  SHFL.IDX P0, R123, R88, R89, R90 ;  /* 0x00000059587b7389 */ /* 0x000064000000005a */
[----:B01----:R-:W-:Y:S05]  /*b510*/  ENDCOLLECTIVE ;  /* 0x000000000000791b */ /* 0x003fea0003800000 */
.L_x_948:
        /* <DEDUP_REMOVED lines=9> */
.L_x_949:
[-C--:B------:R-:W-:Y:S01]  /*b5b0*/  FFMA R80, R84, R60.reuse, R80 ;  /* 0x0000003c54507223 */ /* 0x080fe20000000050 */
[----:B------:R-:W-:Y:S01]  /*b5c0*/  FFMA R78, R86, R60, R78 ;  /* 0x0000003c564e7223 */ /* 0x000fe2000000004e */
[----:B------:R-:W-:Y:S02]  /*b5d0*/  MOV R88, R17 ;  /* 0x0000001100587202 */ /* 0x000fe40000000f00 */
[----:B------:R-:W-:-:S07]  /*b5e0*/  MOV R60, R123 ;  /* 0x0000007b003c7202 */ /* 0x000fce0000000f00 */
[----:B------:R-:W-:Y:S05]  /*b5f0*/  WARPSYNC.COLLECTIVE R91, `(.L_x_950) ;  /* 0x000000005b087348 */ /* 0x000fea0003c00000 */
[----:B------:R0:W1:Y:S02]  /*b600*/  SHFL.IDX P0, R123, R88, R89, R90 ;  /* 0x00000059587b7389 */ /* 0x000064000000005a */
[----:B01----:R-:W-:Y:S05]  /*b610*/  ENDCOLLECTIVE ;  /* 0x000000000000791b */ /* 0x003fea0003800000 */
.L_x_950:
[-C--:B------:R-:W-:Y:S01]  /*b620*/  FFMA R46, R84, R62.reuse, R46 ;  /* 0x0000003e542e7223 */ /* 0x080fe2000000002e */
[----:B------:R-:W-:Y:S01]  /*b630*/  FFMA R86, R86, R62, R137 ;  /* 0x0000003e56567223 */ /* 0x000fe20000000089 */
[----:B------:R-:W-:Y:S02]  /*b640*/  MOV R88, R18 ;  /* 0x0000001200587202 */ /* 0x000fe40000000f00 */
[----:B------:R-:W-:-:S07]  /*b650*/  MOV R62, R123 ;  /* 0x0000007b003e7202 */ /* 0x000fce0000000f00 */
[----:B------:R-:W-:Y:S05]  /*b660*/  WARPSYNC.COLLECTIVE R91, `(.L_x_951) ;  /* 0x000000005b087348 */ /* 0x000fea0003c00000 */
[----:B------:R0:W1:Y:S02]  /*b670*/  SHFL.IDX P0, R123, R88, R89, R90 ;  /* 0x00000059587b7389 */ /* 0x000064000000005a */
[----:B01----:R-:W-:Y:S05]  /*b680*/  ENDCOLLECTIVE ;  /* 0x000000000000791b */ /* 0x003fea0003800000 */
.L_x_951:
[----:B------:R-:W-:Y:S01]  /*b690*/  MOV R88, R19 ;  /* 0x0000001300587202 */ /* 0x000fe20000000f00 */
[-C--:B------:R-:W-:Y:S01]  /*b6a0*/  FFMA R65, R0, R123.reuse, R65 ;  /* 0x0000007b00417223 */ /* 0x080fe20000000041 */
[----:B------:R-:W-:-:S07]  /*b6b0*/  FFMA R161, R11, R123, R161 ;  /* 0x0000007b0ba17223 */ /* 0x000fce00000000a1 */
[----:B------:R-:W-:Y:S05]  /*b6c0*/  WARPSYNC.COLLECTIVE R91, `(.L_x_952) ;  /* 0x000000005b087348 */ /* 0x000fea0003c00000 */
[----:B------:R0:W1:Y:S02]  /*b6d0*/  SHFL.IDX P0, R123, R88, R89, R90 ;  /* 0x00000059587b7389 */ /* 0x000064000000005a */
[----:B01----:R-:W-:Y:S05]  /*b6e0*/  ENDCOLLECTIVE ;  /* 0x000000000000791b */ /* 0x003fea0003800000 */
.L_x_952:
[C---:B------:R-:W-:Y:S01]  /*b6f0*/  FFMA R81, R48.reuse, R0, R81 ;  /* 0x0000000030517223 */ /* 0x040fe20000000051 */
[----:B------:R-:W-:Y:S01]  /*b700*/  FFMA R77, R48, R11, R77 ;  /* 0x0000000b304d7223 */ /* 0x000fe2000000004d */
[----:B------:R-:W-:Y:S02]  /*b710*/  MOV R88, R20 ;  /* 0x0000001400587202 */ /* 0x000fe40000000f00 */
[----:B------:R-:W-:-:S07]  /*b720*/  MOV R48, R123 ;  /* 0x0000007b00307202 */ /* 0x000fce0000000f00 */
[----:B------:R-:W-:Y:S05]  /*b730*/  WARPSYNC.COLLECTIVE R91, `(.L_x_953) ;  /* 0x000000005b087348 */ /* 0x000fea0003c00000 */
[----:B------:R0:W1:Y:S02]  /*b740*/  SHFL.IDX P0, R123, R88, R89, R90 ;  /* 0x00000059587b7389 */ /* 0x000064000000005a */
[----:B01----:R-:W-:Y:S05]  /*b750*/  ENDCOLLECTIVE ;  /* 0x000000000000791b */ /* 0x003fea0003800000 */
.L_x_953:
[-C--:B------:R-:W-:Y:S01]  /*b760*/  FFMA R51, R0, R50.reuse, R51 ;  /* 0x0000003200337223 */ /* 0x080fe20000000033 */
[----:B------:R-:W-:Y:S01]  /*b770*/  FFMA R147, R11, R50, R147 ;  /* 0x000000320b937223 */ /* 0x000fe20000000093 */
[----:B------:R-:W-:Y:S02]  /*b780*/  MOV R88, R21 ;  /* 0x0000001500587202 */ /* 0x000fe40000000f00 */
[----:B------:R-:W-:-:S07]  /*b790*/  MOV R50, R123 ;  /* 0x0000007b00327202 */ /* 0x000fce0000000f00 */
[----:B------:R-:W-:Y:S05]  /*b7a0*/  WARPSYNC.COLLECTIVE R91, `(.L_x_954) ;  /* 0x000000005b087348 */ /* 0x000fea0003c00000 */
[----:B------:R0:W1:Y:S02]  /*b7b0*/  SHFL.IDX P0, R123, R88, R89, R90 ;  /* 0x00000059587b7389 */ /* 0x000064000000005a */
[----:B01----:R-:W-:Y:S05]  /*b7c0*/  ENDCOLLECTIVE ;  /* 0x000000000000791b */ /* 0x003fea0003800000 */
.L_x_954:
[-C--:B------:R-:W-:Y:S01]  /*b7d0*/  FFMA R53, R0, R52.reuse, R53 ;  /* 0x0000003400357223 */ /* 0x080fe20000000035 */
[----:B------:R-:W-:Y:S01]  /*b7e0*/  FFMA R149, R11, R52, R149 ;  /* 0x000000340b957223 */ /* 0x000fe20000000095 */
[----:B------:R-:W-:Y:S02]  /*b7f0*/  MOV R88, R22 ;  /* 0x0000001600587202 */ /* 0x000fe40000000f00 */
[----:B------:R-:W-:-:S07]  /*b800*/  MOV R52, R123 ;  /* 0x0000007b00347202 */ /* 0x000fce0000000f00 */
[----:B------:R-:W-:Y:S05]  /*b810*/  WARPSYNC.COLLECTIVE R91, `(.L_x_955) ;  /* 0x000000005b087348 */ /* 0x000fea0003c00000 */
[----:B------:R0:W1:Y:S02]  /*b820*/  SHFL.IDX P0, R123, R88, R89, R90 ;  /* 0x00000059587b7389 */ /* 0x000064000000005a */
[----:B01----:R-:W-:Y:S05]  /*b830*/  ENDCOLLECTIVE ;  /* 0x000000000000791b */ /* 0x003fea0003800000 */
.L_x_955:
[-C--:B------:R-:W-:Y:S01]  /*b840*/  FFMA R55, R0, R54.reuse, R55 ;  /* 0x0000003600377223 */ /* 0x080fe20000000037 */
[----:B------:R-:W-:Y:S01]  /*b850*/  FFMA R151, R11, R54, R151 ;  /* 0x000000360b977223 */ /* 0x000fe20000000097 */
[----:B------:R-:W-:Y:S02]  /*b860*/  MOV R88, R23 ;  /* 0x0000001700587202 */ /* 0x000fe40000000f00 */
[----:B------:R-:W-:-:S07]  /*b870*/  MOV R54, R123 ;  /* 0x0000007b00367202 */ /* 0x000fce0000000f00 */
[----:B------:R-:W-:Y:S05]  /*b880*/  WARPSYNC.COLLECTIVE R91, `(.L_x_956) ;  /* 0x000000005b087348 */ /* 0x000fea0003c00000 */
[----:B------:R0:W1:Y:S02]  /*b890*/  SHFL.IDX P0, R123, R88, R89, R90 ;  /* 0x00000059587b7389 */ /* 0x000064000000005a */
[----:B01----:R-:W-:Y:S05]  /*b8a0*/  ENDCOLLECTIVE ;  /* 0x000000000000791b */ /* 0x003fea0003800000 */
.L_x_956:
[-C--:B------:R-:W-:Y:S01]  /*b8b0*/  FFMA R57, R0, R56.reuse, R57 ;  /* 0x0000003800397223 */ /* 0x080fe20000000039 */
[----:B------:R-:W-:Y:S01]  /*b8c0*/  FFMA R153, R11, R56, R153 ;  /* 0x000000380b997223 */ /* 0x000fe20000000099 */
[----:B------:R-:W-:Y:S02]  /*b8d0*/  MOV R88, R24 ;  /* 0x0000001800587202 */ /* 0x000fe40000000f00 */
[----:B------:R-:W-:-:S07]  /*b8e0*/  MOV R56, R123 ;  /* 0x0000007b00387202 */ /* 0x000fce0000000f00 */
[----:B------:R-:W-:Y:S05]  /*b8f0*/  WARPSYNC.COLLECTIVE R91, `(.L_x_957) ;  /* 0x000000005b087348 */ /* 0x000fea0003c00000 */
[----:B------:R0:W1:Y:S02]  /*b900*/  SHFL.IDX P0, R123, R88, R89, R90 ;  /* 0x00000059587b7389 */ /* 0x000064000000005a */
[----:B01----:R-:W-:Y:S05]  /*b910*/  ENDCOLLECTIVE ;  /* 0x000000000000791b */ /* 0x003fea0003800000 */
.L_x_957:
[-C--:B------:R-:W-:Y:S01]  /*b920*/  FFMA R59, R0, R58.reuse, R59 ;  /* 0x0000003a003b7223 */ /* 0x080fe2000000003b */
[----:B------:R-:W-:Y:S01]  /*b930*/  FFMA R155, R11, R58, R155 ;  /* 0x0000003a0b9b7223 */ /* 0x000fe2000000009b */
[----:B------:R-:W-:Y:S02]  /*b940*/  MOV R88, R25 ;  /* 0x0000001900587202 */ /* 0x000fe40000000f00 */
[----:B------:R-:W-:-:S07]  /*b950*/  MOV R58, R123 ;  /* 0x0000007b003a7202 */ /* 0x000fce0000000f00 */
[----:B------:R-:W-:Y:S05]  /*b960*/  WARPSYNC.COLLECTIVE R91, `(.L_x_958) ;  /* 0x000000005b087348 */ /* 0x000fea0003c00000 */
[----:B------:R0:W1:Y:S02]  /*b970*/  SHFL.IDX P0, R123, R88, R89, R90 ;  /* 0x00000059587b7389 */ /* 0x000064000000005a */
[----:B01----:R-:W-:Y:S05]  /*b980*/  ENDCOLLECTIVE ;  /* 0x000000000000791b */ /* 0x003fea0003800000 */
.L_x_958:
[-C--:B------:R-:W-:Y:S01]  /*b990*/  FFMA R61, R0, R60.reuse, R61 ;  /* 0x0000003c003d7223 */ /* 0x080fe2000000003d */
[----:B------:R-:W-:Y:S01]  /*b9a0*/  FFMA R157, R11, R60, R157 ;  /* 0x0000003c0b9d7223 */ /* 0x000fe2000000009d */
[----:B------:R-:W-:Y:S02]  /*b9b0*/  MOV R88, R26 ;  /* 0x0000001a00587202 */ /* 0x000fe40000000f00 */
[----:B------:R-:W-:-:S07]  /*b9c0*/  MOV R60, R123 ;  /* 0x0000007b003c7202 */ /* 0x000fce0000000f00 */
[----:B------:R-:W-:Y:S05]  /*b9d0*/  WARPSYNC.COLLECTIVE R91, `(.L_x_959) ;  /* 0x000000005b087348 */ /* 0x000fea0003c00000 */
[----:B------:R0:W1:Y:S02]  /*b9e0*/  SHFL.IDX P0, R123, R88, R89, R90 ;  /* 0x00000059587b7389 */ /* 0x000064000000005a */
[----:B01----:R-:W-:Y:S05]  /*b9f0*/  ENDCOLLECTIVE ;  /* 0x000000000000791b */ /* 0x003fea0003800000 */
.L_x_959:
[-C--:B------:R-:W-:Y:S01]  /*ba00*/  FFMA R63, R0, R62.reuse, R63 ;  /* 0x0000003e003f7223 */ /* 0x080fe2000000003f */
[----:B------:R-:W-:Y:S01]  /*ba10*/  FFMA R159, R11, R62, R159 ;  /* 0x0000003e0b9f7223 */ /* 0x000fe2000000009f */
[----:B------:R-:W-:Y:S02]  /*ba20*/  MOV R88, R28 ;  /* 0x0000001c00587202 */ /* 0x000fe40000000f00 */
[----:B------:R-:W-:-:S07]  /*ba30*/  MOV R62, R123 ;  /* 0x0000007b003e7202 */ /* 0x000fce0000000f00 */
[----:B------:R-:W-:Y:S05]  /*ba40*/  WARPSYNC.COLLECTIVE R91, `(.L_x_960) ;  /* 0x000000005b087348 */ /* 0x000fea0003c00000 */
[----:B------:R0:W1:Y:S02]  /*ba50*/  SHFL.IDX P0, R123, R88, R89, R90 ;  /* 0x00000059587b7389 */ /* 0x000064000000005a */
[----:B01----:R-:W-:Y:S05]  /*ba60*/  ENDCOLLECTIVE ;  /* 0x000000000000791b */ /* 0x003fea0003800000 */
.L_x_960:
[----:B------:R-:W-:Y:S02]  /*ba70*/  MOV R88, R29 ;  /* 0x0000001d00587202 */ /* 0x000fe40000000f00 */
[----:B------:R-:W-:-:S07]  /*ba80*/  MOV R64, R123 ;  /* 0x0000007b00407202 */ /* 0x000fce0000000f00 */
[----:B------:R-:W-:Y:S05]  /*ba90*/  WARPSYNC.COLLECTIVE R91, `(.L_x_961) ;  /* 0x000000005b087348 */ /* 0x000fea0003c00000 */
[----:B------:R0:W1:Y:S02]  /*baa0*/  SHFL.IDX P0, R123, R88, R89, R90 ;  /* 0x00000059587b7389 */ /* 0x000064000000005a */
[----:B01----:R-:W-:Y:S05]  /*bab0*/  ENDCOLLECTIVE ;  /* 0x000000000000791b */ /* 0x003fea0003800000 */
.L_x_961:
[----:B------:R-:W-:Y:S02]  /*bac0*/  MOV R88, R30 ;  /* 0x0000001e00587202 */ /* 0x000fe40000000f00 */
[----:B------:R-:W-:-:S07]  /*bad0*/  MOV R66, R123 ;  /* 0x0000007b00427202 */ /* 0x000fce0000000f00 */
[----:B------:R-:W-:Y:S05]  /*bae0*/  WARPSYNC.COLLECTIVE R91, `(.L_x_962) ;  /* 0x000000005b087348 */ /* 0x000fea0003c00000 */
[----:B------:R0:W1:Y:S02]  /*baf0*/  SHFL.IDX P0, R123, R88, R89, R90 ;  /* 0x00000059587b7389 */ /* 0x000064000000005a */
[----:B01----:R-:W-:Y:S05]  /*bb00*/  ENDCOLLECTIVE ;  /* 0x000000000000791b */ /* 0x003fea0003800000 */
.L_x_962:
[----:B------:R-:W-:Y:S01]  /*bb10*/  MOV R88, R31 ;  /* 0x0000001f00587202 */ /* 0x000fe20000000f00 */
[-C--:B------:R-:W-:Y:S01]  /*bb20*/  FFMA R103, R0, R123.reuse, R103 ;  /* 0x0000007b00677223 */ /* 0x080fe20000000067 */
[----:B------:R-:W-:-:S07]  /*bb30*/  FFMA R104, R11, R123, R104 ;  /* 0x0000007b0b687223 */ /* 0x000fce0000000068 */
[----:B------:R-:W-:Y:S05]  /*bb40*/  WARPSYNC.COLLECTIVE R91, `(.L_x_963) ;  /* 0x000000005b087348 */ /* 0x000fea0003c00000 */
[----:B------:R0:W1:Y:S02]  /*bb50*/  SHFL.IDX P0, R123, R88, R89, R90 ;  /* 0x00000059587b7389 */ /* 0x000064000000005a */
[----:B01----:R-:W-:Y:S05]  /*bb60*/  ENDCOLLECTIVE ;  /* 0x000000000000791b */ /* 0x003fea0003800000 */
.L_x_963:
[-C--:B------:R-:W-:Y:S01]  /*bb70*/  FFMA R67, R0, R48.reuse, R67 ;  /* 0x0000003000437223 */ /* 0x080fe20000000043 */
[----:B------:R-:W-:Y:S01]  /*bb80*/  FFMA R163, R11, R48, R163 ;  /* 0x000000300ba37223 */ /* 0x000fe200000000a3 */
[----:B------:R-:W-:Y:S02]  /*bb90*/  MOV R88, R32 ;  /* 0x0000002000587202 */ /* 0x000fe40000000f00 */
[----:B------:R-:W-:-:S07]  /*bba0*/  MOV R48, R123 ;  /* 0x0000007b00307202 */ /* 0x000fce0000000f00 */
[----:B------:R-:W-:Y:S05]  /*bbb0*/  WARPSYNC.COLLECTIVE R91, `(.L_x_964) ;  /* 0x000000005b087348 */ /* 0x000fea0003c00000 */
[----:B------:R0:W1:Y:S02]  /*bbc0*/  SHFL.IDX P0, R123, R88, R89, R90 ;  /* 0x00000059587b7389 */ /* 0x000064000000005a */
[----:B01----:R-:W-:Y:S05]  /*bbd0*/  ENDCOLLECTIVE ;  /* 0x000000000000791b */ /* 0x003fea0003800000 */
.L_x_964:
[-C--:B------:R-:W-:Y:S01]  /*bbe0*/  FFMA R69, R0, R50.reuse, R69 ;  /* 0x0000003200457223 */ /* 0x080fe20000000045 */
[----:B------:R-:W-:Y:S01]  /*bbf0*/  FFMA R165, R11, R50, R165 ;  /* 0x000000320ba57223 */ /* 0x000fe200000000a5 */
[----:B------:R-:W-:Y:S02]  /*bc00*/  MOV R88, R34 ;  /* 0x0000002200587202 */ /* 0x000fe40000000f00 */
[----:B------:R-:W-:-:S07]  /*bc10*/  MOV R50, R123 ;  /* 0x0000007b00327202 */ /* 0x000fce0000000f00 */
[----:B------:R-:W-:Y:S05]  /*bc20*/  WARPSYNC.COLLECTIVE R91, `(.L_x_965) ;  /* 0x000000005b087348 */ /* 0x000fea0003c00000 */
[----:B------:R0:W1:Y:S02]  /*bc30*/  SHFL.IDX P0, R123, R88, R89, R90 ;  /* 0x00000059587b7389 */ /* 0x000064000000005a */
[----:B01----:R-:W-:Y:S05]  /*bc40*/  ENDCOLLECTIVE ;  /* 0x000000000000791b */ /* 0x003fea0003800000 */
.L_x_965:
[-C--:B------:R-:W-:Y:S01]  /*bc50*/  FFMA R71, R0, R52.reuse, R71 ;  /* 0x0000003400477223 */ /* 0x080fe20000000047 */
[----:B------:R-:W-:Y:S01]  /*bc60*/  FFMA R72, R11, R52, R72 ;  /* 0x000000340b487223 */ /* 0x000fe20000000048 */
[----:B------:R-:W-:Y:S02]  /*bc70*/  MOV R88, R35 ;  /* 0x0000002300587202 */ /* 0x000fe40000000f00 */
[----:B------:R-:W-:-:S07]  /*bc80*/  MOV R52, R123 ;  /* 0x0000007b00347202 */ /* 0x000fce0000000f00 */
[----:B------:R-:W-:Y:S05]  /*bc90*/  WARPSYNC.COLLECTIVE R91, `(.L_x_966) ;  /* 0x000000005b087348 */ /* 0x000fea0003c00000 */
[----:B------:R0:W1:Y:S02]  /*bca0*/  SHFL.IDX P0, R123, R88, R89, R90 ;  /* 0x00000059587b7389 */ /* 0x000064000000005a */
[----:B01----:R-:W-:Y:S05]  /*bcb0*/  ENDCOLLECTIVE ;  /* 0x000000000000791b */ /* 0x003fea0003800000 */
.L_x_966:
[-C--:B------:R-:W-:Y:S01]  /*bcc0*/  FFMA R73, R0, R54.reuse, R73 ;  /* 0x0000003600497223 */ /* 0x080fe20000000049 */
[----:B------:R-:W-:Y:S01]  /*bcd0*/  FFMA R74, R11, R54, R74 ;  /* 0x000000360b4a7223 */ /* 0x000fe2000000004a */
[----:B------:R-:W-:Y:S02]  /*bce0*/  MOV R88, R36 ;  /* 0x0000002400587202 */ /* 0x000fe40000000f00 */
[----:B------:R-:W-:-:S07]  /*bcf0*/  MOV R54, R123 ;  /* 0x0000007b00367202 */ /* 0x000fce0000000f00 */
[----:B------:R-:W-:Y:S05]  /*bd00*/  WARPSYNC.COLLECTIVE R91, `(.L_x_967) ;  /* 0x000000005b087348 */ /* 0x000fea0003c00000 */
[----:B------:R0:W1:Y:S02]  /*bd10*/  SHFL.IDX P0, R123, R88, R89, R90 ;  /* 0x00000059587b7389 */ /* 0x000064000000005a */
[----:B01----:R-:W-:Y:S05]  /*bd20*/  ENDCOLLECTIVE ;  /* 0x000000000000791b */ /* 0x003fea0003800000 */
.L_x_967:
[-C--:B------:R-:W-:Y:S01]  /*bd30*/  FFMA R75, R0, R56.reuse, R75 ;  /* 0x00000038004b7223 */ /* 0x080fe2000000004b */
[----:B------:R-:W-:Y:S01]  /*bd40*/  FFMA R92, R11, R56, R92 ;  /* 0x000000380b5c7223 */ /* 0x000fe2000000005c */
[----:B------:R-:W-:Y:S02]  /*bd50*/  MOV R88, R37 ;  /* 0x0000002500587202 */ /* 0x000fe40000000f00 */
[----:B------:R-:W-:-:S07]  /*bd60*/  MOV R56, R123 ;  /* 0x0000007b00387202 */ /* 0x000fce0000000f00 */
[----:B------:R-:W-:Y:S05]  /*bd70*/  WARPSYNC.COLLECTIVE R91, `(.L_x_968) ;  /* 0x000000005b087348 */ /* 0x000fea0003c00000 */
[----:B------:R0:W1:Y:S02]  /*bd80*/  SHFL.IDX P0, R123, R88, R89, R90 ;  /* 0x00000059587b7389 */ /* 0x000064000000005a */
[----:B01----:R-:W-:Y:S05]  /*bd90*/  ENDCOLLECTIVE ;  /* 0x000000000000791b */ /* 0x003fea0003800000 */
.L_x_968:
[-C--:B------:R-:W-:Y:S01]  /*bda0*/  FFMA R93, R0, R58.reuse, R93 ;  /* 0x0000003a005d7223 */ /* 0x080fe2000000005d */
[----:B------:R-:W-:Y:S01]  /*bdb0*/  FFMA R94, R11, R58, R94 ;  /* 0x0000003a0b5e7223 */ /* 0x000fe2000000005e */
[----:B------:R-:W-:Y:S02]  /*bdc0*/  MOV R88, R38 ;  /* 0x0000002600587202 */ /* 0x000fe40000000f00 */
[----:B------:R-:W-:-:S07]  /*bdd0*/  MOV R58, R123 ;  /* 0x0000007b003a7202 */ /* 0x000fce0000000f00 */
[----:B------:R-:W-:Y:S05]  /*bde0*/  WARPSYNC.COLLECTIVE R91, `(.L_x_969) ;  /* 0x000000005b087348 */ /* 0x000fea0003c00000 */
[----:B------:R0:W1:Y:S02]  /*bdf0*/  SHFL.IDX P0, R123, R88, R89, R90 ;  /* 0x00000059587b7389 */ /* 0x000064000000005a */
[----:B01----:R-:W-:Y:S05]  /*be00*/  ENDCOLLECTIVE ;  /* 0x000000000000791b */ /* 0x003fea0003800000 */
.L_x_969:
[-C--:B------:R-:W-:Y:S01]  /*be10*/  FFMA R95, R0, R60.reuse, R95 ;  /* 0x0000003c005f7223 */ /* 0x080fe2000000005f */
[----:B------:R-:W-:Y:S01]  /*be20*/  FFMA R96, R11, R60, R96 ;  /* 0x0000003c0b607223 */ /* 0x000fe20000000060 */
[----:B------:R-:W-:Y:S02]  /*be30*/  MOV R88, R39 ;  /* 0x0000002700587202 */ /* 0x000fe40000000f00 */
[----:B------:R-:W-:-:S07]  /*be40*/  MOV R60, R123 ;  /* 0x0000007b003c7202 */ /* 0x000fce0000000f00 */
[----:B------:R-:W-:Y:S05]  /*be50*/  WARPSYNC.COLLECTIVE R91, `(.L_x_970) ;  /* 0x000000005b087348 */ /* 0x000fea0003c00000 */
[----:B------:R0:W1:Y:S02]  /*be60*/  SHFL.IDX P0, R123, R88, R89, R90 ;  /* 0x00000059587b7389 */ /* 0x000064000000005a */
[----:B01----:R-:W-:Y:S05]  /*be70*/  ENDCOLLECTIVE ;  /* 0x000000000000791b */ /* 0x003fea0003800000 */
.L_x_970:
[-C--:B------:R-:W-:Y:S01]  /*be80*/  FFMA R97, R0, R62.reuse, R97 ;  /* 0x0000003e00617223 */ /* 0x080fe20000000061 */
[----:B------:R-:W-:Y:S01]  /*be90*/  FFMA R98, R11, R62, R98 ;  /* 0x0000003e0b627223 */ /* 0x000fe20000000062 */
[----:B------:R-:W-:Y:S02]  /*bea0*/  MOV R88, R40 ;  /* 0x0000002800587202 */ /* 0x000fe40000000f00 */
[----:B------:R-:W-:-:S07]  /*beb0*/  MOV R62, R123 ;  /* 0x0000007b003e7202 */ /* 0x000fce0000000f00 */
[----:B------:R-:W-:Y:S05]  /*bec0*/  WARPSYNC.COLLECTIVE R91, `(.L_x_971) ;  /* 0x000000005b087348 */ /* 0x000fea0003c00000 */
[----:B------:R0:W1:Y:S02]  /*bed0*/  SHFL.IDX P0, R123, R88, R89, R90 ;  /* 0x00000059587b7389 */ /* 0x000064000000005a */
[----:B01----:R-:W-:Y:S05]  /*bee0*/  ENDCOLLECTIVE ;  /* 0x000000000000791b */ /* 0x003fea0003800000 */
.L_x_971:
[-C--:B------:R-:W-:Y:S01]  /*bef0*/  FFMA R99, R0, R64.reuse, R99 ;  /* 0x0000004000637223 */ /* 0x080fe20000000063 */
[----:B------:R-:W-:Y:S01]  /*bf00*/  FFMA R100, R11, R64, R100 ;  /* 0x000000400b647223 */ /* 0x000fe20000000064 */
[----:B------:R-:W-:Y:S02]  /*bf10*/  MOV R88, R41 ;  /* 0x0000002900587202 */ /* 0x000fe40000000f00 */
[----:B------:R-:W-:-:S07]  /*bf20*/  MOV R64, R123 ;  /* 0x0000007b00407202 */ /* 0x000fce0000000f00 */
[----:B------:R-:W-:Y:S05]  /*bf30*/  WARPSYNC.COLLECTIVE R91, `(.L_x_972) ;  /* 0x000000005b087348 */ /* 0x000fea0003c00000 */
[----:B------:R0:W1:Y:S02]  /*bf40*/  SHFL.IDX P0, R123, R88, R89, R90 ;  /* 0x00000059587b7389 */ /* 0x000064000000005a */
[----:B01----:R-:W-:Y:S05]  /*bf50*/  ENDCOLLECTIVE ;  /* 0x000000000000791b */ /* 0x003fea0003800000 */
.L_x_972:
[----:B------:R-:W-:Y:S02]  /*bf60*/  MOV R88, R42 ;  /* 0x0000002a00587202 */ /* 0x000fe40000000f00 */
[----:B------:R-:W-:-:S07]  /*bf70*/  MOV R83, R123 ;  /* 0x0000007b00537202 */ /* 0x000fce0000000f00 */
[----:B------:R-:W-:Y:S05]  /*bf80*/  WARPSYNC.COLLECTIVE R91, `(.L_x_973) ;  /* 0x000000005b087348 */ /* 0x000fea0003c00000 */
[----:B------:R0:W1:Y:S02]  /*bf90*/  SHFL.IDX P0, R123, R88, R89, R90 ;  /* 0x00000059587b7389 */ /* 0x000064000000005a */
[----:B01----:R-:W-:Y:S05]  /*bfa0*/  ENDCOLLECTIVE ;  /* 0x000000000000791b */ /* 0x003fea0003800000 */
.L_x_973:
        /* <DEDUP_REMOVED lines=21> */
.L_x_974:
[----:B------:R-:W-:Y:S01]  /*c100*/  FFMA R106, R11, R48, R106 ;  /* 0x000000300b6a7223 */ /* 0x000fe2000000006a */
[----:B------:R-:W-:Y:S02]  /*c110*/  MOV R88, R33 ;  /* 0x0000002100587202 */ /* 0x000fe40000000f00 */
[----:B------:R-:W-:-:S07]  /*c120*/  MOV R48, R123 ;  /* 0x0000007b00307202 */ /* 0x000fce0000000f00 */
[----:B------:R-:W-:Y:S05]  /*c130*/  WARPSYNC.COLLECTIVE R91, `(.L_x_975) ;  /* 0x000000005b087348 */ /* 0x000fea0003c00000 */
[----:B------:R0:W1:Y:S02]  /*c140*/  SHFL.IDX P0, R123, R88, R89, R90 ;  /* 0x00000059587b7389 */ /* 0x000064000000005a */
[----:B01----:R-:W-:Y:S05]  /*c150*/  ENDCOLLECTIVE ;  /* 0x000000000000791b */ /* 0x003fea0003800000 */
.L_x_975:
        /* <DEDUP_REMOVED lines=13> */
.L_x_976:
[----:B------:R-:W-:Y:S02]  /*c230*/  MOV R88, R12 ;  /* 0x0000000c00587202 */ /* 0x000fe40000000f00 */
[----:B------:R-:W-:-:S07]  /*c240*/  MOV R50, R123 ;  /* 0x0000007b00327202 */ /* 0x000fce0000000f00 */
[----:B------:R-:W-:Y:S05]  /*c250*/  WARPSYNC.COLLECTIVE R91, `(.L_x_977) ;  /* 0x000000005b087348 */ /* 0x000fea0003c00000 */
[----:B------:R0:W1:Y:S02]  /*c260*/  SHFL.IDX P0, R123, R88, R89, R90 ;  /* 0x00000059587b7389 */ /* 0x000064000000005a */
[----:B01----:R-:W-:Y:S05]  /*c270*/  ENDCOLLECTIVE ;  /* 0x000000000000791b */ /* 0x003fea0003800000 */
.L_x_977:
[----:B------:R-:W-:Y:S02]  /*c280*/  MOV R88, R13 ;  /* 0x0000000d00587202 */ /* 0x000fe40000000f00 */
[----:B------:R-:W-:-:S07]  /*c290*/  MOV R52, R123 ;  /* 0x0000007b00347202 */ /* 0x000fce0000000f00 */
[----:B------:R-:W-:Y:S05]  /*c2a0*/  WARPSYNC.COLLECTIVE R91, `(.L_x_978) ;  /* 0x000000005b087348 */ /* 0x000fea0003c00000 */
[----:B------:R0:W1:Y:S02]  /*c2b0*/  SHFL.IDX P0, R123, R88, R89, R90 ;  /* 0x00000059587b7389 */ /* 0x000064000000005a */
[----:B01----:R-:W-:Y:S05]  /*c2c0*/  ENDCOLLECTIVE ;  /* 0x000000000000791b */ /* 0x003fea0003800000 */
.L_x_978:
[----:B------:R-:W-:Y:S02]  /*c2d0*/  MOV R88, R14 ;  /* 0x0000000e00587202 */ /* 0x000fe40000000f00 */
[----:B------:R-:W-:-:S07]  /*c2e0*/  MOV R54, R123 ;  /* 0x0000007b00367202 */ /* 0x000fce0000000f00 */
[----:B------:R-:W-:Y:S05]  /*c2f0*/  WARPSYNC.COLLECTIVE R91, `(.L_x_979) ;  /* 0x000000005b087348 */ /* 0x000fea0003c00000 */
[----:B------:R0:W1:Y:S02]  /*c300*/  SHFL.IDX P0, R123, R88, R89, R90 ;  /* 0x00000059587b7389 */ /* 0x000064000000005a */
[----:B01----:R-:W-:Y:S05]  /*c310*/  ENDCOLLECTIVE ;  /* 0x000000000000791b */ /* 0x003fea0003800000 */
.L_x_979:
[----:B------:R-:W-:Y:S02]  /*c320*/  MOV R88, R15 ;  /* 0x0000000f00587202 */ /* 0x000fe40000000f00 */
[----:B------:R-:W-:-:S07]  /*c330*/  MOV R56, R123 ;  /* 0x0000007b00387202 */ /* 0x000fce0000000f00 */
[----:B------:R-:W-:Y:S05]  /*c340*/  WARPSYNC.COLLECTIVE R91, `(.L_x_980) ;  /* 0x000000005b087348 */ /* 0x000fea0003c00000 */
[----:B------:R0:W1:Y:S02]  /*c350*/  SHFL.IDX P0, R123, R88, R89, R90 ;  /* 0x00000059587b7389 */ /* 0x000064000000005a */
[----:B01----:R-:W-:Y:S05]  /*c360*/  ENDCOLLECTIVE ;  /* 0x000000000000791b */ /* 0x003fea0003800000 */
.L_x_980:
[----:B------:R-:W-:Y:S02]  /*c370*/  MOV R88, R16 ;  /* 0x0000001000587202 */ /* 0x000fe40000000f00 */
[----:B------:R-:W-:-:S07]  /*c380*/  MOV R58, R123 ;  /* 0x0000007b003a7202 */ /* 0x000fce0000000f00 */
[----:B------:R-:W-:Y:S05]  /*c390*/  WARPSYNC.COLLECTIVE R91, `(.L_x_981) ;  /* 0x000000005b087348 */ /* 0x000fea0003c00000 */
[----:B------:R0:W1:Y:S02]  /*c3a0*/  SHFL.IDX P0, R123, R88, R89, R90 ;  /* 0x00000059587b7389 */ /* 0x000064000000005a */
[----:B01----:R-:W-:Y:S05]  /*c3b0*/  ENDCOLLECTIVE ;  /* 0x000000000000791b */ /* 0x003fea0003800000 */
.L_x_981:
[----:B------:R-:W-:Y:S02]  /*c3c0*/  MOV R88, R17 ;  /* 0x0000001100587202 */ /* 0x000fe40000000f00 */
[----:B------:R-:W-:-:S07]  /*c3d0*/  MOV R60, R123 ;  /* 0x0000007b003c7202 */ /* 0x000fce0000000f00 */
[----:B------:R-:W-:Y:S05]  /*c3e0*/  WARPSYNC.COLLECTIVE R91, `(.L_x_982) ;  /* 0x000000005b087348 */ /* 0x000fea0003c00000 */
[----:B------:R0:W1:Y:S02]  /*c3f0*/  SHFL.IDX P0, R123, R88, R89, R90 ;  /* 0x00000059587b7389 */ /* 0x000064000000005a */
[----:B01----:R-:W-:Y:S05]  /*c400*/  ENDCOLLECTIVE ;  /* 0x000000000000791b */ /* 0x003fea0003800000 */
.L_x_982:
[----:B------:R-:W-:Y:S02]  /*c410*/  MOV R88, R18 ;  /* 0x0000001200587202 */ /* 0x000fe40000000f00 */
[----:B------:R-:W-:-:S07]  /*c420*/  MOV R62, R123 ;  /* 0x0000007b003e7202 */ /* 0x000fce0000000f00 */
[----:B------:R-:W-:Y:S05]  /*c430*/  WARPSYNC.COLLECTIVE R91, `(.L_x_983) ;  /* 0x000000005b087348 */ /* 0x000fea0003c00000 */
[----:B------:R0:W1:Y:S02]  /*c440*/  SHFL.IDX P0, R123, R88, R89, R90 ;  /* 0x00000059587b7389 */ /* 0x000064000000005a */
[----:B01----:R-:W-:Y:S05]  /*c450*/  ENDCOLLECTIVE ;  /* 0x000000000000791b */ /* 0x003fea0003800000 */
.L_x_983:
[----:B------:R-:W-:Y:S01]  /*c460*/  MOV R88, R19 ;  /* 0x0000001300587202 */ /* 0x000fe20000000f00 */
[-C--:B------:R-:W-:Y:S01]  /*c470*/  FFMA R65, R46, R123.reuse, R65 ;  /* 0x0000007b2e417223 */ /* 0x080fe20000000041 */
[----:B------:R-:W-:-:S07]  /*c480*/  FFMA R161, R79, R123, R161 ;  /* 0x0000007b4fa17223 */ /* 0x000fce00000000a1 */
[----:B------:R-:W-:Y:S05]  /*c490*/  WARPSYNC.COLLECTIVE R91, `(.L_x_984) ;  /* 0x000000005b087348 */ /* 0x000fea0003c00000 */
[----:B------:R0:W1:Y:S02]  /*c4a0*/  SHFL.IDX P0, R123, R88, R89, R90 ;  /* 0x00000059587b7389 */ /* 0x000064000000005a */
[----:B01----:R-:W-:Y:S05]  /*c4b0*/  ENDCOLLECTIVE ;  /* 0x000000000000791b */ /* 0x003fea0003800000 */
.L_x_984:
[C---:B------:R-:W-:Y:S01]  /*c4c0*/  FFMA R81, R48.reuse, R46, R81 ;  /* 0x0000002e30517223 */ /* 0x040fe20000000051 */
[----:B------:R-:W-:Y:S01]  /*c4d0*/  FFMA R77, R48, R79, R77 ;  /* 0x0000004f304d7223 */ /* 0x000fe2000000004d */
[----:B------:R-:W-:Y:S02]  /*c4e0*/  MOV R88, R20 ;  /* 0x0000001400587202 */ /* 0x000fe40000000f00 */
[----:B------:R-:W-:-:S07]  /*c4f0*/  MOV R48, R123 ;  /* 0x0000007b00307202 */ /* 0x000fce0000000f00 */
[----:B------:R-:W-:Y:S05]  /*c500*/  WARPSYNC.COLLECTIVE R91, `(.L_x_985) ;  /* 0x000000005b087348 */ /* 0x000fea0003c00000 */
[----:B------:R0:W1:Y:S02]  /*c510*/  SHFL.IDX P0, R123, R88, R89, R90 ;  /* 0x00000059587b7389 */ /* 0x000064000000005a */
[----:B01----:R-:W-:Y:S05]  /*c520*/  ENDCOLLECTIVE ;  /* 0x000000000000791b */ /* 0x003fea0003800000 */
.L_x_985:
[-C--:B------:R-:W-:Y:S01]  /*c530*/  FFMA R51, R46, R50.reuse, R51 ;  /* 0x000000322e337223 */ /* 0x080fe20000000033 */
[----:B------:R-:W-:Y:S01]  /*c540*/  FFMA R147, R79, R50, R147 ;  /* 0x000000324f937223 */ /* 0x000fe20000000093 */
[----:B------:R-:W-:Y:S02]  /*c550*/  MOV R88, R21 ;  /* 0x0000001500587202 */ /* 0x000fe40000000f00 */
[----:B------:R-:W-:-:S07]  /*c560*/  MOV R50, R123 ;  /* 0x0000007b00327202 */ /* 0x000fce0000000f00 */
[----:B------:R-:W-:Y:S05]  /*c570*/  WARPSYNC.COLLECTIVE R91, `(.L_x_986) ;  /* 0x000000005b087348 */ /* 0x000fea0003c00000 */
[----:B------:R0:W1:Y:S02]  /*c580*/  SHFL.IDX P0, R123, R88, R89, R90 ;  /* 0x00000059587b7389 */ /* 0x000064000000005a */
[----:B01----:R-:W-:Y:S05]  /*c590*/  ENDCOLLECTIVE ;  /* 0x000000000000791b */ /* 0x003fea0003800000 */
.L_x_986:
[-C--:B------:R-:W-:Y:S01]  /*c5a0*/  FFMA R53, R46, R52.reuse, R53 ;  /* 0x000000342e357223 */ /* 0x080fe20000000035 */
[----:B------:R-:W-:Y:S01]  /*c5b0*/  FFMA R149, R79, R52, R149 ;  /* 0x000000344f957223 */ /* 0x000fe20000000095 */
[----:B------:R-:W-:Y:S02]  /*c5c0*/  MOV R88, R22 ;  /* 0x0000001600587202 */ /* 0x000fe40000000f00 */
[----:B------:R-:W-:-:S07]  /*c5d0*/  MOV R52, R123 ;  /* 0x0000007b00347202 */ /* 0x000fce0000000f00 */
[----:B------:R-:W-:Y:S05]  /*c5e0*/  WARPSYNC.COLLECTIVE R91, `(.L_x_987) ;  /* 0x000000005b087348 */ /* 0x000fea0003c00000 */
[----:B------:R0:W1:Y:S02]  /*c5f0*/  SHFL.IDX P0, R123, R88, R89, R90 ;  /* 0x00000059587b7389 */ /* 0x000064000000005a */
[----:B01----:R-:W-:Y:S05]  /*c600*/  ENDCOLLECTIVE ;  /* 0x000000000000791b */ /* 0x003fea0003800000 */
.L_x_987:
[-C--:B------:R-:W-:Y:S01]  /*c610*/  FFMA R55, R46, R54.reuse, R55 ;  /* 0x000000362e377223 */ /* 0x080fe20000000037 */
[----:B------:R-:W-:Y:S01]  /*c620*/  FFMA R151, R79, R54, R151 ;  /* 0x000000364f977223 */ /* 0x000fe20000000097 */
[----:B------:R-:W-:Y:S02]  /*c630*/  MOV R88, R23 ;  /* 0x0000001700587202 */ /* 0x000fe40000000f00 */
[----:B------:R-:W-:-:S07]  /*c640*/  MOV R54, R123 ;  /* 0x0000007b00367202 */ /* 0x000fce0000000f00 */
[----:B------:R-:W-:Y:S05]  /*c650*/  WARPSYNC.COLLECTIVE R91, `(.L_x_988) ;  /* 0x000000005b087348 */ /* 0x000fea0003c00000 */
[----:B------:R0:W1:Y:S02]  /*c660*/  SHFL.IDX P0, R123, R88, R89, R90 ;  /* 0x00000059587b7389 */ /* 0x000064000000005a */
[----:B01----:R-:W-:Y:S05]  /*c670*/  ENDCOLLECTIVE ;  /* 0x000000000000791b */ /* 0x003fea0003800000 */
.L_x_988:
[-C--:B------:R-:W-:Y:S01]  /*c680*/  FFMA R57, R46, R56.reuse, R57 ;  /* 0x000000382e397223 */ /* 0x080fe20000000039 */
[----:B------:R-:W-:Y:S01]  /*c690*/  FFMA R153, R79, R56, R153 ;  /* 0x000000384f997223 */ /* 0x000fe20000000099 */
[----:B------:R-:W-:Y:S02]  /*c6a0*/  MOV R88, R24 ;  /* 0x0000001800587202 */ /* 0x000fe40000000f00 */
[----:B------:R-:W-:-:S07]  /*c6b0*/  MOV R56, R123 ;  /* 0x0000007b00387202 */ /* 0x000fce0000000f00 */
[----:B------:R-:W-:Y:S05]  /*c6c0*/  WARPSYNC.COLLECTIVE R91, `(.L_x_989) ;  /* 0x000000005b087348 */ /* 0x000fea0003c00000 */
[----:B------:R0:W1:Y:S02]  /*c6d0*/  SHFL.IDX P0, R123, R88, R89, R90 ;  /* 0x00000059587b7389 */ /* 0x000064000000005a */
[----:B01----:R-:W-:Y:S05]  /*c6e0*/  ENDCOLLECTIVE ;  /* 0x000000000000791b */ /* 0x003fea0003800000 */
.L_x_989:
[-C--:B------:R-:W-:Y:S01]  /*c6f0*/  FFMA R59, R46, R58.reuse, R59 ;  /* 0x0000003a2e3b7223 */ /* 0x080fe2000000003b */
[----:B------:R-:W-:Y:S01]  /*c700*/  FFMA R155, R79, R58, R155 ;  /* 0x0000003a4f9b7223 */ /* 0x000fe2000000009b */
[----:B------:R-:W-:Y:S02]  /*c710*/  MOV R88, R25 ;  /* 0x0000001900587202 */ /* 0x000fe40000000f00 */
[----:B------:R-:W-:-:S07]  /*c720*/  MOV R58, R123 ;  /* 0x0000007b003a7202 */ /* 0x000fce0000000f00 */
[----:B------:R-:W-:Y:S05]  /*c730*/  WARPSYNC.COLLECTIVE R91, `(.L_x_990) ;  /* 0x000000005b087348 */ /* 0x000fea0003c00000 */
[----:B------:R0:W1:Y:S02]  /*c740*/  SHFL.IDX P0, R123, R88, R89, R90 ;  /* 0x00000059587b7389 */ /* 0x000064000000005a */
[----:B01----:R-:W-:Y:S05]  /*c750*/  ENDCOLLECTIVE ;  /* 0x000000000000791b */ /* 0x003fea0003800000 */
.L_x_990:
[-C--:B------:R-:W-:Y:S01]  /*c760*/  FFMA R61, R46, R60.reuse, R61 ;  /* 0x0000003c2e3d7223 */ /* 0x080fe2000000003d */
[----:B------:R-:W-:Y:S01]  /*c770*/  FFMA R157, R79, R60, R157 ;  /* 0x0000003c4f9d7223 */ /* 0x000fe2000000009d */
[----:B------:R-:W-:Y:S02]  /*c780*/  MOV R88, R26 ;  /* 0x0000001a00587202 */ /* 0x000fe40000000f00 */
[----:B------:R-:W-:-:S07]  /*c790*/  MOV R60, R123 ;  /* 0x0000007b003c7202 */ /* 0x000fce0000000f00 */
[----:B------:R-:W-:Y:S05]  /*c7a0*/  WARPSYNC.COLLECTIVE R91, `(.L_x_991) ;  /* 0x000000005b087348 */ /* 0x000fea0003c00000 */
[----:B------:R0:W1:Y:S02]  /*c7b0*/  SHFL.IDX P0, R123, R88, R89, R90 ;  /* 0x00000059587b7389 */ /* 0x000064000000005a */
[----:B01----:R-:W-:Y:S05]  /*c7c0*/  ENDCOLLECTIVE ;  /* 0x000000000000791b */ /* 0x003fea0003800000 */
.L_x_991:
[-C--:B------:R-:W-:Y:S01]  /*c7d0*/  FFMA R63, R46, R62.reuse, R63 ;  /* 0x0000003e2e3f7223 */ /* 0x080fe2000000003f */
[----:B------:R-:W-:Y:S01]  /*c7e0*/  FFMA R159, R79, R62, R159 ;  /* 0x0000003e4f9f7223 */ /* 0x000fe2000000009f */
[----:B------:R-:W-:Y:S02]  /*c7f0*/  MOV R88, R28 ;  /* 0x0000001c00587202 */ /* 0x000fe40000000f00 */
[----:B------:R-:W-:-:S07]  /*c800*/  MOV R62, R123 ;  /* 0x0000007b003e7202 */ /* 0x000fce0000000f00 */
[----:B------:R-:W-:Y:S05]  /*c810*/  WARPSYNC.COLLECTIVE R91, `(.L_x_992) ;  /* 0x000000005b087348 */ /* 0x000fea0003c00000 */
[----:B------:R0:W1:Y:S02]  /*c820*/  SHFL.IDX P0, R123, R88, R89, R90 ;  /* 0x00000059587b7389 */ /* 0x000064000000005a */
[----:B01----:R-:W-:Y:S05]  /*c830*/  ENDCOLLECTIVE ;  /* 0x000000000000791b */ /* 0x003fea0003800000 */
.L_x_992:
[----:B------:R-:W-:Y:S01]  /*c840*/  FFMA R10, R11, R64, R10 ;  /* 0x000000400b0a7223 */ /* 0x000fe2000000000a */
[----:B------:R-:W-:Y:S02]  /*c850*/  MOV R88, R29 ;  /* 0x0000001d00587202 */ /* 0x000fe40000000f00 */
[----:B------:R-:W-:-:S07]  /*c860*/  MOV R64, R123 ;  /* 0x0000007b00407202 */ /* 0x000fce0000000f00 */
[----:B------:R-:W-:Y:S05]  /*c870*/  WARPSYNC.COLLECTIVE R91, `(.L_x_993) ;  /* 0x000000005b087348 */ /* 0x000fea0003c00000 */
[----:B------:R0:W1:Y:S02]  /*c880*/  SHFL.IDX P0, R123, R88, R89, R90 ;  /* 0x00000059587b7389 */ /* 0x000064000000005a */
[----:B01----:R-:W-:Y:S05]  /*c890*/  ENDCOLLECTIVE ;  /* 0x000000000000791b */ /* 0x003fea0003800000 */
.L_x_993:
[----:B------:R-:W-:Y:S01]  /*c8a0*/  FFMA R102, R11, R66, R102 ;  /* 0x000000420b667223 */ /* 0x000fe20000000066 */
[----:B------:R-:W-:Y:S02]  /*c8b0*/  MOV R88, R30 ;  /* 0x0000001e00587202 */ /* 0x000fe40000000f00 */
[----:B------:R-:W-:-:S07]  /*c8c0*/  MOV R66, R123 ;  /* 0x0000007b00427202 */ /* 0x000fce0000000f00 */
[----:B------:R-:W-:Y:S05]  /*c8d0*/  WARPSYNC.COLLECTIVE R91, `(.L_x_994) ;  /* 0x000000005b087348 */ /* 0x000fea0003c00000 */
[----:B------:R0:W1:Y:S02]  /*c8e0*/  SHFL.IDX P0, R123, R88, R89, R90 ;  /* 0x00000059587b7389 */ /* 0x000064000000005a */
[----:B01----:R-:W-:Y:S05]  /*c8f0*/  ENDCOLLECTIVE ;  /* 0x000000000000791b */ /* 0x003fea0003800000 */
.L_x_994:
[----:B------:R-:W-:Y:S01]  /*c900*/  MOV R88, R31 ;  /* 0x0000001f00587202 */ /* 0x000fe20000000f00 */
[-C--:B------:R-:W-:Y:S01]  /*c910*/  FFMA R103, R46, R123.reuse, R103 ;  /* 0x0000007b2e677223 */ /* 0x080fe20000000067 */
[----:B------:R-:W-:-:S07]  /*c920*/  FFMA R104, R79, R123, R104 ;  /* 0x0000007b4f687223 */ /* 0x000fce0000000068 */
[----:B------:R-:W-:Y:S05]  /*c930*/  WARPSYNC.COLLECTIVE R91, `(.L_x_995) ;  /* 0x000000005b087348 */ /* 0x000fea0003c00000 */
[----:B------:R0:W1:Y:S02]  /*c940*/  SHFL.IDX P0, R123, R88, R89, R90 ;  /* 0x00000059587b7389 */ /* 0x000064000000005a */
[----:B01----:R-:W-:Y:S05]  /*c950*/  ENDCOLLECTIVE ;  /* 0x000000000000791b */ /* 0x003fea0003800000 */
.L_x_995:
[C---:B------:R-:W-:Y:S01]  /*c960*/  FFMA R78, R11.reuse, R83, R78 ;  /* 0x000000530b4e7223 */ /* 0x040fe2000000004e */
[----:B------:R-:W-:Y:S01]  /*c970*/  FFMA R86, R11, R87, R86 ;  /* 0x000000570b567223 */ /* 0x000fe20000000056 */
[----:B------:R-:W-:Y:S02]  /*c980*/  MOV R88, R32 ;  /* 0x0000002000587202 */ /* 0x000fe40000000f00 */
[----:B------:R-:W-:-:S07]  /*c990*/  MOV R11, R123 ;  /* 0x0000007b000b7202 */ /* 0x000fce0000000f00 */
[----:B------:R-:W-:Y:S05]  /*c9a0*/  WARPSYNC.COLLECTIVE R91, `(.L_x_996) ;  /* 0x000000005b087348 */ /* 0x000fea0003c00000 */
[----:B------:R0:W1:Y:S02]  /*c9b0*/  SHFL.IDX P0, R123, R88, R89, R90 ;  /* 0x00000059587b7389 */ /* 0x000064000000005a */
[----:B01----:R-:W-:Y:S05]  /*c9c0*/  ENDCOLLECTIVE ;  /* 0x000000000000791b */ /* 0x003fea0003800000 */
.L_x_996:
[-C--:B------:R-:W-:Y:S01]  /*c9d0*/  FFMA R67, R46, R48.reuse, R67 ;  /* 0x000000302e437223 */ /* 0x080fe20000000043 */
[----:B------:R-:W-:Y:S01]  /*c9e0*/  FFMA R163, R79, R48, R163 ;  /* 0x000000304fa37223 */ /* 0x000fe200000000a3 */
[----:B------:R-:W-:Y:S02]  /*c9f0*/  MOV R88, R34 ;  /* 0x0000002200587202 */ /* 0x000fe40000000f00 */
[----:B------:R-:W-:-:S07]  /*ca00*/  MOV R48, R123 ;  /* 0x0000007b00307202 */ /* 0x000fce0000000f00 */
[----:B------:R-:W-:Y:S05]  /*ca10*/  WARPSYNC.COLLECTIVE R91, `(.L_x_997) ;  /* 0x000000005b087348 */ /* 0x000fea0003c00000 */
[----:B------:R0:W1:Y:S02]  /*ca20*/  SHFL.IDX P0, R123, R88, R89, R90 ;  /* 0x00000059587b7389 */ /* 0x000064000000005a */
[----:B01----:R-:W-:Y:S05]  /*ca30*/  ENDCOLLECTIVE ;  /* 0x000000000000791b */ /* 0x003fea0003800000 */
.L_x_997:
[-C--:B------:R-:W-:Y:S01]  /*ca40*/  FFMA R69, R46, R50.reuse, R69 ;  /* 0x000000322e457223 */ /* 0x080fe20000000045 */
[----:B------:R-:W-:Y:S01]  /*ca50*/  FFMA R165, R79, R50, R165 ;  /* 0x000000324fa57223 */ /* 0x000fe200000000a5 */
[----:B------:R-:W-:Y:S02]  /*ca60*/  MOV R88, R35 ;  /* 0x0000002300587202 */ /* 0x000fe40000000f00 */
[----:B------:R-:W-:-:S07]  /*ca70*/  MOV R50, R123 ;  /* 0x0000007b00327202 */ /* 0x000fce0000000f00 */
[----:B------:R-:W-:Y:S05]  /*ca80*/  WARPSYNC.COLLECTIVE R91, `(.L_x_998) ;  /* 0x000000005b087348 */ /* 0x000fea0003c00000 */
[----:B------:R0:W1:Y:S02]  /*ca90*/  SHFL.IDX P0, R123, R88, R89, R90 ;  /* 0x00000059587b7389 */ /* 0x000064000000005a */
[----:B01----:R-:W-:Y:S05]  /*caa0*/  ENDCOLLECTIVE ;  /* 0x000000000000791b */ /* 0x003fea0003800000 */
.L_x_998:
[-C--:B------:R-:W-:Y:S01]  /*cab0*/  FFMA R71, R46, R52.reuse, R71 ;  /* 0x000000342e477223 */ /* 0x080fe20000000047 */
[----:B------:R-:W-:Y:S01]  /*cac0*/  FFMA R72, R79, R52, R72 ;  /* 0x000000344f487223 */ /* 0x000fe20000000048 */
[----:B------:R-:W-:Y:S02]  /*cad0*/  MOV R88, R36 ;  /* 0x0000002400587202 */ /* 0x000fe40000000f00 */
[----:B------:R-:W-:-:S07]  /*cae0*/  MOV R52, R123 ;  /* 0x0000007b00347202 */ /* 0x000fce0000000f00 */
[----:B------:R-:W-:Y:S05]  /*caf0*/  WARPSYNC.COLLECTIVE R91, `(.L_x_999) ;  /* 0x000000005b087348 */ /* 0x000fea0003c00000 */
[----:B------:R0:W1:Y:S02]  /*cb00*/  SHFL.IDX P0, R123, R88, R89, R90 ;  /* 0x00000059587b7389 */ /* 0x000064000000005a */
[----:B01----:R-:W-:Y:S05]  /*cb10*/  ENDCOLLECTIVE ;  /* 0x000000000000791b */ /* 0x003fea0003800000 */
.L_x_999:
[-C--:B------:R-:W-:Y:S01]  /*cb20*/  FFMA R73, R46, R54.reuse, R73 ;  /* 0x000000362e497223 */ /* 0x080fe20000000049 */
[----:B------:R-:W-:Y:S01]  /*cb30*/  FFMA R74, R79, R54, R74 ;  /* 0x000000364f4a7223 */ /* 0x000fe2000000004a */
[----:B------:R-:W-:Y:S02]  /*cb40*/  MOV R88, R37 ;  /* 0x0000002500587202 */ /* 0x000fe40000000f00 */
[----:B------:R-:W-:-:S07]  /*cb50*/  MOV R54, R123 ;  /* 0x0000007b00367202 */ /* 0x000fce0000000f00 */
[----:B------:R-:W-:Y:S05]  /*cb60*/  WARPSYNC.COLLECTIVE R91, `(.L_x_1000) ;  /* 0x000000005b087348 */ /* 0x000fea0003c00000 */
[----:B------:R0:W1:Y:S02]  /*cb70*/  SHFL.IDX P0, R123, R88, R89, R90 ;  /* 0x00000059587b7389 */ /* 0x000064000000005a */
[----:B01----:R-:W-:Y:S05]  /*cb80*/  ENDCOLLECTIVE ;  /* 0x000000000000791b */ /* 0x003fea0003800000 */
.L_x_1000:
[-C--:B------:R-:W-:Y:S01]  /*cb90*/  FFMA R75, R46, R56.reuse, R75 ;  /* 0x000000382e4b7223 */ /* 0x080fe2000000004b */
[----:B------:R-:W-:Y:S01]  /*cba0*/  FFMA R92, R79, R56, R92 ;  /* 0x000000384f5c7223 */ /* 0x000fe2000000005c */
[----:B------:R-:W-:Y:S02]  /*cbb0*/  MOV R88, R38 ;  /* 0x0000002600587202 */ /* 0x000fe40000000f00 */
[----:B------:R-:W-:-:S07]  /*cbc0*/  MOV R56, R123 ;  /* 0x0000007b00387202 */ /* 0x000fce0000000f00 */
[----:B------:R-:W-:Y:S05]  /*cbd0*/  WARPSYNC.COLLECTIVE R91, `(.L_x_1001) ;  /* 0x000000005b087348 */ /* 0x000fea0003c00000 */
[----:B------:R0:W1:Y:S02]  /*cbe0*/  SHFL.IDX P0, R123, R88, R89, R90 ;  /* 0x00000059587b7389 */ /* 0x000064000000005a */
[----:B01----:R-:W-:Y:S05]  /*cbf0*/  ENDCOLLECTIVE ;  /* 0x000000000000791b */ /* 0x003fea0003800000 */
.L_x_1001:
[-C--:B------:R-:W-:Y:S01]  /*cc00*/  FFMA R93, R46, R58.reuse, R93 ;  /* 0x0000003a2e5d7223 */ /* 0x080fe2000000005d */
[----:B------:R-:W-:Y:S01]  /*cc10*/  FFMA R94, R79, R58, R94 ;  /* 0x0000003a4f5e7223 */ /* 0x000fe2000000005e */
[----:B------:R-:W-:Y:S02]  /*cc20*/  MOV R88, R39 ;  /* 0x0000002700587202 */ /* 0x000fe40000000f00 */
[----:B------:R-:W-:-:S07]  /*cc30*/  MOV R58, R123 ;  /* 0x0000007b003a7202 */ /* 0x000fce0000000f00 */
[----:B------:R-:W-:Y:S05]  /*cc40*/  WARPSYNC.COLLECTIVE R91, `(.L_x_1002) ;  /* 0x000000005b087348 */ /* 0x000fea0003c00000 */
[----:B------:R0:W1:Y:S02]  /*cc50*/  SHFL.IDX P0, R123, R88, R89, R90 ;  /* 0x00000059587b7389 */ /* 0x000064000000005a */
[----:B01----:R-:W-:Y:S05]  /*cc60*/  ENDCOLLECTIVE ;  /* 0x000000000000791b */ /* 0x003fea0003800000 */
.L_x_1002:
[-C--:B------:R-:W-:Y:S01]  /*cc70*/  FFMA R95, R46, R60.reuse, R95 ;  /* 0x0000003c2e5f7223 */ /* 0x080fe2000000005f */
[----:B------:R-:W-:Y:S01]  /*cc80*/  FFMA R96, R79, R60, R96 ;  /* 0x0000003c4f607223 */ /* 0x000fe20000000060 */
[----:B------:R-:W-:Y:S02]  /*cc90*/  MOV R88, R40 ;  /* 0x0000002800587202 */ /* 0x000fe40000000f00 */
[----:B------:R-:W-:-:S07]  /*cca0*/  MOV R60, R123 ;  /* 0x0000007b003c7202 */ /* 0x000fce0000000f00 */
[----:B------:R-:W-:Y:S05]  /*ccb0*/  WARPSYNC.COLLECTIVE R91, `(.L_x_1003) ;  /* 0x000000005b087348 */ /* 0x000fea0003c00000 */
[----:B------:R0:W1:Y:S02]  /*ccc0*/  SHFL.IDX P0, R123, R88, R89, R90 ;  /* 0x00000059587b7389 */ /* 0x000064000000005a */
[----:B01----:R-:W-:Y:S05]  /*ccd0*/  ENDCOLLECTIVE ;  /* 0x000000000000791b */ /* 0x003fea0003800000 */
.L_x_1003:
[-C--:B------:R-:W-:Y:S01]  /*cce0*/  FFMA R97, R46, R62.reuse, R97 ;  /* 0x0000003e2e617223 */ /* 0x080fe20000000061 */
[----:B------:R-:W-:Y:S01]  /*ccf0*/  FFMA R98, R79, R62, R98 ;  /* 0x0000003e4f627223 */ /* 0x000fe20000000062 */
[----:B------:R-:W-:Y:S02]  /*cd00*/  MOV R88, R41 ;  /* 0x0000002900587202 */ /* 0x000fe40000000f00 */
[----:B------:R-:W-:-:S07]  /*cd10*/  MOV R62, R123 ;  /* 0x0000007b003e7202 */ /* 0x000fce0000000f00 */
[----:B------:R-:W-:Y:S05]  /*cd20*/  WARPSYNC.COLLECTIVE R91, `(.L_x_1004) ;  /* 0x000000005b087348 */ /* 0x000fea0003c00000 */
[----:B------:R0:W1:Y:S02]  /*cd30*/  SHFL.IDX P0, R123, R88, R89, R90 ;  /* 0x00000059587b7389 */ /* 0x000064000000005a */
[----:B01----:R-:W-:Y:S05]  /*cd40*/  ENDCOLLECTIVE ;  /* 0x000000000000791b */ /* 0x003fea0003800000 */
.L_x_1004:
[----:B------:R-:W-:Y:S02]  /*cd50*/  MOV R88, R42 ;  /* 0x0000002a00587202 */ /* 0x000fe40000000f00 */
[----:B------:R-:W-:-:S07]  /*cd60*/  MOV R83, R123 ;  /* 0x0000007b00537202 */ /* 0x000fce0000000f00 */
[----:B------:R-:W-:Y:S05]  /*cd70*/  WARPSYNC.COLLECTIVE R91, `(.L_x_1005) ;  /* 0x000000005b087348 */ /* 0x000fea0003c00000 */
[----:B------:R0:W1:Y:S02]  /*cd80*/  SHFL.IDX P0, R123, R88, R89, R90 ;  /* 0x00000059587b7389 */ /* 0x000064000000005a */
[----:B01----:R-:W-:Y:S05]  /*cd90*/  ENDCOLLECTIVE ;  /* 0x000000000000791b */ /* 0x003fea0003800000 */
.L_x_1005:
        /* <DEDUP_REMOVED lines=24> */
.L_x_1006:
[----:B------:R-:W-:Y:S01]  /*cf20*/  FFMA R110, R79, R50, R110 ;  /* 0x000000324f6e7223 */ /* 0x000fe2000000006e */
[----:B------:R-:W-:Y:S02]  /*cf30*/  MOV R88, R33 ;  /* 0x0000002100587202 */ /* 0x000fe40000000f00 */
[----:B------:R-:W-:-:S07]  /*cf40*/  MOV R50, R123 ;  /* 0x0000007b00327202 */ /* 0x000fce0000000f00 */
[----:B------:R-:W-:Y:S05]  /*cf50*/  WARPSYNC.COLLECTIVE R91, `(.L_x_1007) ;  /* 0x000000005b087348 */ /* 0x000fea0003c00000 */
[----:B------:R0:W1:Y:S02]  /*cf60*/  SHFL.IDX P0, R123, R88, R89, R90 ;  /* 0x00000059587b7389 */ /* 0x000064000000005a */
[----:B01----:R-:W-:Y:S05]  /*cf70*/  ENDCOLLECTIVE ;  /* 0x000000000000791b */ /* 0x003fea0003800000 */
.L_x_1007:
        /* <DEDUP_REMOVED lines=12> */
.L_x_1008:
[----:B------:R-:W-:Y:S02]  /*d040*/  MOV R88, R12 ;  /* 0x0000000c00587202 */ /* 0x000fe40000000f00 */
[----:B------:R-:W-:-:S07]  /*d050*/  MOV R48, R123 ;  /* 0x0000007b00307202 */ /* 0x000fce0000000f00 */
[----:B------:R-:W-:Y:S05]  /*d060*/  WARPSYNC.COLLECTIVE R91, `(.L_x_1009) ;  /* 0x000000005b087348 */ /* 0x000fea0003c00000 */
[----:B------:R0:W1:Y:S02]  /*d070*/  SHFL.IDX P0, R123, R88, R89, R90 ;  /* 0x00000059587b7389 */ /* 0x000064000000005a */
[----:B01----:R-:W-:Y:S05]  /*d080*/  ENDCOLLECTIVE ;  /* 0x000000000000791b */ /* 0x003fea0003800000 */
.L_x_1009:
[----:B------:R-:W-:Y:S02]  /*d090*/  MOV R88, R13 ;  /* 0x0000000d00587202 */ /* 0x000fe40000000f00 */
[----:B------:R-:W-:-:S07]  /*d0a0*/  MOV R52, R123 ;  /* 0x0000007b00347202 */ /* 0x000fce0000000f00 */
[----:B------:R-:W-:Y:S05]  /*d0b0*/  WARPSYNC.COLLECTIVE R91, `(.L_x_1010) ;  /* 0x000000005b087348 */ /* 0x000fea0003c00000 */
[----:B------:R0:W1:Y:S02]  /*d0c0*/  SHFL.IDX P0, R123, R88, R89, R90 ;  /* 0x00000059587b7389 */ /* 0x000064000000005a */
[----:B01----:R-:W-:Y:S05]  /*d0d0*/  ENDCOLLECTIVE ;  /* 0x000000000000791b */ /* 0x003fea0003800000 */
.L_x_1010:
[----:B------:R-:W-:Y:S02]  /*d0e0*/  MOV R88, R14 ;  /* 0x0000000e00587202 */ /* 0x000fe40000000f00 */
[----:B------:R-:W-:-:S07]  /*d0f0*/  MOV R54, R123 ;  /* 0x0000007b00367202 */ /* 0x000fce0000000f00 */
[----:B------:R-:W-:Y:S05]  /*d100*/  WARPSYNC.COLLECTIVE R91, `(.L_x_1011) ;  /* 0x000000005b087348 */ /* 0x000fea0003c00000 */
[----:B------:R0:W1:Y:S02]  /*d110*/  SHFL.IDX P0, R123, R88, R89, R90 ;  /* 0x00000059587b7389 */ /* 0x000064000000005a */
[----:B01----:R-:W-:Y:S05]  /*d120*/  ENDCOLLECTIVE ;  /* 0x000000000000791b */ /* 0x003fea0003800000 */
.L_x_1011:
[----:B------:R-:W-:Y:S02]  /*d130*/  MOV R88, R15 ;  /* 0x0000000f00587202 */ /* 0x000fe40000000f00 */
[----:B------:R-:W-:-:S07]  /*d140*/  MOV R56, R123 ;  /* 0x0000007b00387202 */ /* 0x000fce0000000f00 */
[----:B------:R-:W-:Y:S05]  /*d150*/  WARPSYNC.COLLECTIVE R91, `(.L_x_1012) ;  /* 0x000000005b087348 */ /* 0x000fea0003c00000 */
[----:B------:R0:W1:Y:S02]  /*d160*/  SHFL.IDX P0, R123, R88, R89, R90 ;  /* 0x00000059587b7389 */ /* 0x000064000000005a */
[----:B01----:R-:W-:Y:S05]  /*d170*/  ENDCOLLECTIVE ;  /* 0x000000000000791b */ /* 0x003fea0003800000 */
.L_x_1012:
[----:B------:R-:W-:Y:S02]  /*d180*/  MOV R88, R16 ;  /* 0x0000001000587202 */ /* 0x000fe40000000f00 */
[----:B------:R-:W-:-:S07]  /*d190*/  MOV R58, R123 ;  /* 0x0000007b003a7202 */ /* 0x000fce0000000f00 */
[----:B------:R-:W-:Y:S05]  /*d1a0*/  WARPSYNC.COLLECTIVE R91, `(.L_x_1013) ;  /* 0x000000005b087348 */ /* 0x000fea0003c00000 */
[----:B------:R0:W1:Y:S02]  /*d1b0*/  SHFL.IDX P0, R123, R88, R89, R90 ;  /* 0x00000059587b7389 */ /* 0x000064000000005a */
[----:B01----:R-:W-:Y:S05]  /*d1c0*/  ENDCOLLECTIVE ;  /* 0x000000000000791b */ /* 0x003fea0003800000 */
.L_x_1013:
[----:B------:R-:W-:Y:S02]  /*d1d0*/  MOV R88, R17 ;  /* 0x0000001100587202 */ /* 0x000fe40000000f00 */
[----:B------:R-:W-:-:S07]  /*d1e0*/  MOV R60, R123 ;  /* 0x0000007b003c7202 */ /* 0x000fce0000000f00 */
[----:B------:R-:W-:Y:S05]  /*d1f0*/  WARPSYNC.COLLECTIVE R91, `(.L_x_1014) ;  /* 0x000000005b087348 */ /* 0x000fea0003c00000 */
[----:B------:R0:W1:Y:S02]  /*d200*/  SHFL.IDX P0, R123, R88, R89, R90 ;  /* 0x00000059587b7389 */ /* 0x000064000000005a */
[----:B01----:R-:W-:Y:S05]  /*d210*/  ENDCOLLECTIVE ;  /* 0x000000000000791b */ /* 0x003fea0003800000 */
.L_x_1014:
[----:B------:R-:W-:Y:S02]  /*d220*/  MOV R88, R18 ;  /* 0x0000001200587202 */ /* 0x000fe40000000f00 */
[----:B------:R-:W-:-:S07]  /*d230*/  MOV R62, R123 ;  /* 0x0000007b003e7202 */ /* 0x000fce0000000f00 */
[----:B------:R-:W-:Y:S05]  /*d240*/  WARPSYNC.COLLECTIVE R91, `(.L_x_1015) ;  /* 0x000000005b087348 */ /* 0x000fea0003c00000 */
[----:B------:R0:W1:Y:S02]  /*d250*/  SHFL.IDX P0, R123, R88, R89, R90 ;  /* 0x00000059587b7389 */ /* 0x000064000000005a */
[----:B01----:R-:W-:Y:S05]  /*d260*/  ENDCOLLECTIVE ;  /* 0x000000000000791b */ /* 0x003fea0003800000 */
.L_x_1015:
[----:B------:R-:W-:Y:S01]  /*d270*/  MOV R88, R19 ;  /* 0x0000001300587202 */ /* 0x000fe20000000f00 */
[-C--:B------:R-:W-:Y:S01]  /*d280*/  FFMA R65, R46, R123.reuse, R65 ;  /* 0x0000007b2e417223 */ /* 0x080fe20000000041 */
[----:B------:R-:W-:-:S07]  /*d290*/  FFMA R161, R11, R123, R161 ;  /* 0x0000007b0ba17223 */ /* 0x000fce00000000a1 */
[----:B------:R-:W-:Y:S05]  /*d2a0*/  WARPSYNC.COLLECTIVE R91, `(.L_x_1016) ;  /* 0x000000005b087348 */ /* 0x000fea0003c00000 */
[----:B------:R0:W1:Y:S02]  /*d2b0*/  SHFL.IDX P0, R123, R88, R89, R90 ;  /* 0x00000059587b7389 */ /* 0x000064000000005a */
[----:B01----:R-:W-:Y:S05]  /*d2c0*/  ENDCOLLECTIVE ;  /* 0x000000000000791b */ /* 0x003fea0003800000 */
.L_x_1016:
[-C--:B------:R-:W-:Y:S01]  /*d2d0*/  FFMA R51, R46, R48.reuse, R51 ;  /* 0x000000302e337223 */ /* 0x080fe20000000033 */
[----:B------:R-:W-:Y:S01]  /*d2e0*/  FFMA R147, R11, R48, R147 ;  /* 0x000000300b937223 */ /* 0x000fe20000000093 */
[----:B------:R-:W-:Y:S02]  /*d2f0*/  MOV R88, R20 ;  /* 0x0000001400587202 */ /* 0x000fe40000000f00 */
[----:B------:R-:W-:-:S07]  /*d300*/  MOV R48, R123 ;  /* 0x0000007b00307202 */ /* 0x000fce0000000f00 */
[----:B------:R-:W-:Y:S05]  /*d310*/  WARPSYNC.COLLECTIVE R91, `(.L_x_1017) ;  /* 0x000000005b087348 */ /* 0x000fea0003c00000 */
[----:B------:R0:W1:Y:S02]  /*d320*/  SHFL.IDX P0, R123, R88, R89, R90 ;  /* 0x00000059587b7389 */ /* 0x000064000000005a */
[----:B01----:R-:W-:Y:S05]  /*d330*/  ENDCOLLECTIVE ;  /* 0x000000000000791b */ /* 0x003fea0003800000 */
.L_x_1017:
[C---:B------:R-:W-:Y:S01]  /*d340*/  FFMA R81, R50.reuse, R46, R81 ;  /* 0x0000002e32517223 */ /* 0x040fe20000000051 */
[----:B------:R-:W-:Y:S01]  /*d350*/  FFMA R77, R50, R11, R77 ;  /* 0x0000000b324d7223 */ /* 0x000fe2000000004d */
[----:B------:R-:W-:Y:S02]  /*d360*/  MOV R88, R21 ;  /* 0x0000001500587202 */ /* 0x000fe40000000f00 */
[----:B------:R-:W-:-:S07]  /*d370*/  MOV R50, R123 ;  /* 0x0000007b00327202 */ /* 0x000fce0000000f00 */
[----:B------:R-:W-:Y:S05]  /*d380*/  WARPSYNC.COLLECTIVE R91, `(.L_x_1018) ;  /* 0x000000005b087348 */ /* 0x000fea0003c00000 */
[----:B------:R0:W1:Y:S02]  /*d390*/  SHFL.IDX P0, R123, R88, R89, R90 ;  /* 0x00000059587b7389 */ /* 0x000064000000005a */
[----:B01----:R-:W-:Y:S05]  /*d3a0*/  ENDCOLLECTIVE ;  /* 0x000000000000791b */ /* 0x003fea0003800000 */
.L_x_1018:
[-C--:B------:R-:W-:Y:S01]  /*d3b0*/  FFMA R53, R46, R52.reuse, R53 ;  /* 0x000000342e357223 */ /* 0x080fe20000000035 */
[----:B------:R-:W-:Y:S01]  /*d3c0*/  FFMA R149, R11, R52, R149 ;  /* 0x000000340b957223 */ /* 0x000fe20000000095 */
[----:B------:R-:W-:Y:S02]  /*d3d0*/  MOV R88, R22 ;  /* 0x0000001600587202 */ /* 0x000fe40000000f00 */
[----:B------:R-:W-:-:S07]  /*d3e0*/  MOV R52, R123 ;  /* 0x0000007b00347202 */ /* 0x000fce0000000f00 */
[----:B------:R-:W-:Y:S05]  /*d3f0*/  WARPSYNC.COLLECTIVE R91, `(.L_x_1019) ;  /* 0x000000005b087348 */ /* 0x000fea0003c00000 */
[----:B------:R0:W1:Y:S02]  /*d400*/  SHFL.IDX P0, R123, R88, R89, R90 ;  /* 0x00000059587b7389 */ /* 0x000064000000005a */
[----:B01----:R-:W-:Y:S05]  /*d410*/  ENDCOLLECTIVE ;  /* 0x000000000000791b */ /* 0x003fea0003800000 */
.L_x_1019:
[-C--:B------:R-:W-:Y:S01]  /*d420*/  FFMA R55, R46, R54.reuse, R55 ;  /* 0x000000362e377223 */ /* 0x080fe20000000037 */
[----:B------:R-:W-:Y:S01]  /*d430*/  FFMA R151, R11, R54, R151 ;  /* 0x000000360b977223 */ /* 0x000fe20000000097 */
[----:B------:R-:W-:Y:S02]  /*d440*/  MOV R88, R23 ;  /* 0x0000001700587202 */ /* 0x000fe40000000f00 */
[----:B------:R-:W-:-:S07]  /*d450*/  MOV R54, R123 ;  /* 0x0000007b00367202 */ /* 0x000fce0000000f00 */
[----:B------:R-:W-:Y:S05]  /*d460*/  WARPSYNC.COLLECTIVE R91, `(.L_x_1020) ;  /* 0x000000005b087348 */ /* 0x000fea0003c00000 */
[----:B------:R0:W1:Y:S02]  /*d470*/  SHFL.IDX P0, R123, R88, R89, R90 ;  /* 0x00000059587b7389 */ /* 0x000064000000005a */
[----:B01----:R-:W-:Y:S05]  /*d480*/  ENDCOLLECTIVE ;  /* 0x000000000000791b */ /* 0x003fea0003800000 */
.L_x_1020:
[-C--:B------:R-:W-:Y:S01]  /*d490*/  FFMA R57, R46, R56.reuse, R57 ;  /* 0x000000382e397223 */ /* 0x080fe20000000039 */
[----:B------:R-:W-:Y:S01]  /*d4a0*/  FFMA R153, R11, R56, R153 ;  /* 0x000000380b997223 */ /* 0x000fe20000000099 */
[----:B------:R-:W-:Y:S02]  /*d4b0*/  MOV R88, R24 ;  /* 0x0000001800587202 */ /* 0x000fe40000000f00 */
[----:B------:R-:W-:-:S07]  /*d4c0*/  MOV R56, R123 ;  /* 0x0000007b00387202 */ /* 0x000fce0000000f00 */
[----:B------:R-:W-:Y:S05]  /*d4d0*/  WARPSYNC.COLLECTIVE R91, `(.L_x_1021) ;  /* 0x000000005b087348 */ /* 0x000fea0003c00000 */
[----:B------:R0:W1:Y:S02]  /*d4e0*/  SHFL.IDX P0, R123, R88, R89, R90 ;  /* 0x00000059587b7389 */ /* 0x000064000000005a */
[----:B01----:R-:W-:Y:S05]  /*d4f0*/  ENDCOLLECTIVE ;  /* 0x000000000000791b */ /* 0x003fea0003800000 */
.L_x_1021:
[-C--:B------:R-:W-:Y:S01]  /*d500*/  FFMA R59, R46, R58.reuse, R59 ;  /* 0x0000003a2e3b7223 */ /* 0x080fe2000000003b */
[----:B------:R-:W-:Y:S01]  /*d510*/  FFMA R155, R11, R58, R155 ;  /* 0x0000003a0b9b7223 */ /* 0x000fe2000000009b */
[----:B------:R-:W-:Y:S02]  /*d520*/  MOV R88, R25 ;  /* 0x0000001900587202 */ /* 0x000fe40000000f00 */
[----:B------:R-:W-:-:S07]  /*d530*/  MOV R58, R123 ;  /* 0x0000007b003a7202 */ /* 0x000fce0000000f00 */
[----:B------:R-:W-:Y:S05]  /*d540*/  WARPSYNC.COLLECTIVE R91, `(.L_x_1022) ;  /* 0x000000005b087348 */ /* 0x000fea0003c00000 */
[----:B------:R0:W1:Y:S02]  /*d550*/  SHFL.IDX P0, R123, R88, R89, R90 ;  /* 0x00000059587b7389 */ /* 0x000064000000005a */
[----:B01----:R-:W-:Y:S05]  /*d560*/  ENDCOLLECTIVE ;  /* 0x000000000000791b */ /* 0x003fea0003800000 */
.L_x_1022:
[-C--:B------:R-:W-:Y:S01]  /*d570*/  FFMA R61, R46, R60.reuse, R61 ;  /* 0x0000003c2e3d7223 */ /* 0x080fe2000000003d */
[----:B------:R-:W-:Y:S01]  /*d580*/  FFMA R157, R11, R60, R157 ;  /* 0x0000003c0b9d7223 */ /* 0x000fe2000000009d */
[----:B------:R-:W-:Y:S02]  /*d590*/  MOV R88, R26 ;  /* 0x0000001a00587202 */ /* 0x000fe40000000f00 */
[----:B------:R-:W-:-:S07]  /*d5a0*/  MOV R60, R123 ;  /* 0x0000007b003c7202 */ /* 0x000fce0000000f00 */
[----:B------:R-:W-:Y:S05]  /*d5b0*/  WARPSYNC.COLLECTIVE R91, `(.L_x_1023) ;  /* 0x000000005b087348 */ /* 0x000fea0003c00000 */
[----:B------:R0:W1:Y:S02]  /*d5c0*/  SHFL.IDX P0, R123, R88, R89, R90 ;  /* 0x00000059587b7389 */ /* 0x000064000000005a */
[----:B01----:R-:W-:Y:S05]  /*d5d0*/  ENDCOLLECTIVE ;  /* 0x000000000000791b */ /* 0x003fea0003800000 */
.L_x_1023:
[-C--:B------:R-:W-:Y:S01]  /*d5e0*/  FFMA R63, R46, R62.reuse, R63 ;  /* 0x0000003e2e3f7223 */ /* 0x080fe2000000003f */
[----:B------:R-:W-:Y:S01]  /*d5f0*/  FFMA R159, R11, R62, R159 ;  /* 0x0000003e0b9f7223 */ /* 0x000fe2000000009f */
[----:B------:R-:W-:Y:S02]  /*d600*/  MOV R88, R28 ;  /* 0x0000001c00587202 */ /* 0x000fe40000000f00 */
[----:B------:R-:W-:-:S07]  /*d610*/  MOV R62, R123 ;  /* 0x0000007b003e7202 */ /* 0x000fce0000000f00 */
[----:B------:R-:W-:Y:S05]  /*d620*/  WARPSYNC.COLLECTIVE R91, `(.L_x_1024) ;  /* 0x000000005b087348 */ /* 0x000fea0003c00000 */
[----:B------:R0:W1:Y:S02]  /*d630*/  SHFL.IDX P0, R123, R88, R89, R90 ;  /* 0x00000059587b7389 */ /* 0x000064000000005a */
[----:B01----:R-:W-:Y:S05]  /*d640*/  ENDCOLLECTIVE ;  /* 0x000000000000791b */ /* 0x003fea0003800000 */
.L_x_1024:
[----:B------:R-:W-:Y:S01]  /*d650*/  FFMA R100, R79, R64, R100 ;  /* 0x000000404f647223 */ /* 0x000fe20000000064 */
[----:B------:R-:W-:Y:S02]  /*d660*/  MOV R88, R29 ;  /* 0x0000001d00587202 */ /* 0x000fe40000000f00 */
[----:B------:R-:W-:-:S07]  /*d670*/  MOV R64, R123 ;  /* 0x0000007b00407202 */ /* 0x000fce0000000f00 */
[----:B------:R-:W-:Y:S05]  /*d680*/  WARPSYNC.COLLECTIVE R91, `(.L_x_1025) ;  /* 0x000000005b087348 */ /* 0x000fea0003c00000 */
[----:B------:R0:W1:Y:S02]  /*d690*/  SHFL.IDX P0, R123, R88, R89, R90 ;  /* 0x00000059587b7389 */ /* 0x000064000000005a */
[----:B01----:R-:W-:Y:S05]  /*d6a0*/  ENDCOLLECTIVE ;  /* 0x000000000000791b */ /* 0x003fea0003800000 */
.L_x_1025:
[----:B------:R-:W-:Y:S01]  /*d6b0*/  FFMA R102, R79, R66, R102 ;  /* 0x000000424f667223 */ /* 0x000fe20000000066 */
[----:B------:R-:W-:Y:S02]  /*d6c0*/  MOV R88, R30 ;  /* 0x0000001e00587202 */ /* 0x000fe40000000f00 */
[----:B------:R-:W-:-:S07]  /*d6d0*/  MOV R66, R123 ;  /* 0x0000007b00427202 */ /* 0x000fce0000000f00 */
[----:B------:R-:W-:Y:S05]  /*d6e0*/  WARPSYNC.COLLECTIVE R91, `(.L_x_1026) ;  /* 0x000000005b087348 */ /* 0x000fea0003c00000 */
[----:B------:R0:W1:Y:S02]  /*d6f0*/  SHFL.IDX P0, R123, R88, R89, R90 ;  /* 0x00000059587b7389 */ /* 0x000064000000005a */
[----:B01----:R-:W-:Y:S05]  /*d700*/  ENDCOLLECTIVE ;  /* 0x000000000000791b */ /* 0x003fea0003800000 */
.L_x_1026:
[----:B------:R-:W-:Y:S01]  /*d710*/  MOV R88, R31 ;  /* 0x0000001f00587202 */ /* 0x000fe20000000f00 */
[-C--:B------:R-:W-:Y:S01]  /*d720*/  FFMA R103, R46, R123.reuse, R103 ;  /* 0x0000007b2e677223 */ /* 0x080fe20000000067 */
[----:B------:R-:W-:-:S07]  /*d730*/  FFMA R104, R11, R123, R104 ;  /* 0x0000007b0b687223 */ /* 0x000fce0000000068 */
[----:B------:R-:W-:Y:S05]  /*d740*/  WARPSYNC.COLLECTIVE R91, `(.L_x_1027) ;  /* 0x000000005b087348 */ /* 0x000fea0003c00000 */
[----:B------:R0:W1:Y:S02]  /*d750*/  SHFL.IDX P0, R123, R88, R89, R90 ;  /* 0x00000059587b7389 */ /* 0x000064000000005a */
[----:B01----:R-:W-:Y:S05]  /*d760*/  ENDCOLLECTIVE ;  /* 0x000000000000791b */ /* 0x003fea0003800000 */
.L_x_1027:
[-C--:B------:R-:W-:Y:S01]  /*d770*/  FFMA R67, R46, R48.reuse, R67 ;  /* 0x000000302e437223 */ /* 0x080fe20000000043 */
[----:B------:R-:W-:Y:S01]  /*d780*/  FFMA R163, R11, R48, R163 ;  /* 0x000000300ba37223 */ /* 0x000fe200000000a3 */
[----:B------:R-:W-:Y:S02]  /*d790*/  MOV R88, R32 ;  /* 0x0000002000587202 */ /* 0x000fe40000000f00 */
[----:B------:R-:W-:-:S07]  /*d7a0*/  MOV R48, R123 ;  /* 0x0000007b00307202 */ /* 0x000fce0000000f00 */
[----:B------:R-:W-:Y:S05]  /*d7b0*/  WARPSYNC.COLLECTIVE R91, `(.L_x_1028) ;  /* 0x000000005b087348 */ /* 0x000fea0003c00000 */
[----:B------:R0:W1:Y:S02]  /*d7c0*/  SHFL.IDX P0, R123, R88, R89, R90 ;  /* 0x00000059587b7389 */ /* 0x000064000000005a */
[----:B01----:R-:W-:Y:S05]  /*d7d0*/  ENDCOLLECTIVE ;  /* 0x000000000000791b */ /* 0x003fea0003800000 */
.L_x_1028:
[----:B------:R-:W-:Y:S02]  /*d7e0*/  MOV R88, R34 ;  /* 0x0000002200587202 */ /* 0x000fe40000000f00 */
[----:B------:R-:W-:-:S07]  /*d7f0*/  MOV R49, R123 ;  /* 0x0000007b00317202 */ /* 0x000fce0000000f00 */
[----:B------:R-:W-:Y:S05]  /*d800*/  WARPSYNC.COLLECTIVE R91, `(.L_x_1029) ;  /* 0x000000005b087348 */ /* 0x000fea0003c00000 */
[----:B------:R0:W1:Y:S02]  /*d810*/  SHFL.IDX P0, R123, R88, R89, R90 ;  /* 0x00000059587b7389 */ /* 0x000064000000005a */
[----:B01----:R-:W-:Y:S05]  /*d820*/  ENDCOLLECTIVE ;  /* 0x000000000000791b */ /* 0x003fea0003800000 */
.L_x_1029:
[-C--:B------:R-:W-:Y:S01]  /*d830*/  FFMA R69, R46, R50.reuse, R69 ;  /* 0x000000322e457223 */ /* 0x080fe20000000045 */
[----:B------:R-:W-:Y:S01]  /*d840*/  FFMA R165, R11, R50, R165 ;  /* 0x000000320ba57223 */ /* 0x000fe200000000a5 */
[----:B------:R-:W-:Y:S02]  /*d850*/  MOV R88, R35 ;  /* 0x0000002300587202 */ /* 0x000fe40000000f00 */
[----:B------:R-:W-:-:S07]  /*d860*/  MOV R50, R123 ;  /* 0x0000007b00327202 */ /* 0x000fce0000000f00 */
[----:B------:R-:W-:Y:S05]  /*d870*/  WARPSYNC.COLLECTIVE R91, `(.L_x_1030) ;  /* 0x000000005b087348 */ /* 0x000fea0003c00000 */
[----:B------:R0:W1:Y:S02]  /*d880*/  SHFL.IDX P0, R123, R88, R89, R90 ;  /* 0x00000059587b7389 */ /* 0x000064000000005a */
[----:B01----:R-:W-:Y:S05]  /*d890*/  ENDCOLLECTIVE ;  /* 0x000000000000791b */ /* 0x003fea0003800000 */
.L_x_1030:
[-C--:B------:R-:W-:Y:S01]  /*d8a0*/  FFMA R71, R46, R52.reuse, R71 ;  /* 0x000000342e477223 */ /* 0x080fe20000000047 */
[----:B------:R-:W-:Y:S01]  /*d8b0*/  FFMA R72, R11, R52, R72 ;  /* 0x000000340b487223 */ /* 0x000fe20000000048 */
[----:B------:R-:W-:Y:S02]  /*d8c0*/  MOV R88, R36 ;  /* 0x0000002400587202 */ /* 0x000fe40000000f00 */
[----:B------:R-:W-:-:S07]  /*d8d0*/  MOV R52, R123 ;  /* 0x0000007b00347202 */ /* 0x000fce0000000f00 */
[----:B------:R-:W-:Y:S05]  /*d8e0*/  WARPSYNC.COLLECTIVE R91, `(.L_x_1031) ;  /* 0x000000005b087348 */ /* 0x000fea0003c00000 */
[----:B------:R0:W1:Y:S02]  /*d8f0*/  SHFL.IDX P0, R123, R88, R89, R90 ;  /* 0x00000059587b7389 */ /* 0x000064000000005a */
[----:B01----:R-:W-:Y:S05]  /*d900*/  ENDCOLLECTIVE ;  /* 0x000000000000791b */ /* 0x003fea0003800000 */
.L_x_1031:
[-C--:B------:R-:W-:Y:S01]  /*d910*/  FFMA R73, R46, R54.reuse, R73 ;  /* 0x000000362e497223 */ /* 0x080fe20000000049 */
[----:B------:R-:W-:Y:S01]  /*d920*/  FFMA R74, R11, R54, R74 ;  /* 0x000000360b4a7223 */ /* 0x000fe2000000004a */
[----:B------:R-:W-:Y:S02]  /*d930*/  MOV R88, R37 ;  /* 0x0000002500587202 */ /* 0x000fe40000000f00 */
[----:B------:R-:W-:-:S07]  /*d940*/  MOV R54, R123 ;  /* 0x0000007b00367202 */ /* 0x000fce0000000f00 */
[----:B------:R-:W-:Y:S05]  /*d950*/  WARPSYNC.COLLECTIVE R91, `(.L_x_1032) ;  /* 0x000000005b087348 */ /* 0x000fea0003c00000 */
[----:B------:R0:W1:Y:S02]  /*d960*/  SHFL.IDX P0, R123, R88, R89, R90 ;  /* 0x00000059587b7389 */ /* 0x000064000000005a */
[----:B01----:R-:W-:Y:S05]  /*d970*/  ENDCOLLECTIVE ;  /* 0x000000000000791b */ /* 0x003fea0003800000 */
.L_x_1032:
[-C--:B------:R-:W-:Y:S01]  /*d980*/  FFMA R75, R46, R56.reuse, R75 ;  /* 0x000000382e4b7223 */ /* 0x080fe2000000004b */
[----:B------:R-:W-:Y:S01]  /*d990*/  FFMA R92, R11, R56, R92 ;  /* 0x000000380b5c7223 */ /* 0x000fe2000000005c */
[----:B------:R-:W-:Y:S02]  /*d9a0*/  MOV R88, R38 ;  /* 0x0000002600587202 */ /* 0x000fe40000000f00 */
[----:B------:R-:W-:-:S07]  /*d9b0*/  MOV R56, R123 ;  /* 0x0000007b00387202 */ /* 0x000fce0000000f00 */
[----:B------:R-:W-:Y:S05]  /*d9c0*/  WARPSYNC.COLLECTIVE R91, `(.L_x_1033) ;  /* 0x000000005b087348 */ /* 0x000fea0003c00000 */
[----:B------:R0:W1:Y:S02]  /*d9d0*/  SHFL.IDX P0, R123, R88, R89, R90 ;  /* 0x00000059587b7389 */ /* 0x000064000000005a */
[----:B01----:R-:W-:Y:S05]  /*d9e0*/  ENDCOLLECTIVE ;  /* 0x000000000000791b */ /* 0x003fea0003800000 */
.L_x_1033:
[-C--:B------:R-:W-:Y:S01]  /*d9f0*/  FFMA R93, R46, R58.reuse, R93 ;  /* 0x0000003a2e5d7223 */ /* 0x080fe2000000005d */
[----:B------:R-:W-:Y:S01]  /*da00*/  FFMA R94, R11, R58, R94 ;  /* 0x0000003a0b5e7223 */ /* 0x000fe2000000005e */
[----:B------:R-:W-:Y:S02]  /*da10*/  MOV R88, R39 ;  /* 0x0000002700587202 */ /* 0x000fe40000000f00 */
[----:B------:R-:W-:-:S07]  /*da20*/  MOV R58, R123 ;  /* 0x0000007b003a7202 */ /* 0x000fce0000000f00 */
[----:B------:R-:W-:Y:S05]  /*da30*/  WARPSYNC.COLLECTIVE R91, `(.L_x_1034) ;  /* 0x000000005b087348 */ /* 0x000fea0003c00000 */
[----:B------:R0:W1:Y:S02]  /*da40*/  SHFL.IDX P0, R123, R88, R89, R90 ;  /* 0x00000059587b7389 */ /* 0x000064000000005a */
[----:B01----:R-:W-:Y:S05]  /*da50*/  ENDCOLLECTIVE ;  /* 0x000000000000791b */ /* 0x003fea0003800000 */
.L_x_1034:
[-C--:B------:R-:W-:Y:S01]  /*da60*/  FFMA R95, R46, R60.reuse, R95 ;  /* 0x0000003c2e5f7223 */ /* 0x080fe2000000005f */
[----:B------:R-:W-:Y:S01]  /*da70*/  FFMA R96, R11, R60, R96 ;  /* 0x0000003c0b607223 */ /* 0x000fe20000000060 */
[----:B------:R-:W-:Y:S02]  /*da80*/  MOV R88, R40 ;  /* 0x0000002800587202 */ /* 0x000fe40000000f00 */
[----:B------:R-:W-:-:S07]  /*da90*/  MOV R60, R123 ;  /* 0x0000007b003c7202 */ /* 0x000fce0000000f00 */
[----:B------:R-:W-:Y:S05]  /*daa0*/  WARPSYNC.COLLECTIVE R91, `(.L_x_1035) ;  /* 0x000000005b087348 */ /* 0x000fea0003c00000 */
[----:B------:R0:W1:Y:S02]  /*dab0*/  SHFL.IDX P0, R123, R88, R89, R90 ;  /* 0x00000059587b7389 */ /* 0x000064000000005a */
[----:B01----:R-:W-:Y:S05]  /*dac0*/  ENDCOLLECTIVE ;  /* 0x000000000000791b */ /* 0x003fea0003800000 */
.L_x_1035:
[-C--:B------:R-:W-:Y:S01]  /*dad0*/  FFMA R97, R46, R62.reuse, R97 ;  /* 0x0000003e2e617223 */ /* 0x080fe20000000061 */
[----:B------:R-:W-:Y:S01]  /*dae0*/  FFMA R98, R11, R62, R98 ;  /* 0x0000003e0b627223 */ /* 0x000fe20000000062 */
[----:B------:R-:W-:Y:S02]  /*daf0*/  MOV R88, R41 ;  /* 0x0000002900587202 */ /* 0x000fe40000000f00 */
[----:B------:R-:W-:-:S07]  /*db00*/  MOV R62, R123 ;  /* 0x0000007b003e7202 */ /* 0x000fce0000000f00 */
[----:B------:R-:W-:Y:S05]  /*db10*/  WARPSYNC.COLLECTIVE R91, `(.L_x_1036) ;  /* 0x000000005b087348 */ /* 0x000fea0003c00000 */
[----:B------:R0:W1:Y:S02]  /*db20*/  SHFL.IDX P0, R123, R88, R89, R90 ;  /* 0x00000059587b7389 */ /* 0x000064000000005a */
[----:B01----:R-:W-:Y:S05]  /*db30*/  ENDCOLLECTIVE ;  /* 0x000000000000791b */ /* 0x003fea0003800000 */
.L_x_1036:
[C---:B------:R-:W-:Y:S01]  /*db40*/  FFMA R78, R79.reuse, R83, R78 ;  /* 0x000000534f4e7223 */ /* 0x040fe2000000004e */
[----:B------:R-:W-:Y:S01]  /*db50*/  FFMA R86, R79, R87, R86 ;  /* 0x000000574f567223 */ /* 0x000fe20000000056 */
[----:B------:R-:W-:Y:S02]  /*db60*/  MOV R88, R42 ;  /* 0x0000002a00587202 */ /* 0x000fe40000000f00 */
[----:B------:R-:W-:-:S07]  /*db70*/  MOV R79, R123 ;  /* 0x0000007b004f7202 */ /* 0x000fce0000000f00 */
[----:B------:R-:W-:Y:S05]  /*db80*/  WARPSYNC.COLLECTIVE R91, `(.L_x_1037) ;  /* 0x000000005b087348 */ /* 0x000fea0003c00000 */
[----:B------:R0:W1:Y:S02]  /*db90*/  SHFL.IDX P0, R123, R88, R89, R90 ;  /* 0x00000059587b7389 */ /* 0x000064000000005a */
[----:B01----:R-:W-:Y:S05]  /*dba0*/  ENDCOLLECTIVE ;  /* 0x000000000000791b */ /* 0x003fea0003800000 */
.L_x_1037:
        /* <DEDUP_REMOVED lines=24> */
.L_x_1038:
[----:B------:R-:W-:Y:S01]  /*dd30*/  FFMA R110, R11, R50, R110 ;  /* 0x000000320b6e7223 */ /* 0x000fe2000000006e */
[----:B------:R-:W-:Y:S02]  /*dd40*/  MOV R88, R33 ;  /* 0x0000002100587202 */ /* 0x000fe40000000f00 */
[----:B------:R-:W-:-:S07]  /*dd50*/  MOV R50, R123 ;  /* 0x0000007b00327202 */ /* 0x000fce0000000f00 */
[----:B------:R-:W-:Y:S05]  /*dd60*/  WARPSYNC.COLLECTIVE R91, `(.L_x_1039) ;  /* 0x000000005b087348 */ /* 0x000fea0003c00000 */
[----:B------:R0:W1:Y:S02]  /*dd70*/  SHFL.IDX P0, R123, R88, R89, R90 ;  /* 0x00000059587b7389 */ /* 0x000064000000005a */
[----:B01----:R-:W-:Y:S05]  /*dd80*/  ENDCOLLECTIVE ;  /* 0x000000000000791b */ /* 0x003fea0003800000 */
.L_x_1039:
        /* <DEDUP_REMOVED lines=12> */
.L_x_1040:
[----:B------:R-:W-:Y:S02]  /*de50*/  MOV R88, R12 ;  /* 0x0000000c00587202 */ /* 0x000fe40000000f00 */
[----:B------:R-:W-:-:S07]  /*de60*/  MOV R48, R123 ;  /* 0x0000007b00307202 */ /* 0x000fce0000000f00 */
[----:B------:R-:W-:Y:S05]  /*de70*/  WARPSYNC.COLLECTIVE R91, `(.L_x_1041) ;  /* 0x000000005b087348 */ /* 0x000fea0003c00000 */
[----:B------:R0:W1:Y:S02]  /*de80*/  SHFL.IDX P0, R123, R88, R89, R90 ;  /* 0x00000059587b7389 */ /* 0x000064000000005a */
[----:B01----:R-:W-:Y:S05]  /*de90*/  ENDCOLLECTIVE ;  /* 0x000000000000791b */ /* 0x003fea0003800000 */
.L_x_1041:
[----:B------:R-:W-:Y:S02]  /*dea0*/  MOV R88, R13 ;  /* 0x0000000d00587202 */ /* 0x000fe40000000f00 */
[----:B------:R-:W-:-:S07]  /*deb0*/  MOV R52, R123 ;  /* 0x0000007b00347202 */ /* 0x000fce0000000f00 */
[----:B------:R-:W-:Y:S05]  /*dec0*/  WARPSYNC.COLLECTIVE R91, `(.L_x_1042) ;  /* 0x000000005b087348 */ /* 0x000fea0003c00000 */
[----:B------:R0:W1:Y:S02]  /*ded0*/  SHFL.IDX P0, R123, R88, R89, R90 ;  /* 0x00000059587b7389 */ /* 0x000064000000005a */
[----:B01----:R-:W-:Y:S05]  /*dee0*/  ENDCOLLECTIVE ;  /* 0x000000000000791b */ /* 0x003fea0003800000 */
.L_x_1042:
[----:B------:R-:W-:Y:S02]  /*def0*/  MOV R88, R14 ;  /* 0x0000000e00587202 */ /* 0x000fe40000000f00 */
[----:B------:R-:W-:-:S07]  /*df00*/  MOV R54, R123 ;  /* 0x0000007b00367202 */ /* 0x000fce0000000f00 */
[----:B------:R-:W-:Y:S05]  /*df10*/  WARPSYNC.COLLECTIVE R91, `(.L_x_1043) ;  /* 0x000000005b087348 */ /* 0x000fea0003c00000 */
[----:B------:R0:W1:Y:S02]  /*df20*/  SHFL.IDX P0, R123, R88, R89, R90 ;  /* 0x00000059587b7389 */ /* 0x000064000000005a */
[----:B01----:R-:W-:Y:S05]  /*df30*/  ENDCOLLECTIVE ;  /* 0x000000000000791b */ /* 0x003fea0003800000 */
.L_x_1043:
[----:B------:R-:W-:Y:S02]  /*df40*/  MOV R88, R15 ;  /* 0x0000000f00587202 */ /* 0x000fe40000000f00 */
[----:B------:R-:W-:-:S07]  /*df50*/  MOV R56, R123 ;  /* 0x0000007b00387202 */ /* 0x000fce0000000f00 */
[----:B------:R-:W-:Y:S05]  /*df60*/  WARPSYNC.COLLECTIVE R91, `(.L_x_1044) ;  /* 0x000000005b087348 */ /* 0x000fea0003c00000 */
[----:B------:R0:W1:Y:S02]  /*df70*/  SHFL.IDX P0, R123, R88, R89, R90 ;  /* 0x00000059587b7389 */ /* 0x000064000000005a */
[----:B01----:R-:W-:Y:S05]  /*df80*/  ENDCOLLECTIVE ;  /* 0x000000000000791b */ /* 0x003fea0003800000 */
.L_x_1044:
[----:B------:R-:W-:Y:S02]  /*df90*/  MOV R88, R16 ;  /* 0x0000001000587202 */ /* 0x000fe40000000f00 */
[----:B------:R-:W-:-:S07]  /*dfa0*/  MOV R58, R123 ;  /* 0x0000007b003a7202 */ /* 0x000fce0000000f00 */
[----:B------:R-:W-:Y:S05]  /*dfb0*/  WARPSYNC.COLLECTIVE R91, `(.L_x_1045) ;  /* 0x000000005b087348 */ /* 0x000fea0003c00000 */
[----:B------:R0:W1:Y:S02]  /*dfc0*/  SHFL.IDX P0, R123, R88, R89, R90 ;  /* 0x00000059587b7389 */ /* 0x000064000000005a */
[----:B01----:R-:W-:Y:S05]  /*dfd0*/  ENDCOLLECTIVE ;  /* 0x000000000000791b */ /* 0x003fea0003800000 */
.L_x_1045:
[----:B------:R-:W-:Y:S02]  /*dfe0*/  MOV R88, R17 ;  /* 0x0000001100587202 */ /* 0x000fe40000000f00 */
[----:B------:R-:W-:-:S07]  /*dff0*/  MOV R60, R123 ;  /* 0x0000007b003c7202 */ /* 0x000fce0000000f00 */
[----:B------:R-:W-:Y:S05]  /*e000*/  WARPSYNC.COLLECTIVE R91, `(.L_x_1046) ;  /* 0x000000005b087348 */ /* 0x000fea0003c00000 */
[----:B------:R0:W1:Y:S02]  /*e010*/  SHFL.IDX P0, R123, R88, R89, R90 ;  /* 0x00000059587b7389 */ /* 0x000064000000005a */
[----:B01----:R-:W-:Y:S05]  /*e020*/  ENDCOLLECTIVE ;  /* 0x000000000000791b */ /* 0x003fea0003800000 */
.L_x_1046:
[----:B------:R-:W-:Y:S02]  /*e030*/  MOV R88, R18 ;  /* 0x0000001200587202 */ /* 0x000fe40000000f00 */
[----:B------:R-:W-:-:S07]  /*e040*/  MOV R62, R123 ;  /* 0x0000007b003e7202 */ /* 0x000fce0000000f00 */
[----:B------:R-:W-:Y:S05]  /*e050*/  WARPSYNC.COLLECTIVE R91, `(.L_x_1047) ;  /* 0x000000005b087348 */ /* 0x000fea0003c00000 */
[----:B------:R0:W1:Y:S02]  /*e060*/  SHFL.IDX P0, R123, R88, R89, R90 ;  /* 0x00000059587b7389 */ /* 0x000064000000005a */
[----:B01----:R-:W-:Y:S05]  /*e070*/  ENDCOLLECTIVE ;  /* 0x000000000000791b */ /* 0x003fea0003800000 */
.L_x_1047:
[----:B------:R-:W-:Y:S01]  /*e080*/  MOV R88, R19 ;  /* 0x0000001300587202 */ /* 0x000fe20000000f00 */
[-C--:B------:R-:W-:Y:S01]  /*e090*/  FFMA R65, R46, R123.reuse, R65 ;  /* 0x0000007b2e417223 */ /* 0x080fe20000000041 */
[----:B------:R-:W-:-:S07]  /*e0a0*/  FFMA R161, R47, R123, R161 ;  /* 0x0000007b2fa17223 */ /* 0x000fce00000000a1 */
[----:B------:R-:W-:Y:S05]  /*e0b0*/  WARPSYNC.COLLECTIVE R91, `(.L_x_1048) ;  /* 0x000000005b087348 */ /* 0x000fea0003c00000 */
[----:B------:R0:W1:Y:S02]  /*e0c0*/  SHFL.IDX P0, R123, R88, R89, R90 ;  /* 0x00000059587b7389 */ /* 0x000064000000005a */
[----:B01----:R-:W-:Y:S05]  /*e0d0*/  ENDCOLLECTIVE ;  /* 0x000000000000791b */ /* 0x003fea0003800000 */
.L_x_1048:
[-C--:B------:R-:W-:Y:S01]  /*e0e0*/  FFMA R51, R46, R48.reuse, R51 ;  /* 0x000000302e337223 */ /* 0x080fe20000000033 */
[----:B------:R-:W-:Y:S01]  /*e0f0*/  FFMA R147, R47, R48, R147 ;  /* 0x000000302f937223 */ /* 0x000fe20000000093 */
[----:B------:R-:W-:Y:S02]  /*e100*/  MOV R88, R20 ;  /* 0x0000001400587202 */ /* 0x000fe40000000f00 */
[----:B------:R-:W-:-:S07]  /*e110*/  MOV R48, R123 ;  /* 0x0000007b00307202 */ /* 0x000fce0000000f00 */
[----:B------:R-:W-:Y:S05]  /*e120*/  WARPSYNC.COLLECTIVE R91, `(.L_x_1049) ;  /* 0x000000005b087348 */ /* 0x000fea0003c00000 */
[----:B------:R0:W1:Y:S02]  /*e130*/  SHFL.IDX P0, R123, R88, R89, R90 ;  /* 0x00000059587b7389 */ /* 0x000064000000005a */
[----:B01----:R-:W-:Y:S05]  /*e140*/  ENDCOLLECTIVE ;  /* 0x000000000000791b */ /* 0x003fea0003800000 */
.L_x_1049:
[C---:B------:R-:W-:Y:S01]  /*e150*/  FFMA R81, R50.reuse, R46, R81 ;  /* 0x0000002e32517223 */ /* 0x040fe20000000051 */
[----:B------:R-:W-:Y:S01]  /*e160*/  FFMA R77, R50, R47, R77 ;  /* 0x0000002f324d7223 */ /* 0x000fe2000000004d */
[----:B------:R-:W-:Y:S02]  /*e170*/  MOV R88, R21 ;  /* 0x0000001500587202 */ /* 0x000fe40000000f00 */
[----:B------:R-:W-:-:S07]  /*e180*/  MOV R50, R123 ;  /* 0x0000007b00327202 */ /* 0x000fce0000000f00 */
[----:B------:R-:W-:Y:S05]  /*e190*/  WARPSYNC.COLLECTIVE R91, `(.L_x_1050) ;  /* 0x000000005b087348 */ /* 0x000fea0003c00000 */
[----:B------:R0:W1:Y:S02]  /*e1a0*/  SHFL.IDX P0, R123, R88, R89, R90 ;  /* 0x00000059587b7389 */ /* 0x000064000000005a */
[----:B01----:R-:W-:Y:S05]  /*e1b0*/  ENDCOLLECTIVE ;  /* 0x000000000000791b */ /* 0x003fea0003800000 */
.L_x_1050:
[-C--:B------:R-:W-:Y:S01]  /*e1c0*/  FFMA R53, R46, R52.reuse, R53 ;  /* 0x000000342e357223 */ /* 0x080fe20000000035 */
[----:B------:R-:W-:Y:S01]  /*e1d0*/  FFMA R149, R47, R52, R149 ;  /* 0x000000342f957223 */ /* 0x000fe20000000095 */
[----:B------:R-:W-:Y:S02]  /*e1e0*/  MOV R88, R22 ;  /* 0x0000001600587202 */ /* 0x000fe40000000f00 */
[----:B------:R-:W-:-:S07]  /*e1f0*/  MOV R52, R123 ;  /* 0x0000007b00347202 */ /* 0x000fce0000000f00 */
[----:B------:R-:W-:Y:S05]  /*e200*/  WARPSYNC.COLLECTIVE R91, `(.L_x_1051) ;  /* 0x000000005b087348 */ /* 0x000fea0003c00000 */
[----:B------:R0:W1:Y:S02]  /*e210*/  SHFL.IDX P0, R123, R88, R89, R90 ;  /* 0x00000059587b7389 */ /* 0x000064000000005a */
[----:B01----:R-:W-:Y:S05]  /*e220*/  ENDCOLLECTIVE ;  /* 0x000000000000791b */ /* 0x003fea0003800000 */
.L_x_1051:
[-C--:B------:R-:W-:Y:S01]  /*e230*/  FFMA R55, R46, R54.reuse, R55 ;  /* 0x000000362e377223 */ /* 0x080fe20000000037 */
[----:B------:R-:W-:Y:S01]  /*e240*/  FFMA R151, R47, R54, R151 ;  /* 0x000000362f977223 */ /* 0x000fe20000000097 */
[----:B------:R-:W-:Y:S02]  /*e250*/  MOV R88, R23 ;  /* 0x0000001700587202 */ /* 0x000fe40000000f00 */
[----:B------:R-:W-:-:S07]  /*e260*/  MOV R54, R123 ;  /* 0x0000007b00367202 */ /* 0x000fce0000000f00 */
[----:B------:R-:W-:Y:S05]  /*e270*/  WARPSYNC.COLLECTIVE R91, `(.L_x_1052) ;  /* 0x000000005b087348 */ /* 0x000fea0003c00000 */
[----:B------:R0:W1:Y:S02]  /*e280*/  SHFL.IDX P0, R123, R88, R89, R90 ;  /* 0x00000059587b7389 */ /* 0x000064000000005a */
[----:B01----:R-:W-:Y:S05]  /*e290*/  ENDCOLLECTIVE ;  /* 0x000000000000791b */ /* 0x003fea0003800000 */
.L_x_1052:
[-C--:B------:R-:W-:Y:S01]  /*e2a0*/  FFMA R57, R46, R56.reuse, R57 ;  /* 0x000000382e397223 */ /* 0x080fe20000000039 */
[----:B------:R-:W-:Y:S01]  /*e2b0*/  FFMA R153, R47, R56, R153 ;  /* 0x000000382f997223 */ /* 0x000fe20000000099 */
[----:B------:R-:W-:Y:S02]  /*e2c0*/  MOV R88, R24 ;  /* 0x0000001800587202 */ /* 0x000fe40000000f00 */
[----:B------:R-:W-:-:S07]  /*e2d0*/  MOV R56, R123 ;  /* 0x0000007b00387202 */ /* 0x000fce0000000f00 */
[----:B------:R-:W-:Y:S05]  /*e2e0*/  WARPSYNC.COLLECTIVE R91, `(.L_x_1053) ;  /* 0x000000005b087348 */ /* 0x000fea0003c00000 */
[----:B------:R0:W1:Y:S02]  /*e2f0*/  SHFL.IDX P0, R123, R88, R89, R90 ;  /* 0x00000059587b7389 */ /* 0x000064000000005a */
[----:B01----:R-:W-:Y:S05]  /*e300*/  ENDCOLLECTIVE ;  /* 0x000000000000791b */ /* 0x003fea0003800000 */
.L_x_1053:
[-C--:B------:R-:W-:Y:S01]  /*e310*/  FFMA R59, R46, R58.reuse, R59 ;  /* 0x0000003a2e3b7223 */ /* 0x080fe2000000003b */
[----:B------:R-:W-:Y:S01]  /*e320*/  FFMA R155, R47, R58, R155 ;  /* 0x0000003a2f9b7223 */ /* 0x000fe2000000009b */
[----:B------:R-:W-:Y:S02]  /*e330*/  MOV R88, R25 ;  /* 0x0000001900587202 */ /* 0x000fe40000000f00 */
[----:B------:R-:W-:-:S07]  /*e340*/  MOV R58, R123 ;  /* 0x0000007b003a7202 */ /* 0x000fce0000000f00 */
[----:B------:R-:W-:Y:S05]  /*e350*/  WARPSYNC.COLLECTIVE R91, `(.L_x_1054) ;  /* 0x000000005b087348 */ /* 0x000fea0003c00000 */
[----:B------:R0:W1:Y:S02]  /*e360*/  SHFL.IDX P0, R123, R88, R89, R90 ;  /* 0x00000059587b7389 */ /* 0x000064000000005a */
[----:B01----:R-:W-:Y:S05]  /*e370*/  ENDCOLLECTIVE ;  /* 0x000000000000791b */ /* 0x003fea0003800000 */
.L_x_1054:
[-C--:B------:R-:W-:Y:S01]  /*e380*/  FFMA R61, R46, R60.reuse, R61 ;  /* 0x0000003c2e3d7223 */ /* 0x080fe2000000003d */
[----:B------:R-:W-:Y:S01]  /*e390*/  FFMA R157, R47, R60, R157 ;  /* 0x0000003c2f9d7223 */ /* 0x000fe2000000009d */
[----:B------:R-:W-:Y:S02]  /*e3a0*/  MOV R88, R26 ;  /* 0x0000001a00587202 */ /* 0x000fe40000000f00 */
[----:B------:R-:W-:-:S07]  /*e3b0*/  MOV R60, R123 ;  /* 0x0000007b003c7202 */ /* 0x000fce0000000f00 */
[----:B------:R-:W-:Y:S05]  /*e3c0*/  WARPSYNC.COLLECTIVE R91, `(.L_x_1055) ;  /* 0x000000005b087348 */ /* 0x000fea0003c00000 */
[----:B------:R0:W1:Y:S02]  /*e3d0*/  SHFL.IDX P0, R123, R88, R89, R90 ;  /* 0x00000059587b7389 */ /* 0x000064000000005a */
[----:B01----:R-:W-:Y:S05]  /*e3e0*/  ENDCOLLECTIVE ;  /* 0x000000000000791b */ /* 0x003fea0003800000 */
.L_x_1055:
[-C--:B------:R-:W-:Y:S01]  /*e3f0*/  FFMA R63, R46, R62.reuse, R63 ;  /* 0x0000003e2e3f7223 */ /* 0x080fe2000000003f */
[----:B------:R-:W-:Y:S01]  /*e400*/  FFMA R159, R47, R62, R159 ;  /* 0x0000003e2f9f7223 */ /* 0x000fe2000000009f */
[----:B------:R-:W-:Y:S02]  /*e410*/  MOV R88, R28 ;  /* 0x0000001c00587202 */ /* 0x000fe40000000f00 */
[----:B------:R-:W-:-:S07]  /*e420*/  MOV R62, R123 ;  /* 0x0000007b003e7202 */ /* 0x000fce0000000f00 */
[----:B------:R-:W-:Y:S05]  /*e430*/  WARPSYNC.COLLECTIVE R91, `(.L_x_1056) ;  /* 0x000000005b087348 */ /* 0x000fea0003c00000 */
[----:B------:R0:W1:Y:S02]  /*e440*/  SHFL.IDX P0, R123, R88, R89, R90 ;  /* 0x00000059587b7389 */ /* 0x000064000000005a */
[----:B01----:R-:W-:Y:S05]  /*e450*/  ENDCOLLECTIVE ;  /* 0x000000000000791b */ /* 0x003fea0003800000 */
.L_x_1056:
[----:B------:R-:W-:Y:S01]  /*e460*/  FFMA R100, R11, R64, R100 ;  /* 0x000000400b647223 */ /* 0x000fe20000000064 */
[----:B------:R-:W-:Y:S02]  /*e470*/  MOV R88, R29 ;  /* 0x0000001d00587202 */ /* 0x000fe40000000f00 */
[----:B------:R-:W-:-:S07]  /*e480*/  MOV R64, R123 ;  /* 0x0000007b00407202 */ /* 0x000fce0000000f00 */
[----:B------:R-:W-:Y:S05]  /*e490*/  WARPSYNC.COLLECTIVE R91, `(.L_x_1057) ;  /* 0x000000005b087348 */ /* 0x000fea0003c00000 */
[----:B------:R0:W1:Y:S02]  /*e4a0*/  SHFL.IDX P0, R123, R88, R89, R90 ;  /* 0x00000059587b7389 */ /* 0x000064000000005a */
[----:B01----:R-:W-:Y:S05]  /*e4b0*/  ENDCOLLECTIVE ;  /* 0x000000000000791b */ /* 0x003fea0003800000 */
.L_x_1057:
[----:B------:R-:W-:Y:S01]  /*e4c0*/  FFMA R102, R11, R66, R102 ;  /* 0x000000420b667223 */ /* 0x000fe20000000066 */
[----:B------:R-:W-:Y:S02]  /*e4d0*/  MOV R88, R30 ;  /* 0x0000001e00587202 */ /* 0x000fe40000000f00 */
[----:B------:R-:W-:-:S07]  /*e4e0*/  MOV R66, R123 ;  /* 0x0000007b00427202 */ /* 0x000fce0000000f00 */
[----:B------:R-:W-:Y:S05]  /*e4f0*/  WARPSYNC.COLLECTIVE R91, `(.L_x_1058) ;  /* 0x000000005b087348 */ /* 0x000fea0003c00000 */
[----:B------:R0:W1:Y:S02]  /*e500*/  SHFL.IDX P0, R123, R88, R89, R90 ;  /* 0x00000059587b7389 */ /* 0x000064000000005a */
[----:B01----:R-:W-:Y:S05]  /*e510*/  ENDCOLLECTIVE ;  /* 0x000000000000791b */ /* 0x003fea0003800000 */
.L_x_1058:
[----:B------:R-:W-:Y:S01]  /*e520*/  MOV R88, R31 ;  /* 0x0000001f00587202 */ /* 0x000fe20000000f00 */
[-C--:B------:R-:W-:Y:S01]  /*e530*/  FFMA R103, R46, R123.reuse, R103 ;  /* 0x0000007b2e677223 */ /* 0x080fe20000000067 */
[----:B------:R-:W-:-:S07]  /*e540*/  FFMA R104, R47, R123, R104 ;  /* 0x0000007b2f687223 */ /* 0x000fce0000000068 */
[----:B------:R-:W-:Y:S05]  /*e550*/  WARPSYNC.COLLECTIVE R91, `(.L_x_1059) ;  /* 0x000000005b087348 */ /* 0x000fea0003c00000 */
[----:B------:R0:W1:Y:S02]  /*e560*/  SHFL.IDX P0, R123, R88, R89, R90 ;  /* 0x00000059587b7389 */ /* 0x000064000000005a */
[----:B01----:R-:W-:Y:S05]  /*e570*/  ENDCOLLECTIVE ;  /* 0x000000000000791b */ /* 0x003fea0003800000 */
.L_x_1059:
[C---:B------:R-:W-:Y:S01]  /*e580*/  FFMA R78, R11.reuse, R79, R78 ;  /* 0x0000004f0b4e7223 */ /* 0x040fe2000000004e */
[----:B------:R-:W-:Y:S01]  /*e590*/  FFMA R86, R11, R83, R86 ;  /* 0x000000530b567223 */ /* 0x000fe20000000056 */
[----:B------:R-:W-:Y:S02]  /*e5a0*/  MOV R88, R32 ;  /* 0x0000002000587202 */ /* 0x000fe40000000f00 */
[----:B------:R-:W-:-:S07]  /*e5b0*/  MOV R11, R123 ;  /* 0x0000007b000b7202 */ /* 0x000fce0000000f00 */
[----:B------:R-:W-:Y:S05]  /*e5c0*/  WARPSYNC.COLLECTIVE R91, `(.L_x_1060) ;  /* 0x000000005b087348 */ /* 0x000fea0003c00000 */
[----:B------:R0:W1:Y:S02]  /*e5d0*/  SHFL.IDX P0, R123, R88, R89, R90 ;  /* 0x00000059587b7389 */ /* 0x000064000000005a */
[----:B01----:R-:W-:Y:S05]  /*e5e0*/  ENDCOLLECTIVE ;  /* 0x000000000000791b */ /* 0x003fea0003800000 */
.L_x_1060:
[-C--:B------:R-:W-:Y:S01]  /*e5f0*/  FFMA R67, R46, R48.reuse, R67 ;  /* 0x000000302e437223 */ /* 0x080fe20000000043 */
[----:B------:R-:W-:Y:S01]  /*e600*/  FFMA R163, R47, R48, R163 ;  /* 0x000000302fa37223 */ /* 0x000fe200000000a3 */
[----:B------:R-:W-:Y:S02]  /*e610*/  MOV R88, R34 ;  /* 0x0000002200587202 */ /* 0x000fe40000000f00 */
[----:B------:R-:W-:-:S07]  /*e620*/  MOV R48, R123 ;  /* 0x0000007b00307202 */ /* 0x000fce0000000f00 */
[----:B------:R-:W-:Y:S05]  /*e630*/  WARPSYNC.COLLECTIVE R91, `(.L_x_1061) ;  /* 0x000000005b087348 */ /* 0x000fea0003c00000 */
[----:B------:R0:W1:Y:S02]  /*e640*/  SHFL.IDX P0, R123, R88, R89, R90 ;  /* 0x00000059587b7389 */ /* 0x000064000000005a */
[----:B01----:R-:W-:Y:S05]  /*e650*/  ENDCOLLECTIVE ;  /* 0x000000000000791b */ /* 0x003fea0003800000 */
.L_x_1061:
[-C--:B------:R-:W-:Y:S01]  /*e660*/  FFMA R69, R46, R50.reuse, R69 ;  /* 0x000000322e457223 */ /* 0x080fe20000000045 */
[----:B------:R-:W-:Y:S01]  /*e670*/  FFMA R165, R47, R50, R165 ;  /* 0x000000322fa57223 */ /* 0x000fe200000000a5 */
[----:B------:R-:W-:Y:S02]  /*e680*/  MOV R88, R35 ;  /* 0x0000002300587202 */ /* 0x000fe40000000f00 */
[----:B------:R-:W-:-:S07]  /*e690*/  MOV R50, R123 ;  /* 0x0000007b00327202 */ /* 0x000fce0000000f00 */
[----:B------:R-:W-:Y:S05]  /*e6a0*/  WARPSYNC.COLLECTIVE R91, `(.L_x_1062) ;  /* 0x000000005b087348 */ /* 0x000fea0003c00000 */
[----:B------:R0:W1:Y:S02]  /*e6b0*/  SHFL.IDX P0, R123, R88, R89, R90 ;  /* 0x00000059587b7389 */ /* 0x000064000000005a */
[----:B01----:R-:W-:Y:S05]  /*e6c0*/  ENDCOLLECTIVE ;  /* 0x000000000000791b */ /* 0x003fea0003800000 */
.L_x_1062:
[----:B------:R-:W-:Y:S02]  /*e6d0*/  MOV R88, R36 ;  /* 0x0000002400587202 */ /* 0x000fe40000000f00 */
[----:B------:R-:W-:-:S07]  /*e6e0*/  MOV R49, R123 ;  /* 0x0000007b00317202 */ /* 0x000fce0000000f00 */
[----:B------:R-:W-:Y:S05]  /*e6f0*/  WARPSYNC.COLLECTIVE R91, `(.L_x_1063) ;  /* 0x000000005b087348 */ /* 0x000fea0003c00000 */
[----:B------:R0:W1:Y:S02]  /*e700*/  SHFL.IDX P0, R123, R88, R89, R90 ;  /* 0x00000059587b7389 */ /* 0x000064000000005a */
[----:B01----:R-:W-:Y:S05]  /*e710*/  ENDCOLLECTIVE ;  /* 0x000000000000791b */ /* 0x003fea0003800000 */
.L_x_1063:
[-C--:B------:R-:W-:Y:S01]  /*e720*/  FFMA R71, R46, R52.reuse, R71 ;  /* 0x000000342e477223 */ /* 0x080fe20000000047 */
[----:B------:R-:W-:Y:S01]  /*e730*/  FFMA R72, R47, R52, R72 ;  /* 0x000000342f487223 */ /* 0x000fe20000000048 */
[----:B------:R-:W-:Y:S02]  /*e740*/  MOV R88, R37 ;  /* 0x0000002500587202 */ /* 0x000fe40000000f00 */
[----:B------:R-:W-:-:S07]  /*e750*/  MOV R52, R123 ;  /* 0x0000007b00347202 */ /* 0x000fce0000000f00 */
[----:B------:R-:W-:Y:S05]  /*e760*/  WARPSYNC.COLLECTIVE R91, `(.L_x_1064) ;  /* 0x000000005b087348 */ /* 0x000fea0003c00000 */
[----:B------:R0:W1:Y:S02]  /*e770*/  SHFL.IDX P0, R123, R88, R89, R90 ;  /* 0x00000059587b7389 */ /* 0x000064000000005a */
[----:B01----:R-:W-:Y:S05]  /*e780*/  ENDCOLLECTIVE ;  /* 0x000000000000791b */ /* 0x003fea0003800000 */
.L_x_1064:
[-C--:B------:R-:W-:Y:S01]  /*e790*/  FFMA R73, R46, R54.reuse, R73 ;  /* 0x000000362e497223 */ /* 0x080fe20000000049 */
[----:B------:R-:W-:Y:S01]  /*e7a0*/  FFMA R74, R47, R54, R74 ;  /* 0x000000362f4a7223 */ /* 0x000fe2000000004a */
[----:B------:R-:W-:Y:S02]  /*e7b0*/  MOV R88, R38 ;  /* 0x0000002600587202 */ /* 0x000fe40000000f00 */
[----:B------:R-:W-:-:S07]  /*e7c0*/  MOV R54, R123 ;  /* 0x0000007b00367202 */ /* 0x000fce0000000f00 */
[----:B------:R-:W-:Y:S05]  /*e7d0*/  WARPSYNC.COLLECTIVE R91, `(.L_x_1065) ;  /* 0x000000005b087348 */ /* 0x000fea0003c00000 */
[----:B------:R0:W1:Y:S02]  /*e7e0*/  SHFL.IDX P0, R123, R88, R89, R90 ;  /* 0x00000059587b7389 */ /* 0x000064000000005a */
[----:B01----:R-:W-:Y:S05]  /*e7f0*/  ENDCOLLECTIVE ;  /* 0x000000000000791b */ /* 0x003fea0003800000 */
.L_x_1065:
[-C--:B------:R-:W-:Y:S01]  /*e800*/  FFMA R75, R46, R56.reuse, R75 ;  /* 0x000000382e4b7223 */ /* 0x080fe2000000004b */
[----:B------:R-:W-:Y:S01]  /*e810*/  FFMA R92, R47, R56, R92 ;  /* 0x000000382f5c7223 */ /* 0x000fe2000000005c */
[----:B------:R-:W-:Y:S02]  /*e820*/  MOV R88, R39 ;  /* 0x0000002700587202 */ /* 0x000fe40000000f00 */
[----:B------:R-:W-:-:S07]  /*e830*/  MOV R56, R123 ;  /* 0x0000007b00387202 */ /* 0x000fce0000000f00 */
[----:B------:R-:W-:Y:S05]  /*e840*/  WARPSYNC.COLLECTIVE R91, `(.L_x_1066) ;  /* 0x000000005b087348 */ /* 0x000fea0003c00000 */
[----:B------:R0:W1:Y:S02]  /*e850*/  SHFL.IDX P0, R123, R88, R89, R90 ;  /* 0x00000059587b7389 */ /* 0x000064000000005a */
[----:B01----:R-:W-:Y:S05]  /*e860*/  ENDCOLLECTIVE ;  /* 0x000000000000791b */ /* 0x003fea0003800000 */
.L_x_1066:
[-C--:B------:R-:W-:Y:S01]  /*e870*/  FFMA R93, R46, R58.reuse, R93 ;  /* 0x0000003a2e5d7223 */ /* 0x080fe2000000005d */
[----:B------:R-:W-:Y:S01]  /*e880*/  FFMA R94, R47, R58, R94 ;  /* 0x0000003a2f5e7223 */ /* 0x000fe2000000005e */
[----:B------:R-:W-:Y:S02]  /*e890*/  MOV R88, R40 ;  /* 0x0000002800587202 */ /* 0x000fe40000000f00 */
[----:B------:R-:W-:-:S07]  /*e8a0*/  MOV R58, R123 ;  /* 0x0000007b003a7202 */ /* 0x000fce0000000f00 */
[----:B------:R-:W-:Y:S05]  /*e8b0*/  WARPSYNC.COLLECTIVE R91, `(.L_x_1067) ;  /* 0x000000005b087348 */ /* 0x000fea0003c00000 */
[----:B------:R0:W1:Y:S02]  /*e8c0*/  SHFL.IDX P0, R123, R88, R89, R90 ;  /* 0x00000059587b7389 */ /* 0x000064000000005a */
[----:B01----:R-:W-:Y:S05]  /*e8d0*/  ENDCOLLECTIVE ;  /* 0x000000000000791b */ /* 0x003fea0003800000 */
.L_x_1067:
[-C--:B------:R-:W-:Y:S01]  /*e8e0*/  FFMA R95, R46, R60.reuse, R95 ;  /* 0x0000003c2e5f7223 */ /* 0x080fe2000000005f */
[----:B------:R-:W-:Y:S01]  /*e8f0*/  FFMA R96, R47, R60, R96 ;  /* 0x0000003c2f607223 */ /* 0x000fe20000000060 */
[----:B------:R-:W-:Y:S02]  /*e900*/  MOV R88, R41 ;  /* 0x0000002900587202 */ /* 0x000fe40000000f00 */
[----:B------:R-:W-:-:S07]  /*e910*/  MOV R60, R123 ;  /* 0x0000007b003c7202 */ /* 0x000fce0000000f00 */
[----:B------:R-:W-:Y:S05]  /*e920*/  WARPSYNC.COLLECTIVE R91, `(.L_x_1068) ;  /* 0x000000005b087348 */ /* 0x000fea0003c00000 */
[----:B------:R0:W1:Y:S02]  /*e930*/  SHFL.IDX P0, R123, R88, R89, R90 ;  /* 0x00000059587b7389 */ /* 0x000064000000005a */
[----:B01----:R-:W-:Y:S05]  /*e940*/  ENDCOLLECTIVE ;  /* 0x000000000000791b */ /* 0x003fea0003800000 */
.L_x_1068:
[----:B------:R-:W-:Y:S02]  /*e950*/  MOV R88, R42 ;  /* 0x0000002a00587202 */ /* 0x000fe40000000f00 */
[----:B------:R-:W-:-:S07]  /*e960*/  MOV R79, R123 ;  /* 0x0000007b004f7202 */ /* 0x000fce0000000f00 */
[----:B------:R-:W-:Y:S05]  /*e970*/  WARPSYNC.COLLECTIVE R91, `(.L_x_1069) ;  /* 0x000000005b087348 */ /* 0x000fea0003c00000 */
[----:B------:R0:W1:Y:S02]  /*e980*/  SHFL.IDX P0, R123, R88, R89, R90 ;  /* 0x00000059587b7389 */ /* 0x000064000000005a */
[----:B01----:R-:W-:Y:S05]  /*e990*/  ENDCOLLECTIVE ;  /* 0x000000000000791b */ /* 0x003fea0003800000 */
.L_x_1069:
        /* <DEDUP_REMOVED lines=24> */
.L_x_1070:
[----:B------:R-:W-:Y:S01]  /*eb20*/  FFMA R110, R47, R50, R110 ;  /* 0x000000322f6e7223 */ /* 0x000fe2000000006e */
[----:B------:R-:W-:Y:S02]  /*eb30*/  MOV R88, R33 ;  /* 0x0000002100587202 */ /* 0x000fe40000000f00 */
[----:B------:R-:W-:-:S07]  /*eb40*/  MOV R50, R123 ;  /* 0x0000007b00327202 */ /* 0x000fce0000000f00 */
[----:B------:R-:W-:Y:S05]  /*eb50*/  WARPSYNC.COLLECTIVE R91, `(.L_x_1071) ;  /* 0x000000005b087348 */ /* 0x000fea0003c00000 */
[----:B------:R0:W1:Y:S02]  /*eb60*/  SHFL.IDX P0, R123, R88, R89, R90 ;  /* 0x00000059587b7389 */ /* 0x000064000000005a */
[----:B01----:R-:W-:Y:S05]  /*eb70*/  ENDCOLLECTIVE ;  /* 0x000000000000791b */ /* 0x003fea0003800000 */
.L_x_1071:
        /* <DEDUP_REMOVED lines=11> */
.L_x_1072:
[----:B------:R-:W-:Y:S02]  /*ec30*/  MOV R88, R12 ;  /* 0x0000000c00587202 */ /* 0x000fe40000000f00 */
[----:B------:R-:W-:-:S07]  /*ec40*/  MOV R58, R123 ;  /* 0x0000007b003a7202 */ /* 0x000fce0000000f00 */
[----:B------:R-:W-:Y:S05]  /*ec50*/  WARPSYNC.COLLECTIVE R91, `(.L_x_1073) ;  /* 0x000000005b087348 */ /* 0x000fea0003c00000 */
[----:B------:R0:W1:Y:S02]  /*ec60*/  SHFL.IDX P0, R123, R88, R89, R90 ;  /* 0x00000059587b7389 */ /* 0x000064000000005a */
[----:B01----:R-:W-:Y:S05]  /*ec70*/  ENDCOLLECTIVE ;  /* 0x000000000000791b */ /* 0x003fea0003800000 */
.L_x_1073:
[----:B------:R-:W-:Y:S02]  /*ec80*/  MOV R88, R13 ;  /* 0x0000000d00587202 */ /* 0x000fe40000000f00 */
[----:B------:R-:W-:-:S07]  /*ec90*/  MOV R62, R123 ;  /* 0x0000007b003e7202 */ /* 0x000fce0000000f00 */
[----:B------:R-:W-:Y:S05]  /*eca0*/  WARPSYNC.COLLECTIVE R91, `(.L_x_1074) ;  /* 0x000000005b087348 */ /* 0x000fea0003c00000 */
[----:B------:R0:W1:Y:S02]  /*ecb0*/  SHFL.IDX P0, R123, R88, R89, R90 ;  /* 0x00000059587b7389 */ /* 0x000064000000005a */
[----:B01----:R-:W-:Y:S05]  /*ecc0*/  ENDCOLLECTIVE ;  /* 0x000000000000791b */ /* 0x003fea0003800000 */
.L_x_1074:
[----:B------:R-:W-:Y:S02]  /*ecd0*/  MOV R88, R14 ;  /* 0x0000000e00587202 */ /* 0x000fe40000000f00 */
[----:B------:R-:W-:-:S07]  /*ece0*/  MOV R66, R123 ;  /* 0x0000007b00427202 */ /* 0x000fce0000000f00 */
[----:B------:R-:W-:Y:S05]  /*ecf0*/  WARPSYNC.COLLECTIVE R91, `(.L_x_1075) ;  /* 0x000000005b087348 */ /* 0x000fea0003c00000 */
[----:B------:R0:W1:Y:S02]  /*ed00*/  SHFL.IDX P0, R123, R88, R89, R90 ;  /* 0x00000059587b7389 */ /* 0x000064000000005a */
[----:B01----:R-:W-:Y:S05]  /*ed10*/  ENDCOLLECTIVE ;  /* 0x000000000000791b */ /* 0x003fea0003800000 */
.L_x_1075:
[----:B------:R-:W-:Y:S02]  /*ed20*/  MOV R88, R15 ;  /* 0x0000000f00587202 */ /* 0x000fe40000000f00 */
[----:B------:R-:W-:-:S07]  /*ed30*/  MOV R70, R123 ;  /* 0x0000007b00467202 */ /* 0x000fce0000000f00 */
[----:B------:R-:W-:Y:S05]  /*ed40*/  WARPSYNC.COLLECTIVE R91, `(.L_x_1076) ;  /* 0x000000005b087348 */ /* 0x000fea0003c00000 */
[----:B------:R0:W1:Y:S02]  /*ed50*/  SHFL.IDX P0, R123, R88, R89, R90 ;  /* 0x00000059587b7389 */ /* 0x000064000000005a */
[----:B01----:R-:W-:Y:S05]  /*ed60*/  ENDCOLLECTIVE ;  /* 0x000000000000791b */ /* 0x003fea0003800000 */
.L_x_1076:
[----:B------:R-:W-:Y:S02]  /*ed70*/  MOV R88, R16 ;  /* 0x0000001000587202 */ /* 0x000fe40000000f00 */
[----:B------:R-:W-:-:S07]  /*ed80*/  MOV R84, R123 ;  /* 0x0000007b00547202 */ /* 0x000fce0000000f00 */
[----:B------:R-:W-:Y:S05]  /*ed90*/  WARPSYNC.COLLECTIVE R91, `(.L_x_1077) ;  /* 0x000000005b087348 */ /* 0x000fea0003c00000 */
[----:B------:R0:W1:Y:S02]  /*eda0*/  SHFL.IDX P0, R123, R88, R89, R90 ;  /* 0x00000059587b7389 */ /* 0x000064000000005a */
[----:B01----:R-:W-:Y:S05]  /*edb0*/  ENDCOLLECTIVE ;  /* 0x000000000000791b */ /* 0x003fea0003800000 */
.L_x_1077:
[----:B------:R-:W-:Y:S02]  /*edc0*/  MOV R88, R17 ;  /* 0x0000001100587202 */ /* 0x000fe40000000f00 */
[----:B------:R-:W-:-:S07]  /*edd0*/  MOV R124, R123 ;  /* 0x0000007b007c7202 */ /* 0x000fce0000000f00 */
[----:B------:R-:W-:Y:S05]  /*ede0*/  WARPSYNC.COLLECTIVE R91, `(.L_x_1078) ;  /* 0x000000005b087348 */ /* 0x000fea0003c00000 */
[----:B------:R0:W1:Y:S02]  /*edf0*/  SHFL.IDX P0, R123, R88, R89, R90 ;  /* 0x00000059587b7389 */ /* 0x000064000000005a */
[----:B01----:R-:W-:Y:S05]  /*ee00*/  ENDCOLLECTIVE ;  /* 0x000000000000791b */ /* 0x003fea0003800000 */
.L_x_1078:
[----:B------:R-:W-:Y:S02]  /*ee10*/  MOV R88, R18 ;  /* 0x0000001200587202 */ /* 0x000fe40000000f00 */
[----:B------:R-:W-:-:S07]  /*ee20*/  MOV R128, R123 ;  /* 0x0000007b00807202 */ /* 0x000fce0000000f00 */
[----:B------:R-:W-:Y:S05]  /*ee30*/  WARPSYNC.COLLECTIVE R91, `(.L_x_1079) ;  /* 0x000000005b087348 */ /* 0x000fea0003c00000 */
[----:B------:R0:W1:Y:S02]  /*ee40*/  SHFL.IDX P0, R123, R88, R89, R90 ;  /* 0x00000059587b7389 */ /* 0x000064000000005a */
[----:B01----:R-:W-:Y:S05]  /*ee50*/  ENDCOLLECTIVE ;  /* 0x000000000000791b */ /* 0x003fea0003800000 */
.L_x_1079:
[----:B------:R-:W-:Y:S01]  /*ee60*/  MOV R88, R19 ;  /* 0x0000001300587202 */ /* 0x000fe20000000f00 */
[-C--:B------:R-:W-:Y:S01]  /*ee70*/  FFMA R130, R46, R123.reuse, R65 ;  /* 0x0000007b2e827223 */ /* 0x080fe20000000041 */
[----:B------:R-:W-:-:S07]  /*ee80*/  FFMA R132, R11, R123, R161 ;  /* 0x0000007b0b847223 */ /* 0x000fce00000000a1 */
[----:B------:R-:W-:Y:S05]  /*ee90*/  WARPSYNC.COLLECTIVE R91, `(.L_x_1080) ;  /* 0x000000005b087348 */ /* 0x000fea0003c00000 */
[----:B------:R0:W1:Y:S02]  /*eea0*/  SHFL.IDX P0, R123, R88, R89, R90 ;  /* 0x00000059587b7389 */ /* 0x000064000000005a */
[----:B01----:R-:W-:Y:S05]  /*eeb0*/  ENDCOLLECTIVE ;  /* 0x000000000000791b */ /* 0x003fea0003800000 */
.L_x_1080:
[----:B------:R-:W-:Y:S02]  /*eec0*/  MOV R88, R20 ;  /* 0x0000001400587202 */ /* 0x000fe40000000f00 */
[----:B------:R-:W-:-:S07]  /*eed0*/  MOV R136, R123 ;  /* 0x0000007b00887202 */ /* 0x000fce0000000f00 */
[----:B------:R-:W-:Y:S05]  /*eee0*/  WARPSYNC.COLLECTIVE R91, `(.L_x_1081) ;  /* 0x000000005b087348 */ /* 0x000fea0003c00000 */
[----:B------:R0:W1:Y:S02]  /*eef0*/  SHFL.IDX P0, R123, R88, R89, R90 ;  /* 0x00000059587b7389 */ /* 0x000064000000005a */
[----:B01----:R-:W-:Y:S05]  /*ef00*/  ENDCOLLECTIVE ;  /* 0x000000000000791b */ /* 0x003fea0003800000 */
.L_x_1081:
[----:B------:R-:W-:Y:S02]  /*ef10*/  MOV R88, R21 ;  /* 0x0000001500587202 */ /* 0x000fe40000000f00 */
[----:B------:R-:W-:-:S07]  /*ef20*/  MOV R140, R123 ;  /* 0x0000007b008c7202 */ /* 0x000fce0000000f00 */
[----:B------:R-:W-:Y:S05]  /*ef30*/  WARPSYNC.COLLECTIVE R91, `(.L_x_1082) ;  /* 0x000000005b087348 */ /* 0x000fea0003c00000 */
[----:B------:R0:W1:Y:S02]  /*ef40*/  SHFL.IDX P0, R123, R88, R89, R90 ;  /* 0x00000059587b7389 */ /* 0x000064000000005a */
[----:B01----:R-:W-:Y:S05]  /*ef50*/  ENDCOLLECTIVE ;  /* 0x000000000000791b */ /* 0x003fea0003800000 */
.L_x_1082:
[----:B------:R-:W-:Y:S02]  /*ef60*/  MOV R88, R22 ;  /* 0x0000001600587202 */ /* 0x000fe40000000f00 */
[----:B------:R-:W-:-:S07]  /*ef70*/  MOV R144, R123 ;  /* 0x0000007b00907202 */ /* 0x000fce0000000f00 */
[----:B------:R-:W-:Y:S05]  /*ef80*/  WARPSYNC.COLLECTIVE R91, `(.L_x_1083) ;  /* 0x000000005b087348 */ /* 0x000fea0003c00000 */
[----:B------:R0:W1:Y:S02]  /*ef90*/  SHFL.IDX P0, R123, R88, R89, R90 ;  /* 0x00000059587b7389 */ /* 0x000064000000005a */
[----:B01----:R-:W-:Y:S05]  /*efa0*/  ENDCOLLECTIVE ;  /* 0x000000000000791b */ /* 0x003fea0003800000 */
.L_x_1083:
[----:B------:R-:W-:Y:S02]  /*efb0*/  MOV R88, R23 ;  /* 0x0000001700587202 */ /* 0x000fe40000000f00 */
[----:B------:R-:W-:-:S07]  /*efc0*/  MOV R146, R123 ;  /* 0x0000007b00927202 */ /* 0x000fce0000000f00 */
[----:B------:R-:W-:Y:S05]  /*efd0*/  WARPSYNC.COLLECTIVE R91, `(.L_x_1084) ;  /* 0x000000005b087348 */ /* 0x000fea0003c00000 */
[----:B------:R0:W1:Y:S02]  /*efe0*/  SHFL.IDX P0, R123, R88, R89, R90 ;  /* 0x00000059587b7389 */ /* 0x000064000000005a */
[----:B01----:R-:W-:Y:S05]  /*eff0*/  ENDCOLLECTIVE ;  /* 0x000000000000791b */ /* 0x003fea0003800000 */
.L_x_1084:
[----:B------:R-:W-:Y:S02]  /*f000*/  MOV R88, R24 ;  /* 0x0000001800587202 */ /* 0x000fe40000000f00 */
[----:B------:R-:W-:-:S07]  /*f010*/  MOV R148, R123 ;  /* 0x0000007b00947202 */ /* 0x000fce0000000f00 */
[----:B------:R-:W-:Y:S05]  /*f020*/  WARPSYNC.COLLECTIVE R91, `(.L_x_1085) ;  /* 0x000000005b087348 */ /* 0x000fea0003c00000 */
[----:B------:R0:W1:Y:S02]  /*f030*/  SHFL.IDX P0, R123, R88, R89, R90 ;  /* 0x00000059587b7389 */ /* 0x000064000000005a */
[----:B01----:R-:W-:Y:S05]  /*f040*/  ENDCOLLECTIVE ;  /* 0x000000000000791b */ /* 0x003fea0003800000 */
.L_x_1085:
[----:B------:R-:W-:Y:S02]  /*f050*/  MOV R88, R25 ;  /* 0x0000001900587202 */ /* 0x000fe40000000f00 */
[----:B------:R-:W-:-:S07]  /*f060*/  MOV R150, R123 ;  /* 0x0000007b00967202 */ /* 0x000fce0000000f00 */
[----:B------:R-:W-:Y:S05]  /*f070*/  WARPSYNC.COLLECTIVE R91, `(.L_x_1086) ;  /* 0x000000005b087348 */ /* 0x000fea0003c00000 */
[----:B------:R0:W1:Y:S02]  /*f080*/  SHFL.IDX P0, R123, R88, R89, R90 ;  /* 0x00000059587b7389 */ /* 0x000064000000005a */
[----:B01----:R-:W-:Y:S05]  /*f090*/  ENDCOLLECTIVE ;  /* 0x000000000000791b */ /* 0x003fea0003800000 */
.L_x_1086:
[----:B------:R-:W-:Y:S02]  /*f0a0*/  MOV R88, R26 ;  /* 0x0000001a00587202 */ /* 0x000fe40000000f00 */
[----:B------:R-:W-:-:S07]  /*f0b0*/  MOV R152, R123 ;  /* 0x0000007b00987202 */ /* 0x000fce0000000f00 */
[----:B------:R-:W-:Y:S05]  /*f0c0*/  WARPSYNC.COLLECTIVE R91, `(.L_x_1087) ;  /* 0x000000005b087348 */ /* 0x000fea0003c00000 */
[----:B------:R0:W1:Y:S02]  /*f0d0*/  SHFL.IDX P0, R123, R88, R89, R90 ;  /* 0x00000059587b7389 */ /* 0x000064000000005a */
[----:B01----:R-:W-:Y:S05]  /*f0e0*/  ENDCOLLECTIVE ;  /* 0x000000000000791b */ /* 0x003fea0003800000 */
.L_x_1087:
[----:B------:R-:W-:Y:S02]  /*f0f0*/  MOV R88, R28 ;  /* 0x0000001c00587202 */ /* 0x000fe40000000f00 */
[----:B------:R-:W-:-:S07]  /*f100*/  MOV R154, R123 ;  /* 0x0000007b009a7202 */ /* 0x000fce0000000f00 */
[----:B------:R-:W-:Y:S05]  /*f110*/  WARPSYNC.COLLECTIVE R91, `(.L_x_1088) ;  /* 0x000000005b087348 */ /* 0x000fea0003c00000 */
[----:B------:R0:W1:Y:S02]  /*f120*/  SHFL.IDX P0, R123, R88, R89, R90 ;  /* 0x00000059587b7389 */ /* 0x000064000000005a */
[----:B01----:R-:W-:Y:S05]  /*f130*/  ENDCOLLECTIVE ;  /* 0x000000000000791b */ /* 0x003fea0003800000 */
.L_x_1088:
[----:B------:R-:W-:Y:S02]  /*f140*/  MOV R88, R29 ;  /* 0x0000001d00587202 */ /* 0x000fe40000000f00 */
[----:B------:R-:W-:-:S07]  /*f150*/  MOV R156, R123 ;  /* 0x0000007b009c7202 */ /* 0x000fce0000000f00 */
[----:B------:R-:W-:Y:S05]  /*f160*/  WARPSYNC.COLLECTIVE R91, `(.L_x_1089) ;  /* 0x000000005b087348 */ /* 0x000fea0003c00000 */
[----:B------:R0:W1:Y:S02]  /*f170*/  SHFL.IDX P0, R123, R88, R89, R90 ;  /* 0x00000059587b7389 */ /* 0x000064000000005a */
[----:B01----:R-:W-:Y:S05]  /*f180*/  ENDCOLLECTIVE ;  /* 0x000000000000791b */ /* 0x003fea0003800000 */
.L_x_1089:
[----:B------:R-:W-:Y:S02]  /*f190*/  MOV R88, R30 ;  /* 0x0000001e00587202 */ /* 0x000fe40000000f00 */
[----:B------:R-:W-:-:S07]  /*f1a0*/  MOV R158, R123 ;  /* 0x0000007b009e7202 */ /* 0x000fce0000000f00 */
[----:B------:R-:W-:Y:S05]  /*f1b0*/  WARPSYNC.COLLECTIVE R91, `(.L_x_1090) ;  /* 0x000000005b087348 */ /* 0x000fea0003c00000 */
[----:B------:R0:W1:Y:S02]  /*f1c0*/  SHFL.IDX P0, R123, R88, R89, R90 ;  /* 0x00000059587b7389 */ /* 0x000064000000005a */
[----:B01----:R-:W-:Y:S05]  /*f1d0*/  ENDCOLLECTIVE ;  /* 0x000000000000791b */ /* 0x003fea0003800000 */
.L_x_1090:
        /* <DEDUP_REMOVED lines=23> */
.L_x_1091:
[----:B------:R-:W-:Y:S02]  /*f350*/  MOV R88, R32 ;  /* 0x0000002000587202 */ /* 0x000fe40000000f00 */
[----:B------:R-:W-:-:S07]  /*f360*/  MOV R45, R123 ;  /* 0x0000007b002d7202 */ /* 0x000fce0000000f00 */
[----:B------:R-:W-:Y:S05]  /*f370*/  WARPSYNC.COLLECTIVE R91, `(.L_x_1092) ;  /* 0x000000005b087348 */ /* 0x000fea0003c00000 */
[----:B------:R0:W1:Y:S02]  /*f380*/  SHFL.IDX P0, R123, R88, R89, R90 ;  /* 0x00000059587b7389 */ /* 0x000064000000005a */
[----:B01----:R-:W-:Y:S05]  /*f390*/  ENDCOLLECTIVE ;  /* 0x000000000000791b */ /* 0x003fea0003800000 */
.L_x_1092:
[----:B------:R-:W-:Y:S01]  /*f3a0*/  FFMA R112, R47, R49, R112 ;  /* 0x000000312f707223 */ /* 0x000fe20000000070 */
[----:B------:R-:W-:Y:S02]  /*f3b0*/  MOV R88, R34 ;  /* 0x0000002200587202 */ /* 0x000fe40000000f00 */
[----:B------:R-:W-:-:S07]  /*f3c0*/  MOV R49, R123 ;  /* 0x0000007b00317202 */ /* 0x000fce0000000f00 */
[----:B------:R-:W-:Y:S05]  /*f3d0*/  WARPSYNC.COLLECTIVE R91, `(.L_x_1093) ;  /* 0x000000005b087348 */ /* 0x000fea0003c00000 */
[----:B------:R0:W1:Y:S02]  /*f3e0*/  SHFL.IDX P0, R123, R88, R89, R90 ;  /* 0x00000059587b7389 */ /* 0x000064000000005a */
[----:B01----:R-:W-:Y:S05]  /*f3f0*/  ENDCOLLECTIVE ;  /* 0x000000000000791b */ /* 0x003fea0003800000 */
.L_x_1093:
[----:B------:R-:W-:Y:S01]  /*f400*/  FFMA R118, R47, R56, R118 ;  /* 0x000000382f767223 */ /* 0x000fe20000000076 */
[----:B------:R-:W-:Y:S01]  /*f410*/  FFMA R56, R46, R58, R51 ;  /* 0x0000003a2e387223 */ /* 0x000fe20000000033 */
[----:B------:R-:W-:Y:S02]  /*f420*/  MOV R88, R35 ;  /* 0x0000002300587202 */ /* 0x000fe40000000f00 */
[----:B------:R-:W-:-:S07]  /*f430*/  MOV R51, R123 ;  /* 0x0000007b00337202 */ /* 0x000fce0000000f00 */
[----:B------:R-:W-:Y:S05]  /*f440*/  WARPSYNC.COLLECTIVE R91, `(.L_x_1094) ;  /* 0x000000005b087348 */ /* 0x000fea0003c00000 */
[----:B------:R0:W1:Y:S02]  /*f450*/  SHFL.IDX P0, R123, R88, R89, R90 ;  /* 0x00000059587b7389 */ /* 0x000064000000005a */
[----:B01----:R-:W-:Y:S05]  /*f460*/  ENDCOLLECTIVE ;  /* 0x000000000000791b */ /* 0x003fea0003800000 */
.L_x_1094:
[----:B------:R-:W-:Y:S01]  /*f470*/  FFMA R10, R47, R60, R10 ;  /* 0x0000003c2f0a7223 */ /* 0x000fe2000000000a */
[----:B------:R-:W-:Y:S01]  /*f480*/  FFMA R60, R46, R62, R53 ;  /* 0x0000003e2e3c7223 */ /* 0x000fe20000000035 */
[----:B------:R-:W-:Y:S02]  /*f490*/  MOV R88, R36 ;  /* 0x0000002400587202 */ /* 0x000fe40000000f00 */
[----:B------:R-:W-:-:S07]  /*f4a0*/  MOV R53, R123 ;  /* 0x0000007b00357202 */ /* 0x000fce0000000f00 */
[----:B------:R-:W-:Y:S05]  /*f4b0*/  WARPSYNC.COLLECTIVE R91, `(.L_x_1095) ;  /* 0x000000005b087348 */ /* 0x000fea0003c00000 */
[----:B------:R0:W1:Y:S02]  /*f4c0*/  SHFL.IDX P0, R123, R88, R89, R90 ;  /* 0x00000059587b7389 */ /* 0x000064000000005a */
[----:B01----:R-:W-:Y:S05]  /*f4d0*/  ENDCOLLECTIVE ;  /* 0x000000000000791b */ /* 0x003fea0003800000 */
.L_x_1095:
[----:B------:R-:W-:Y:S01]  /*f4e0*/  FFMA R64, R46, R66, R55 ;  /* 0x000000422e407223 */ /* 0x000fe20000000037 */
[----:B------:R-:W-:Y:S02]  /*f4f0*/  MOV R88, R37 ;  /* 0x0000002500587202 */ /* 0x000fe40000000f00 */
[----:B------:R-:W-:-:S07]  /*f500*/  MOV R55, R123 ;  /* 0x0000007b00377202 */ /* 0x000fce0000000f00 */
[----:B------:R-:W-:Y:S05]  /*f510*/  WARPSYNC.COLLECTIVE R91, `(.L_x_1096) ;  /* 0x000000005b087348 */ /* 0x000fea0003c00000 */
[----:B------:R0:W1:Y:S02]  /*f520*/  SHFL.IDX P0, R123, R88, R89, R90 ;  /* 0x00000059587b7389 */ /* 0x000064000000005a */
[----:B01----:R-:W-:Y:S05]  /*f530*/  ENDCOLLECTIVE ;  /* 0x000000000000791b */ /* 0x003fea0003800000 */
.L_x_1096:
[----:B------:R-:W-:Y:S01]  /*f540*/  FFMA R68, R46, R70, R57 ;  /* 0x000000462e447223 */ /* 0x000fe20000000039 */
[----:B------:R-:W-:Y:S02]  /*f550*/  MOV R88, R38 ;  /* 0x0000002600587202 */ /* 0x000fe40000000f00 */
[----:B------:R-:W-:-:S07]  /*f560*/  MOV R57, R123 ;  /* 0x0000007b00397202 */ /* 0x000fce0000000f00 */
[----:B------:R-:W-:Y:S05]  /*f570*/  WARPSYNC.COLLECTIVE R91, `(.L_x_1097) ;  /* 0x000000005b087348 */ /* 0x000fea0003c00000 */
[----:B------:R0:W1:Y:S02]  /*f580*/  SHFL.IDX P0, R123, R88, R89, R90 ;  /* 0x00000059587b7389 */ /* 0x000064000000005a */
[----:B01----:R-:W-:Y:S05]  /*f590*/  ENDCOLLECTIVE ;  /* 0x000000000000791b */ /* 0x003fea0003800000 */
.L_x_1097:
[----:B------:R-:W-:Y:S01]  /*f5a0*/  FFMA R76, R46, R84, R59 ;  /* 0x000000542e4c7223 */ /* 0x000fe2000000003b */
[----:B------:R-:W-:Y:S02]  /*f5b0*/  MOV R88, R39 ;  /* 0x0000002700587202 */ /* 0x000fe40000000f00 */
[----:B------:R-:W-:-:S07]  /*f5c0*/  MOV R59, R123 ;  /* 0x0000007b003b7202 */ /* 0x000fce0000000f00 */
[----:B------:R-:W-:Y:S05]  /*f5d0*/  WARPSYNC.COLLECTIVE R91, `(.L_x_1098) ;  /* 0x000000005b087348 */ /* 0x000fea0003c00000 */
[----:B------:R0:W1:Y:S02]  /*f5e0*/  SHFL.IDX P0, R123, R88, R89, R90 ;  /* 0x00000059587b7389 */ /* 0x000064000000005a */
[----:B01----:R-:W-:Y:S05]  /*f5f0*/  ENDCOLLECTIVE ;  /* 0x000000000000791b */ /* 0x003fea0003800000 */
.L_x_1098:
[----:B------:R-:W-:Y:S01]  /*f600*/  FFMA R122, R46, R124, R61 ;  /* 0x0000007c2e7a7223 */ /* 0x000fe2000000003d */
[----:B------:R-:W-:Y:S02]  /*f610*/  MOV R88, R40 ;  /* 0x0000002800587202 */ /* 0x000fe40000000f00 */
[----:B------:R-:W-:-:S07]  /*f620*/  MOV R61, R123 ;  /* 0x0000007b003d7202 */ /* 0x000fce0000000f00 */
[----:B------:R-:W-:Y:S05]  /*f630*/  WARPSYNC.COLLECTIVE R91, `(.L_x_1099) ;  /* 0x000000005b087348 */ /* 0x000fea0003c00000 */
[----:B------:R0:W1:Y:S02]  /*f640*/  SHFL.IDX P0, R123, R88, R89, R90 ;  /* 0x00000059587b7389 */ /* 0x000064000000005a */
[----:B01----:R-:W-:Y:S05]  /*f650*/  ENDCOLLECTIVE ;  /* 0x000000000000791b */ /* 0x003fea0003800000 */
.L_x_1099:
[----:B------:R-:W-:Y:S01]  /*f660*/  FFMA R126, R46, R128, R63 ;  /* 0x000000802e7e7223 */ /* 0x000fe2000000003f */
[----:B------:R-:W-:Y:S02]  /*f670*/  MOV R88, R41 ;  /* 0x0000002900587202 */ /* 0x000fe40000000f00 */
[----:B------:R-:W-:-:S07]  /*f680*/  MOV R63, R123 ;  /* 0x0000007b003f7202 */ /* 0x000fce0000000f00 */
[----:B------:R-:W-:Y:S05]  /*f690*/  WARPSYNC.COLLECTIVE R91, `(.L_x_1100) ;  /* 0x000000005b087348 */ /* 0x000fea0003c00000 */
[----:B------:R0:W1:Y:S02]  /*f6a0*/  SHFL.IDX P0, R123, R88, R89, R90 ;  /* 0x00000059587b7389 */ /* 0x000064000000005a */
[----:B01----:R-:W-:Y:S05]  /*f6b0*/  ENDCOLLECTIVE ;  /* 0x000000000000791b */ /* 0x003fea0003800000 */
.L_x_1100:
[----:B------:R-:W-:Y:S02]  /*f6c0*/  MOV R88, R42 ;  /* 0x0000002a00587202 */ /* 0x000fe40000000f00 */
[----:B------:R-:W-:-:S07]  /*f6d0*/  MOV R65, R123 ;  /* 0x0000007b00417202 */ /* 0x000fce0000000f00 */
[----:B------:R-:W-:Y:S05]  /*f6e0*/  WARPSYNC.COLLECTIVE R91, `(.L_x_1101) ;  /* 0x000000005b087348 */ /* 0x000fea0003c00000 */
[----:B------:R0:W1:Y:S02]  /*f6f0*/  SHFL.IDX P0, R123, R88, R89, R90 ;  /* 0x00000059587b7389 */ /* 0x000064000000005a */
[----:B01----:R-:W-:Y:S05]  /*f700*/  ENDCOLLECTIVE ;  /* 0x000000000000791b */ /* 0x003fea0003800000 */
.L_x_1101:
        /* <DEDUP_REMOVED lines=26> */
.L_x_1102:
        /* <DEDUP_REMOVED lines=27> */
.L_x_1103:
[----:B------:R-:W-:Y:S02]  /*fa60*/  MOV R88, R27 ;  /* 0x0000001b00587202 */ /* 0x000fe40000000f00 */
[----:B------:R-:W-:-:S07]  /*fa70*/  MOV R8, R123 ;  /* 0x0000007b00087202 */ /* 0x000fce0000000f00 */
[----:B------:R-:W-:Y:S05]  /*fa80*/  WARPSYNC.COLLECTIVE R91, `(.L_x_1104) ;  /* 0x000000005b087348 */ /* 0x000fea0003c00000 */
[----:B------:R0:W1:Y:S02]  /*fa90*/  SHFL.IDX P0, R123, R88, R89, R90 ;  /* 0x00000059587b7389 */ /* 0x000064000000005a */
[----:B01----:R-:W-:Y:S05]  /*faa0*/  ENDCOLLECTIVE ;  /* 0x000000000000791b */ /* 0x003fea0003800000 */
.L_x_1104:
[----:B------:R-:W-:Y:S02]  /*fab0*/  MOV R88, R12 ;  /* 0x0000000c00587202 */ /* 0x000fe40000000f00 */
[----:B------:R-:W-:-:S07]  /*fac0*/  MOV R45, R123 ;  /* 0x0000007b002d7202 */ /* 0x000fce0000000f00 */
[----:B------:R-:W-:Y:S05]  /*fad0*/  WARPSYNC.COLLECTIVE R91, `(.L_x_1105) ;  /* 0x000000005b087348 */ /* 0x000fea0003c00000 */
[----:B------:R0:W1:Y:S02]  /*fae0*/  SHFL.IDX P0, R123, R88, R89, R90 ;  /* 0x00000059587b7389 */ /* 0x000064000000005a */
[----:B01----:R-:W-:Y:S05]  /*faf0*/  ENDCOLLECTIVE ;  /* 0x000000000000791b */ /* 0x003fea0003800000 */
.L_x_1105:
[----:B------:R-:W-:Y:S02]  /*fb00*/  MOV R88, R13 ;  /* 0x0000000d00587202 */ /* 0x000fe40000000f00 */
[----:B------:R-:W-:-:S07]  /*fb10*/  MOV R47, R123 ;  /* 0x0000007b002f7202 */ /* 0x000fce0000000f00 */
[----:B------:R-:W-:Y:S05]  /*fb20*/  WARPSYNC.COLLECTIVE R91, `(.L_x_1106) ;  /* 0x000000005b087348 */ /* 0x000fea0003c00000 */
[----:B------:R0:W1:Y:S02]  /*fb30*/  SHFL.IDX P0, R123, R88, R89, R90 ;  /* 0x00000059587b7389 */ /* 0x000064000000005a */
[----:B01----:R-:W-:Y:S05]  /*fb40*/  ENDCOLLECTIVE ;  /* 0x000000000000791b */ /* 0x003fea0003800000 */
.L_x_1106:
[----:B------:R-:W-:Y:S02]  /*fb50*/  MOV R88, R14 ;  /* 0x0000000e00587202 */ /* 0x000fe40000000f00 */
[----:B------:R-:W-:-:S07]  /*fb60*/  MOV R49, R123 ;  /* 0x0000007b00317202 */ /* 0x000fce0000000f00 */
[----:B------:R-:W-:Y:S05]  /*fb70*/  WARPSYNC.COLLECTIVE R91, `(.L_x_1107) ;  /* 0x000000005b087348 */ /* 0x000fea0003c00000 */
[----:B------:R0:W1:Y:S02]  /*fb80*/  SHFL.IDX P0, R123, R88, R89, R90 ;  /* 0x00000059587b7389 */ /* 0x000064000000005a */
[----:B01----:R-:W-:Y:S05]  /*fb90*/  ENDCOLLECTIVE ;  /* 0x000000000000791b */ /* 0x003fea0003800000 */
.L_x_1107:
[----:B------:R-:W-:Y:S02]  /*fba0*/  MOV R88, R15 ;  /* 0x0000000f00587202 */ /* 0x000fe40000000f00 */
[----:B------:R-:W-:-:S07]  /*fbb0*/  MOV R11, R123 ;  /* 0x0000007b000b7202 */ /* 0x000fce0000000f00 */
[----:B------:R-:W-:Y:S05]  /*fbc0*/  WARPSYNC.COLLECTIVE R91, `(.L_x_1108) ;  /* 0x000000005b087348 */ /* 0x000fea0003c00000 */
[----:B------:R0:W1:Y:S02]  /*fbd0*/  SHFL.IDX P0, R123, R88, R89, R90 ;  /* 0x00000059587b7389 */ /* 0x000064000000005a */
[----:B01----:R-:W-:Y:S05]  /*fbe0*/  ENDCOLLECTIVE ;  /* 0x000000000000791b */ /* 0x003fea0003800000 */
.L_x_1108:
[C---:B------:R-:W-:Y:S01]  /*fbf0*/  FFMA R53, R9.reuse, R47, R60 ;  /* 0x0000002f09357223 */ /* 0x040fe2000000003c */
[----:B------:R-:W-:Y:S01]  /*fc00*/  MOV R88, R16 ;  /* 0x0000001000587202 */ /* 0x000fe20000000f00 */
[-C--:B------:R-:W-:Y:S01]  /*fc10*/  FFMA R59, R9, R123.reuse, R76 ;  /* 0x0000007b093b7223 */ /* 0x080fe2000000004c */
[----:B------:R-:W-:-:S07]  /*fc20*/  FFMA R60, R7, R123, R84 ;  /* 0x0000007b073c7223 */ /* 0x000fce0000000054 */
[----:B------:R-:W-:Y:S05]  /*fc30*/  WARPSYNC.COLLECTIVE R91, `(.L_x_1109) ;  /* 0x000000005b087348 */ /* 0x000fea0003c00000 */
[----:B------:R0:W1:Y:S02]  /*fc40*/  SHFL.IDX P0, R123, R88, R89, R90 ;  /* 0x00000059587b7389 */ /* 0x000064000000005a */
[----:B01----:R-:W-:Y:S05]  /*fc50*/  ENDCOLLECTIVE ;  /* 0x000000000000791b */ /* 0x003fea0003800000 */
.L_x_1109:
[----:B------:R-:W-:Y:S02]  /*fc60*/  MOV R88, R17 ;  /* 0x0000001100587202 */ /* 0x000fe40000000f00 */
[----:B------:R-:W-:-:S07]  /*fc70*/  MOV R63, R123 ;  /* 0x0000007b003f7202 */ /* 0x000fce0000000f00 */
[----:B------:R-:W-:Y:S05]  /*fc80*/  WARPSYNC.COLLECTIVE R91, `(.L_x_1110) ;  /* 0x000000005b087348 */ /* 0x000fea0003c00000 */
[----:B------:R0:W1:Y:S02]  /*fc90*/  SHFL.IDX P0, R123, R88, R89, R90 ;  /* 0x00000059587b7389 */ /* 0x000064000000005a */
[----:B01----:R-:W-:Y:S05]  /*fca0*/  ENDCOLLECTIVE ;  /* 0x000000000000791b */ /* 0x003fea0003800000 */
.L_x_1110:
[----:B------:R-:W-:Y:S02]  /*fcb0*/  MOV R88, R18 ;  /* 0x0000001200587202 */ /* 0x000fe40000000f00 */
[----:B------:R-:W-:-:S07]  /*fcc0*/  MOV R65, R123 ;  /* 0x0000007b00417202 */ /* 0x000fce0000000f00 */
[----:B------:R-:W-:Y:S05]  /*fcd0*/  WARPSYNC.COLLECTIVE R91, `(.L_x_1111) ;  /* 0x000000005b087348 */ /* 0x000fea0003c00000 */
[----:B------:R0:W1:Y:S02]  /*fce0*/  SHFL.IDX P0, R123, R88, R89, R90 ;  /* 0x00000059587b7389 */ /* 0x000064000000005a */
[----:B01----:R-:W-:Y:S05]  /*fcf0*/  ENDCOLLECTIVE ;  /* 0x000000000000791b */ /* 0x003fea0003800000 */
.L_x_1111:
[-C--:B------:R-:W-:Y:S01]  /*fd00*/  FFMA R48, R9, R8.reuse, R52 ;  /* 0x0000000809307223 */ /* 0x080fe20000000034 */
[----:B------:R-:W-:Y:S01]  /*fd10*/  FFMA R50, R7, R8, R54 ;  /* 0x0000000807327223 */ /* 0x000fe20000000036 */
[----:B------:R-:W-:Y:S02]  /*fd20*/  MOV R88, R19 ;  /* 0x0000001300587202 */ /* 0x000fe40000000f00 */
[----:B------:R-:W-:-:S07]  /*fd30*/  MOV R8, R123 ;  /* 0x0000007b00087202 */ /* 0x000fce0000000f00 */
[----:B------:R-:W-:Y:S05]  /*fd40*/  WARPSYNC.COLLECTIVE R91, `(.L_x_1112) ;  /* 0x000000005b087348 */ /* 0x000fea0003c00000 */
[----:B------:R0:W1:Y:S02]  /*fd50*/  SHFL.IDX P0, R123, R88, R89, R90 ;  /* 0x00000059587b7389 */ /* 0x000064000000005a */
[----:B01----:R-:W-:Y:S05]  /*fd60*/  ENDCOLLECTIVE ;  /* 0x000000000000791b */ /* 0x003fea0003800000 */
.L_x_1112:
[-C--:B------:R-:W-:Y:S01]  /*fd70*/  FFMA R51, R9, R45.reuse, R56 ;  /* 0x0000002d09337223 */ /* 0x080fe20000000038 */
[----:B------:R-:W-:Y:S01]  /*fd80*/  FFMA R52, R7, R45, R58 ;  /* 0x0000002d07347223 */ /* 0x000fe2000000003a */
[----:B------:R-:W-:Y:S02]  /*fd90*/  MOV R88, R20 ;  /* 0x0000001400587202 */ /* 0x000fe40000000f00 */
[----:B------:R-:W-:-:S07]  /*fda0*/  MOV R45, R123 ;  /* 0x0000007b002d7202 */ /* 0x000fce0000000f00 */
[----:B------:R-:W-:Y:S05]  /*fdb0*/  WARPSYNC.COLLECTIVE R91, `(.L_x_1113) ;  /* 0x000000005b087348 */ /* 0x000fea0003c00000 */
[----:B------:R0:W1:Y:S02]  /*fdc0*/  SHFL.IDX P0, R123, R88, R89, R90 ;  /* 0x00000059587b7389 */ /* 0x000064000000005a */
[----:B01----:R-:W-:Y:S05]  /*fdd0*/  ENDCOLLECTIVE ;  /* 0x000000000000791b */ /* 0x003fea0003800000 */
.L_x_1113:
[----:B------:R-:W-:Y:S01]  /*fde0*/  FFMA R54, R7, R47, R62 ;  /* 0x0000002f07367223 */ /* 0x000fe2000000003e */
[----:B------:R-:W-:Y:S02]  /*fdf0*/  MOV R88, R21 ;  /* 0x0000001500587202 */ /* 0x000fe40000000f00 */
[----:B------:R-:W-:-:S07]  /*fe00*/  MOV R47, R123 ;  /* 0x0000007b002f7202 */ /* 0x000fce0000000f00 */
[----:B------:R-:W-:Y:S05]  /*fe10*/  WARPSYNC.COLLECTIVE R91, `(.L_x_1114) ;  /* 0x000000005b087348 */ /* 0x000fea0003c00000 */
[----:B------:R0:W1:Y:S02]  /*fe20*/  SHFL.IDX P0, R123, R88, R89, R90 ;  /* 0x00000059587b7389 */ /* 0x000064000000005a */
[----:B01----:R-:W-:Y:S05]  /*fe30*/  ENDCOLLECTIVE ;  /* 0x000000000000791b */ /* 0x003fea0003800000 */
.L_x_1114:
[----:B------:R-:W-:Y:S01]  /*fe40*/  MOV R88, R22 ;  /* 0x0000001600587202 */ /* 0x000fe20000000f00 */
[-C--:B------:R-:W-:Y:S01]  /*fe50*/  FFMA R71, R9, R123.reuse, R142 ;  /* 0x0000007b09477223 */ /* 0x080fe2000000008e */
[----:B------:R-:W-:-:S07]  /*fe60*/  FFMA R72, R7, R123, R72 ;  /* 0x0000007b07487223 */ /* 0x000fce0000000048 */
[----:B------:R-:W-:Y:S05]  /*fe70*/  WARPSYNC.COLLECTIVE R91, `(.L_x_1115) ;  /* 0x000000005b087348 */ /* 0x000fea0003c00000 */
[----:B------:R0:W1:Y:S02]  /*fe80*/  SHFL.IDX P0, R123, R88, R89, R90 ;  /* 0x00000059587b7389 */ /* 0x000064000000005a */
[----:B01----:R-:W-:Y:S05]  /*fe90*/  ENDCOLLECTIVE ;  /* 0x000000000000791b */ /* 0x003fea0003800000 */
.L_x_1115:
[-C--:B------:R-:W-:Y:S01]  /*fea0*/  FFMA R57, R9, R11.reuse, R68 ;  /* 0x0000000b09397223 */ /* 0x080fe20000000044 */
[----:B------:R-:W-:Y:S01]  /*feb0*/  FFMA R58, R7, R11, R70 ;  /* 0x0000000b073a7223 */ /* 0x000fe20000000046 */
[----:B------:R-:W-:Y:S02]  /*fec0*/  MOV R88, R23 ;  /* 0x0000001700587202 */ /* 0x000fe40000000f00 */
[----:B------:R-:W-:-:S07]  /*fed0*/  MOV R11, R123 ;  /* 0x0000007b000b7202 */ /* 0x000fce0000000f00 */
[----:B------:R-:W-:Y:S05]  /*fee0*/  WARPSYNC.COLLECTIVE R91, `(.L_x_1116) ;  /* 0x000000005b087348 */ /* 0x000fea0003c00000 */
[----:B------:R0:W1:Y:S02]  /*fef0*/  SHFL.IDX P0, R123, R88, R89, R90 ;  /* 0x00000059587b7389 */ /* 0x000064000000005a */
[----:B01----:R-:W-:Y:S05]  /*ff00*/  ENDCOLLECTIVE ;  /* 0x000000000000791b */ /* 0x003fea0003800000 */
.L_x_1116:
[-C--:B------:R-:W-:Y:S01]  /*ff10*/  FFMA R55, R9, R49.reuse, R64 ;  /* 0x0000003109377223 */ /* 0x080fe20000000040 */
[----:B------:R-:W-:Y:S01]  /*ff20*/  FFMA R56, R7, R49, R66 ;  /* 0x0000003107387223 */ /* 0x000fe20000000042 */
[----:B------:R-:W-:Y:S02]  /*ff30*/  MOV R88, R24 ;  /* 0x0000001800587202 */ /* 0x000fe40000000f00 */
[----:B------:R-:W-:-:S07]  /*ff40*/  MOV R49, R123 ;  /* 0x0000007b00317202 */ /* 0x000fce0000000f00 */
[----:B------:R-:W-:Y:S05]  /*ff50*/  WARPSYNC.COLLECTIVE R91, `(.L_x_1117) ;  /* 0x000000005b087348 */ /* 0x000fea0003c00000 */
[----:B------:R0:W1:Y:S02]  /*ff60*/  SHFL.IDX P0, R123, R88, R89, R90 ;  /* 0x00000059587b7389 */ /* 0x000064000000005a */
[----:B01----:R-:W-:Y:S05]  /*ff70*/  ENDCOLLECTIVE ;  /* 0x000000000000791b */ /* 0x003fea0003800000 */
.L_x_1117:
[----:B------:R-:W-:Y:S02]  /*ff80*/  MOV R88, R25 ;  /* 0x0000001900587202 */ /* 0x000fe40000000f00 */
[----:B------:R-:W-:-:S07]  /*ff90*/  MOV R79, R123 ;  /* 0x0000007b004f7202 */ /* 0x000fce0000000f00 */
[----:B------:R-:W-:Y:S05]  /*ffa0*/  WARPSYNC.COLLECTIVE R91, `(.L_x_1118) ;  /* 0x000000005b087348 */ /* 0x000fea0003c00000 */
[----:B------:R0:W1:Y:S02]  /*ffb0*/  SHFL.IDX P0, R123, R88, R89, R90 ;  /* 0x00000059587b7389 */ /* 0x000064000000005a */
[----:B01----:R-:W-:Y:S05]  /*ffc0*/  ENDCOLLECTIVE ;  /* 0x000000000000791b */ /* 0x003fea0003800000 */
.L_x_1118:
[----:B------:R-:W-:Y:S02]  /*ffd0*/  MOV R88, R26 ;  /* 0x0000001a00587202 */ /* 0x000fe40000000f00 */
[----:B------:R-:W-:-:S07]  /*ffe0*/  MOV R83, R123 ;  /* 0x0000007b00537202 */ /* 0x000fce0000000f00 */
[----:B------:R-:W-:Y:S05]  /*fff0*/  WARPSYNC.COLLECTIVE R91, `(.L_x_1119) ;  /* 0x000000005b087348 */ /* 0x000fea0003c00000 */
[----:B------:R0:W1:Y:S02]  /*10000*/  SHFL.IDX P0, R123, R88, R89, R90 ;  /* 0x00000059587b7389 */ /* 0x000064000000005a */
[----:B01----:R-:W-:Y:S05]  /*10010*/  ENDCOLLECTIVE ;  /* 0x000000000000791b */ /* 0x003fea0003800000 */
.L_x_1119:
[-C--:B------:R-:W-:Y:S01]  /*10020*/  FFMA R67, R9, R45.reuse, R134 ;  /* 0x0000002d09437223 */ /* 0x080fe20000000086 */
[----:B------:R-:W-:Y:S01]  /*10030*/  FFMA R68, R7, R45, R136 ;  /* 0x0000002d07447223 */ /* 0x000fe20000000088 */
[----:B------:R-:W-:Y:S02]  /*10040*/  MOV R88, R28 ;  /* 0x0000001c00587202 */ /* 0x000fe40000000f00 */
[----:B------:R-:W-:-:S07]  /*10050*/  MOV R45, R123 ;  /* 0x0000007b002d7202 */ /* 0x000fce0000000f00 */
[----:B------:R-:W-:Y:S05]  /*10060*/  WARPSYNC.COLLECTIVE R91, `(.L_x_1120) ;  /* 0x000000005b087348 */ /* 0x000fea0003c00000 */
[----:B------:R0:W1:Y:S02]  /*10070*/  SHFL.IDX P0, R123, R88, R89, R90 ;  /* 0x00000059587b7389 */ /* 0x000064000000005a */
[----:B01----:R-:W-:Y:S05]  /*10080*/  ENDCOLLECTIVE ;  /* 0x000000000000791b */ /* 0x003fea0003800000 */
.L_x_1120:
        /* <DEDUP_REMOVED lines=11> */
.L_x_1121:
[----:B------:R-:W-:Y:S02]  /*10140*/  MOV R88, R30 ;  /* 0x0000001e00587202 */ /* 0x000fe40000000f00 */
[----:B------:R-:W-:-:S07]  /*10150*/  MOV R46, R123 ;  /* 0x0000007b002e7202 */ /* 0x000fce0000000f00 */
[----:B------:R-:W-:Y:S05]  /*10160*/  WARPSYNC.COLLECTIVE R91, `(.L_x_1122) ;  /* 0x000000005b087348 */ /* 0x000fea0003c00000 */
[----:B------:R0:W1:Y:S02]  /*10170*/  SHFL.IDX P0, R123, R88, R89, R90 ;  /* 0x00000059587b7389 */ /* 0x000064000000005a */
[----:B01----:R-:W-:Y:S05]  /*10180*/  ENDCOLLECTIVE ;  /* 0x000000000000791b */ /* 0x003fea0003800000 */
.L_x_1122:
[----:B------:R-:W-:Y:S01]  /*10190*/  MOV R88, R31 ;  /* 0x0000001f00587202 */ /* 0x000fe20000000f00 */
[-C--:B------:R-:W-:Y:S01]  /*101a0*/  FFMA R103, R9, R123.reuse, R158 ;  /* 0x0000007b09677223 */ /* 0x080fe2000000009e */
[----:B------:R-:W-:-:S07]  /*101b0*/  FFMA R104, R7, R123, R104 ;  /* 0x0000007b07687223 */ /* 0x000fce0000000068 */
[----:B------:R-:W-:Y:S05]  /*101c0*/  WARPSYNC.COLLECTIVE R91, `(.L_x_1123) ;  /* 0x000000005b087348 */ /* 0x000fea0003c00000 */
[----:B------:R0:W1:Y:S02]  /*101d0*/  SHFL.IDX P0, R123, R88, R89, R90 ;  /* 0x00000059587b7389 */ /* 0x000064000000005a */
[----:B01----:R-:W-:Y:S05]  /*101e0*/  ENDCOLLECTIVE ;  /* 0x000000000000791b */ /* 0x003fea0003800000 */
.L_x_1123:
[-C--:B------:R-:W-:Y:S01]  /*101f0*/  FFMA R73, R9, R11.reuse, R144 ;  /* 0x0000000b09497223 */ /* 0x080fe20000000090 */
[----:B------:R-:W-:Y:S01]  /*10200*/  FFMA R74, R7, R11, R74 ;  /* 0x0000000b074a7223 */ /* 0x000fe2000000004a */
[----:B------:R-:W-:Y:S02]  /*10210*/  MOV R88, R32 ;  /* 0x0000002000587202 */ /* 0x000fe40000000f00 */
[----:B------:R-:W-:-:S07]  /*10220*/  MOV R11, R123 ;  /* 0x0000007b000b7202 */ /* 0x000fce0000000f00 */
[----:B------:R-:W-:Y:S05]  /*10230*/  WARPSYNC.COLLECTIVE R91, `(.L_x_1124) ;  /* 0x000000005b087348 */ /* 0x000fea0003c00000 */
[----:B------:R0:W1:Y:S02]  /*10240*/  SHFL.IDX P0, R123, R88, R89, R90 ;  /* 0x00000059587b7389 */ /* 0x000064000000005a */
[----:B01----:R-:W-:Y:S05]  /*10250*/  ENDCOLLECTIVE ;  /* 0x000000000000791b */ /* 0x003fea0003800000 */
.L_x_1124:
[-C--:B------:R-:W-:Y:S01]  /*10260*/  FFMA R97, R9, R45.reuse, R152 ;  /* 0x0000002d09617223 */ /* 0x080fe20000000098 */
[----:B------:R-:W-:Y:S01]  /*10270*/  FFMA R98, R7, R45, R98 ;  /* 0x0000002d07627223 */ /* 0x000fe20000000062 */
[----:B------:R-:W-:Y:S02]  /*10280*/  MOV R88, R34 ;  /* 0x0000002200587202 */ /* 0x000fe40000000f00 */
[----:B------:R-:W-:-:S07]  /*10290*/  MOV R45, R123 ;  /* 0x0000007b002d7202 */ /* 0x000fce0000000f00 */
[----:B------:R-:W-:Y:S05]  /*102a0*/  WARPSYNC.COLLECTIVE R91, `(.L_x_1125) ;  /* 0x000000005b087348 */ /* 0x000fea0003c00000 */
[----:B------:R0:W1:Y:S02]  /*102b0*/  SHFL.IDX P0, R123, R88, R89, R90 ;  /* 0x00000059587b7389 */ /* 0x000064000000005a */
[----:B01----:R-:W-:Y:S05]  /*102c0*/  ENDCOLLECTIVE ;  /* 0x000000000000791b */ /* 0x003fea0003800000 */
.L_x_1125:
[-C--:B------:R-:W-:Y:S01]  /*102d0*/  FFMA R69, R9, R47.reuse, R138 ;  /* 0x0000002f09457223 */ /* 0x080fe2000000008a */
[----:B------:R-:W-:Y:S01]  /*102e0*/  FFMA R70, R7, R47, R140 ;  /* 0x0000002f07467223 */ /* 0x000fe2000000008c */
[----:B------:R-:W-:Y:S02]  /*102f0*/  MOV R88, R35 ;  /* 0x0000002300587202 */ /* 0x000fe40000000f00 */
[----:B------:R-:W-:-:S07]  /*10300*/  MOV R47, R123 ;  /* 0x0000007b002f7202 */ /* 0x000fce0000000f00 */
[----:B------:R-:W-:Y:S05]  /*10310*/  WARPSYNC.COLLECTIVE R91, `(.L_x_1126) ;  /* 0x000000005b087348 */ /* 0x000fea0003c00000 */
[----:B------:R0:W1:Y:S02]  /*10320*/  SHFL.IDX P0, R123, R88, R89, R90 ;  /* 0x00000059587b7389 */ /* 0x000064000000005a */
[----:B01----:R-:W-:Y:S05]  /*10330*/  ENDCOLLECTIVE ;  /* 0x000000000000791b */ /* 0x003fea0003800000 */
.L_x_1126:
[-C--:B------:R-:W-:Y:S01]  /*10340*/  FFMA R99, R9, R8.reuse, R154 ;  /* 0x0000000809637223 */ /* 0x080fe2000000009a */
[----:B------:R-:W-:Y:S01]  /*10350*/  FFMA R100, R7, R8, R100 ;  /* 0x0000000807647223 */ /* 0x000fe20000000064 */
[----:B------:R-:W-:Y:S02]  /*10360*/  MOV R88, R36 ;  /* 0x0000002400587202 */ /* 0x000fe40000000f00 */
[----:B------:R-:W-:-:S07]  /*10370*/  MOV R8, R123 ;  /* 0x0000007b00087202 */ /* 0x000fce0000000f00 */
[----:B------:R-:W-:Y:S05]  /*10380*/  WARPSYNC.COLLECTIVE R91, `(.L_x_1127) ;  /* 0x000000005b087348 */ /* 0x000fea0003c00000 */
[----:B------:R0:W1:Y:S02]  /*10390*/  SHFL.IDX P0, R123, R88, R89, R90 ;  /* 0x00000059587b7389 */ /* 0x000064000000005a */
[----:B01----:R-:W-:Y:S05]  /*103a0*/  ENDCOLLECTIVE ;  /* 0x000000000000791b */ /* 0x003fea0003800000 */
.L_x_1127:
[-C--:B------:R-:W-:Y:S01]  /*103b0*/  FFMA R101, R9, R46.reuse, R156 ;  /* 0x0000002e09657223 */ /* 0x080fe2000000009c */
[----:B------:R-:W-:Y:S01]  /*103c0*/  FFMA R102, R7, R46, R102 ;  /* 0x0000002e07667223 */ /* 0x000fe20000000066 */
[----:B------:R-:W-:Y:S02]  /*103d0*/  MOV R88, R37 ;  /* 0x0000002500587202 */ /* 0x000fe40000000f00 */
[----:B------:R-:W-:-:S07]  /*103e0*/  MOV R46, R123 ;  /* 0x0000007b002e7202 */ /* 0x000fce0000000f00 */
[----:B------:R-:W-:Y:S05]  /*103f0*/  WARPSYNC.COLLECTIVE R91, `(.L_x_1128) ;  /* 0x000000005b087348 */ /* 0x000fea0003c00000 */
[----:B------:R0:W1:Y:S02]  /*10400*/  SHFL.IDX P0, R123, R88, R89, R90 ;  /* 0x00000059587b7389 */ /* 0x000064000000005a */
[----:B01----:R-:W-:Y:S05]  /*10410*/  ENDCOLLECTIVE ;  /* 0x000000000000791b */ /* 0x003fea0003800000 */
.L_x_1128:
[----:B------:R-:W-:Y:S02]  /*10420*/  MOV R88, R38 ;  /* 0x0000002600587202 */ /* 0x000fe40000000f00 */
[----:B------:R-:W-:-:S07]  /*10430*/  MOV R76, R123 ;  /* 0x0000007b004c7202 */ /* 0x000fce0000000f00 */
[----:B------:R-:W-:Y:S05]  /*10440*/  WARPSYNC.COLLECTIVE R91, `(.L_x_1129) ;  /* 0x000000005b087348 */ /* 0x000fea0003c00000 */
[----:B------:R0:W1:Y:S02]  /*10450*/  SHFL.IDX P0, R123, R88, R89, R90 ;  /* 0x00000059587b7389 */ /* 0x000064000000005a */
[----:B01----:R-:W-:Y:S05]  /*10460*/  ENDCOLLECTIVE ;  /* 0x000000000000791b */ /* 0x003fea0003800000 */
.L_x_1129:
[----:B------:R-:W-:Y:S02]  /*10470*/  MOV R88, R39 ;  /* 0x0000002700587202 */ /* 0x000fe40000000f00 */
[----:B------:R-:W-:-:S07]  /*10480*/  MOV R84, R123 ;  /* 0x0000007b00547202 */ /* 0x000fce0000000f00 */
[----:B------:R-:W-:Y:S05]  /*10490*/  WARPSYNC.COLLECTIVE R91, `(.L_x_1130) ;  /* 0x000000005b087348 */ /* 0x000fea0003c00000 */
[----:B------:R0:W1:Y:S02]  /*104a0*/  SHFL.IDX P0, R123, R88, R89, R90 ;  /* 0x00000059587b7389 */ /* 0x000064000000005a */
[----:B01----:R-:W-:Y:S05]  /*104b0*/  ENDCOLLECTIVE ;  /* 0x000000000000791b */ /* 0x003fea0003800000 */
.L_x_1130:
[----:B------:R-:W-:Y:S02]  /*104c0*/  MOV R88, R40 ;  /* 0x0000002800587202 */ /* 0x000fe40000000f00 */
[----:B------:R-:W-:-:S07]  /*104d0*/  MOV R122, R123 ;  /* 0x0000007b007a7202 */ /* 0x000fce0000000f00 */
[----:B------:R-:W-:Y:S05]  /*104e0*/  WARPSYNC.COLLECTIVE R91, `(.L_x_1131) ;  /* 0x000000005b087348 */ /* 0x000fea0003c00000 */
[----:B------:R0:W1:Y:S02]  /*104f0*/  SHFL.IDX P0, R123, R88, R89, R90 ;  /* 0x00000059587b7389 */ /* 0x000064000000005a */
[----:B01----:R-:W-:Y:S05]  /*10500*/  ENDCOLLECTIVE ;  /* 0x000000000000791b */ /* 0x003fea0003800000 */
.L_x_1131:
[----:B------:R-:W-:Y:S02]  /*10510*/  MOV R88, R41 ;  /* 0x0000002900587202 */ /* 0x000fe40000000f00 */
[----:B------:R-:W-:-:S07]  /*10520*/  MOV R124, R123 ;  /* 0x0000007b007c7202 */ /* 0x000fce0000000f00 */
[----:B------:R-:W-:Y:S05]  /*10530*/  WARPSYNC.COLLECTIVE R91, `(.L_x_1132) ;  /* 0x000000005b087348 */ /* 0x000fea0003c00000 */
[----:B------:R0:W1:Y:S02]  /*10540*/  SHFL.IDX P0, R123, R88, R89, R90 ;  /* 0x00000059587b7389 */ /* 0x000064000000005a */
[----:B01----:R-:W-:Y:S05]  /*10550*/  ENDCOLLECTIVE ;  /* 0x000000000000791b */ /* 0x003fea0003800000 */
.L_x_1132:
[-C--:B------:R-:W-:Y:S01]  /*10560*/  FFMA R75, R9, R49.reuse, R146 ;  /* 0x00000031094b7223 */ /* 0x080fe20000000092 */
[----:B------:R-:W-:Y:S01]  /*10570*/  FFMA R92, R7, R49, R92 ;  /* 0x00000031075c7223 */ /* 0x000fe2000000005c */
[----:B------:R-:W-:Y:S02]  /*10580*/  MOV R88, R42 ;  /* 0x0000002a00587202 */ /* 0x000fe40000000f00 */
[----:B------:R-:W-:-:S07]  /*10590*/  MOV R49, R123 ;  /* 0x0000007b00317202 */ /* 0x000fce0000000f00 */
[----:B------:R-:W-:Y:S05]  /*105a0*/  WARPSYNC.COLLECTIVE R91, `(.L_x_1133) ;  /* 0x000000005b087348 */ /* 0x000fea0003c00000 */
[----:B------:R0:W1:Y:S02]  /*105b0*/  SHFL.IDX P0, R123, R88, R89, R90 ;  /* 0x00000059587b7389 */ /* 0x000064000000005a */
[----:B01----:R-:W-:Y:S05]  /*105c0*/  ENDCOLLECTIVE ;  /* 0x000000000000791b */ /* 0x003fea0003800000 */
.L_x_1133:
        /* <DEDUP_REMOVED lines=25> */
.L_x_862:
        /* <DEDUP_REMOVED lines=11> */
.L_x_1136:
[----:B------:R-:W-:Y:S05]  /*10810*/  BSYNC B1 ;  /* 0x0000000000017941 */ /* 0x000fea0003800000 */
.L_x_1135:
        /* <DEDUP_REMOVED lines=9> */
.L_x_1137:
[----:B------:R-:W-:Y:S01]  /*108b0*/  MOV R89, R47 ;  /* 0x0000002f00597202 */ /* 0x000fe20000000f00 */
[----:B------:R-:W-:Y:S01]  /*108c0*/  IMAD.WIDE R84, R85, 0x4, R82 ;  /* 0x0000000455547825 */ /* 0x000fe200078e0252 */
[----:B------:R-:W-:-:S07]  /*108d0*/  MOV R79, R123 ;  /* 0x0000007b004f7202 */ /* 0x000fce0000000f00 */
[----:B------:R-:W-:Y:S05]  /*108e0*/  WARPSYNC.COLLECTIVE R91, `(.L_x_1138) ;  /* 0x000000005b087348 */ /* 0x000fea0003c00000 */
[----:B------:R0:W1:Y:S02]  /*108f0*/  SHFL.IDX P0, R123, R88, R89, R90 ;  /* 0x00000059587b7389 */ /* 0x000064000000005a */
[----:B01----:R-:W-:Y:S05]  /*10900*/  ENDCOLLECTIVE ;  /* 0x000000000000791b */ /* 0x003fea0003800000 */
.L_x_1138:
[----:B------:R-:W-:Y:S02]  /*10910*/  MOV R89, R49 ;  /* 0x0000003100597202 */ /* 0x000fe40000000f00 */
[----:B------:R-:W-:-:S07]  /*10920*/  MOV R44, R123 ;  /* 0x0000007b002c7202 */ /* 0x000fce0000000f00 */
[----:B------:R-:W-:Y:S05]  /*10930*/  WARPSYNC.COLLECTIVE R91, `(.L_x_1139) ;  /* 0x000000005b087348 */ /* 0x000fea0003c00000 */
[----:B------:R0:W1:Y:S02]  /*10940*/  SHFL.IDX P0, R123, R88, R89, R90 ;  /* 0x00000059587b7389 */ /* 0x000064000000005a */
[----:B01----:R-:W-:Y:S05]  /*10950*/  ENDCOLLECTIVE ;  /* 0x000000000000791b */ /* 0x003fea0003800000 */
.L_x_1139:
[----:B------:R-:W-:Y:S02]  /*10960*/  MOV R88, R9 ;  /* 0x0000000900587202 */ /* 0x000fe40000000f00 */
[----:B------:R-:W-:Y:S02]  /*10970*/  MOV R89, R43 ;  /* 0x0000002b00597202 */ /* 0x000fe40000000f00 */
[----:B------:R-:W-:-:S07]  /*10980*/  MOV R46, R123 ;  /* 0x0000007b002e7202 */ /* 0x000fce0000000f00 */
[----:B------:R-:W-:Y:S05]  /*10990*/  WARPSYNC.COLLECTIVE R91, `(.L_x_1140) ;  /* 0x000000005b087348 */ /* 0x000fea0003c00000 */
[----:B------:R0:W1:Y:S02]  /*109a0*/  SHFL.IDX P0, R123, R88, R89, R90 ;  /* 0x00000059587b7389 */ /* 0x000064000000005a */
[----:B01----:R-:W-:Y:S05]  /*109b0*/  ENDCOLLECTIVE ;  /* 0x000000000000791b */ /* 0x003fea0003800000 */
.L_x_1140:
[----:B------:R-:W-:Y:S02]  /*109c0*/  MOV R88, R10 ;  /* 0x0000000a00587202 */ /* 0x000fe40000000f00 */
[----:B------:R-:W-:-:S07]  /*109d0*/  MOV R86, R123 ;  /* 0x0000007b00567202 */ /* 0x000fce0000000f00 */
[----:B------:R-:W-:Y:S05]  /*109e0*/  WARPSYNC.COLLECTIVE R91, `(.L_x_1141) ;  /* 0x000000005b087348 */ /* 0x000fea0003c00000 */
[----:B------:R0:W1:Y:S02]  /*109f0*/  SHFL.IDX P0, R123, R88, R89, R90 ;  /* 0x00000059587b7389 */ /* 0x000064000000005a */
[----:B01----:R-:W-:Y:S05]  /*10a00*/  ENDCOLLECTIVE ;  /* 0x000000000000791b */ /* 0x003fea0003800000 */
.L_x_1141:
        /* <DEDUP_REMOVED lines=17> */
.L_x_1142:
        /* <DEDUP_REMOVED lines=24> */
.L_x_1143:
        /* <DEDUP_REMOVED lines=17> */
.L_x_1144:
        /* <DEDUP_REMOVED lines=15> */
.L_x_1145:
        /* <DEDUP_REMOVED lines=13> */
.L_x_1146:
        /* <DEDUP_REMOVED lines=15> */
.L_x_1147:
        /* <DEDUP_REMOVED lines=17> */
.L_x_1148:
        /* <DEDUP_REMOVED lines=16> */
.L_x_1149:
        /* <DEDUP_REMOVED lines=13> */
.L_x_1150:
        /* <DEDUP_REMOVED lines=15> */
.L_x_1151:
        /* <DEDUP_REMOVED lines=15> */
.L_x_1152:
        /* <DEDUP_REMOVED lines=18> */
.L_x_1153:
        /* <DEDUP_REMOVED lines=15> */
.L_x_1154:
        /* <DEDUP_REMOVED lines=12> */
.L_x_1155:
        /* <DEDUP_REMOVED lines=15> */
.L_x_1156:
        /* <DEDUP_REMOVED lines=17> */
.L_x_1157:
        /* <DEDUP_REMOVED lines=15> */
.L_x_1158:
        /* <DEDUP_REMOVED lines=13> */
.L_x_1159:
        /* <DEDUP_REMOVED lines=16> */
.L_x_1160:
        /* <DEDUP_REMOVED lines=15> */
.L_x_1161:
        /* <DEDUP_REMOVED lines=17> */
.L_x_1162:
        /* <DEDUP_REMOVED lines=15> */
.L_x_1163:
        /* <DEDUP_REMOVED lines=15> */
.L_x_1164:
        /* <DEDUP_REMOVED lines=12> */
.L_x_1165:
        /* <DEDUP_REMOVED lines=15> */
.L_x_1166:
        /* <DEDUP_REMOVED lines=18> */
.L_x_1167:
        /* <DEDUP_REMOVED lines=15> */
.L_x_1168:
        /* <DEDUP_REMOVED lines=14> */
.L_x_1169:
        /* <DEDUP_REMOVED lines=15> */
.L_x_1170:
        /* <DEDUP_REMOVED lines=17> */
.L_x_1171:
        /* <DEDUP_REMOVED lines=17> */
.L_x_1172:
[----:B------:R-:W-:Y:S01]  /*12840*/  FADD R125, R76, R125 ;  /* 0x0000007d4c7d7221 */ /* 0x000fe20000000000 */
[----:B------:R-:W-:Y:S02]  /*12850*/  MOV R88, R10 ;  /* 0x0000000a00587202 */ /* 0x000fe40000000f00 */
[----:B------:R-:W-:-:S07]  /*12860*/  MOV R76, R123 ;  /* 0x0000007b004c7202 */ /* 0x000fce0000000f00 */
[----:B------:R-:W-:Y:S05]  /*12870*/  WARPSYNC.COLLECTIVE R91, `(.L_x_1173) ;  /* 0x000000005b087348 */ /* 0x000fea0003c00000 */
[----:B------:R0:W1:Y:S02]  /*12880*/  SHFL.IDX P0, R123, R88, R89, R90 ;  /* 0x00000059587b7389 */ /* 0x000064000000005a */
[----:B01----:R-:W-:Y:S05]  /*12890*/  ENDCOLLECTIVE ;  /* 0x000000000000791b */ /* 0x003fea0003800000 */
.L_x_1173:
[----:B------:R-:W-:Y:S02]  /*128a0*/  MOV R88, R11 ;  /* 0x0000000b00587202 */ /* 0x000fe40000000f00 */
[----:B------:R-:W-:-:S07]  /*128b0*/  MOV R85, R123 ;  /* 0x0000007b00557202 */ /* 0x000fce0000000f00 */
[----:B------:R-:W-:Y:S05]  /*128c0*/  WARPSYNC.COLLECTIVE R91, `(.L_x_1174) ;  /* 0x000000005b087348 */ /* 0x000fea0003c00000 */
[----:B------:R0:W1:Y:S02]  /*128d0*/  SHFL.IDX P0, R123, R88, R89, R90 ;  /* 0x00000059587b7389 */ /* 0x000064000000005a */
[----:B01----:R-:W-:Y:S05]  /*128e0*/  ENDCOLLECTIVE ;  /* 0x000000000000791b */ /* 0x003fea0003800000 */
.L_x_1174:
        /* <DEDUP_REMOVED lines=8> */
.L_x_1175:
[----:B------:R-:W-:Y:S01]  /*12970*/  FFMA R81, R76, R122, R81 ;  /* 0x0000007a4c517223 */ /* 0x000fe20000000051 */
[----:B------:R-:W-:Y:S02]  /*12980*/  MOV R88, R13 ;  /* 0x0000000d00587202 */ /* 0x000fe40000000f00 */
[----:B------:R-:W-:-:S07]  /*12990*/  MOV R76, R123 ;  /* 0x0000007b004c7202 */ /* 0x000fce0000000f00 */
[----:B------:R-:W-:Y:S05]  /*129a0*/  WARPSYNC.COLLECTIVE R91, `(.L_x_1176) ;  /* 0x000000005b087348 */ /* 0x000fea0003c00000 */
[----:B------:R0:W1:Y:S02]  /*129b0*/  SHFL.IDX P0, R123, R88, R89, R90 ;  /* 0x00000059587b7389 */ /* 0x000064000000005a */
[----:B01----:R-:W-:Y:S05]  /*129c0*/  ENDCOLLECTIVE ;  /* 0x000000000000791b */ /* 0x003fea0003800000 */
.L_x_1176:
[----:B------:R-:W-:Y:S02]  /*129d0*/  MOV R88, R14 ;  /* 0x0000000e00587202 */ /* 0x000fe40000000f00 */
[----:B------:R-:W-:-:S07]  /*129e0*/  MOV R84, R123 ;  /* 0x0000007b00547202 */ /* 0x000fce0000000f00 */
[----:B------:R-:W-:Y:S05]  /*129f0*/  WARPSYNC.COLLECTIVE R91, `(.L_x_1177) ;  /* 0x000000005b087348 */ /* 0x000fea0003c00000 */
[----:B------:R0:W1:Y:S02]  /*12a00*/  SHFL.IDX P0, R123, R88, R89, R90 ;  /* 0x00000059587b7389 */ /* 0x000064000000005a */
[----:B01----:R-:W-:Y:S05]  /*12a10*/  ENDCOLLECTIVE ;  /* 0x000000000000791b */ /* 0x003fea0003800000 */
.L_x_1177:
[----:B------:R-:W-:Y:S02]  /*12a20*/  MOV R88, R15 ;  /* 0x0000000f00587202 */ /* 0x000fe40000000f00 */
[----:B------:R-:W-:-:S07]  /*12a30*/  MOV R86, R123 ;  /* 0x0000007b00567202 */ /* 0x000fce0000000f00 */
[----:B------:R-:W-:Y:S05]  /*12a40*/  WARPSYNC.COLLECTIVE R91, `(.L_x_1178) ;  /* 0x000000005b087348 */ /* 0x000fea0003c00000 */
[----:B------:R0:W1:Y:S02]  /*12a50*/  SHFL.IDX P0, R123, R88, R89, R90 ;  /* 0x00000059587b7389 */ /* 0x000064000000005a */
[----:B01----:R-:W-:Y:S05]  /*12a60*/  ENDCOLLECTIVE ;  /* 0x000000000000791b */ /* 0x003fea0003800000 */
.L_x_1178:
[----:B------:R-:W-:Y:S02]  /*12a70*/  MOV R88, R16 ;  /* 0x0000001000587202 */ /* 0x000fe40000000f00 */
[----:B------:R-:W-:-:S07]  /*12a80*/  MOV R124, R123 ;  /* 0x0000007b007c7202 */ /* 0x000fce0000000f00 */
[----:B------:R-:W-:Y:S05]  /*12a90*/  WARPSYNC.COLLECTIVE R91, `(.L_x_1179) ;  /* 0x000000005b087348 */ /* 0x000fea0003c00000 */
[----:B------:R0:W1:Y:S02]  /*12aa0*/  SHFL.IDX P0, R123, R88, R89, R90 ;  /* 0x00000059587b7389 */ /* 0x000064000000005a */
[----:B01----:R-:W-:Y:S05]  /*12ab0*/  ENDCOLLECTIVE ;  /* 0x000000000000791b */ /* 0x003fea0003800000 */
.L_x_1179:
[----:B------:R-:W-:Y:S02]  /*12ac0*/  MOV R88, R17 ;  /* 0x0000001100587202 */ /* 0x000fe40000000f00 */
[----:B------:R-:W-:-:S07]  /*12ad0*/  MOV R126, R123 ;  /* 0x0000007b007e7202 */ /* 0x000fce0000000f00 */
[----:B------:R-:W-:Y:S05]  /*12ae0*/  WARPSYNC.COLLECTIVE R91, `(.L_x_1180) ;  /* 0x000000005b087348 */ /* 0x000fea0003c00000 */
[----:B------:R0:W1:Y:S02]  /*12af0*/  SHFL.IDX P0, R123, R88, R89, R90 ;  /* 0x00000059587b7389 */ /* 0x000064000000005a */
[----:B01----:R-:W-:Y:S05]  /*12b00*/  ENDCOLLECTIVE ;  /* 0x000000000000791b */ /* 0x003fea0003800000 */
.L_x_1180:
[----:B------:R-:W-:Y:S02]  /*12b10*/  MOV R88, R18 ;  /* 0x0000001200587202 */ /* 0x000fe40000000f00 */
[----:B------:R-:W-:-:S07]  /*12b20*/  MOV R128, R123 ;  /* 0x0000007b00807202 */ /* 0x000fce0000000f00 */
[----:B------:R-:W-:Y:S05]  /*12b30*/  WARPSYNC.COLLECTIVE R91, `(.L_x_1181) ;  /* 0x000000005b087348 */ /* 0x000fea0003c00000 */
[----:B------:R0:W1:Y:S02]  /*12b40*/  SHFL.IDX P0, R123, R88, R89, R90 ;  /* 0x00000059587b7389 */ /* 0x000064000000005a */
[----:B01----:R-:W-:Y:S05]  /*12b50*/  ENDCOLLECTIVE ;  /* 0x000000000000791b */ /* 0x003fea0003800000 */
.L_x_1181:
[----:B------:R-:W-:Y:S02]  /*12b60*/  MOV R88, R19 ;  /* 0x0000001300587202 */ /* 0x000fe40000000f00 */
[----:B------:R-:W-:-:S07]  /*12b70*/  MOV R130, R123 ;  /* 0x0000007b00827202 */ /* 0x000fce0000000f00 */
[----:B------:R-:W-:Y:S05]  /*12b80*/  WARPSYNC.COLLECTIVE R91, `(.L_x_1182) ;  /* 0x000000005b087348 */ /* 0x000fea0003c00000 */
[----:B------:R0:W1:Y:S02]  /*12b90*/  SHFL.IDX P0, R123, R88, R89, R90 ;  /* 0x00000059587b7389 */ /* 0x000064000000005a */
[----:B01----:R-:W-:Y:S05]  /*12ba0*/  ENDCOLLECTIVE ;  /* 0x000000000000791b */ /* 0x003fea0003800000 */
.L_x_1182:
[----:B------:R-:W-:Y:S02]  /*12bb0*/  MOV R88, R20 ;  /* 0x0000001400587202 */ /* 0x000fe40000000f00 */
[----:B------:R-:W-:-:S07]  /*12bc0*/  MOV R132, R123 ;  /* 0x0000007b00847202 */ /* 0x000fce0000000f00 */
[----:B------:R-:W-:Y:S05]  /*12bd0*/  WARPSYNC.COLLECTIVE R91, `(.L_x_1183) ;  /* 0x000000005b087348 */ /* 0x000fea0003c00000 */
[----:B------:R0:W1:Y:S02]  /*12be0*/  SHFL.IDX P0, R123, R88, R89, R90 ;  /* 0x00000059587b7389 */ /* 0x000064000000005a */
[----:B01----:R-:W-:Y:S05]  /*12bf0*/  ENDCOLLECTIVE ;  /* 0x000000000000791b */ /* 0x003fea0003800000 */
.L_x_1183:
[----:B------:R-:W-:Y:S02]  /*12c00*/  MOV R88, R21 ;  /* 0x0000001500587202 */ /* 0x000fe40000000f00 */
[----:B------:R-:W-:-:S07]  /*12c10*/  MOV R134, R123 ;  /* 0x0000007b00867202 */ /* 0x000fce0000000f00 */
[----:B------:R-:W-:Y:S05]  /*12c20*/  WARPSYNC.COLLECTIVE R91, `(.L_x_1184) ;  /* 0x000000005b087348 */ /* 0x000fea0003c00000 */
[----:B------:R0:W1:Y:S02]  /*12c30*/  SHFL.IDX P0, R123, R88, R89, R90 ;  /* 0x00000059587b7389 */ /* 0x000064000000005a */
[----:B01----:R-:W-:Y:S05]  /*12c40*/  ENDCOLLECTIVE ;  /* 0x000000000000791b */ /* 0x003fea0003800000 */
.L_x_1184:
[----:B------:R-:W-:Y:S01]  /*12c50*/  MOV R88, R22 ;  /* 0x0000001600587202 */ /* 0x000fe20000000f00 */
[-C--:B------:R-:W-:Y:S01]  /*12c60*/  FFMA R71, R122, R123.reuse, R71 ;  /* 0x0000007b7a477223 */ /* 0x080fe20000000047 */
[----:B------:R-:W-:-:S07]  /*12c70*/  FFMA R72, R79, R123, R72 ;  /* 0x0000007b4f487223 */ /* 0x000fce0000000048 */
[----:B------:R-:W-:Y:S05]  /*12c80*/  WARPSYNC.COLLECTIVE R91, `(.L_x_1185) ;  /* 0x000000005b087348 */ /* 0x000fea0003c00000 */
[----:B------:R0:W1:Y:S02]  /*12c90*/  SHFL.IDX P0, R123, R88, R89, R90 ;  /* 0x00000059587b7389 */ /* 0x000064000000005a */
[----:B01----:R-:W-:Y:S05]  /*12ca0*/  ENDCOLLECTIVE ;  /* 0x000000000000791b */ /* 0x003fea0003800000 */
.L_x_1185:
[-C--:B------:R-:W-:Y:S01]  /*12cb0*/  FFMA R53, R122, R76.reuse, R53 ;  /* 0x0000004c7a357223 */ /* 0x080fe20000000035 */
[----:B------:R-:W-:Y:S01]  /*12cc0*/  FFMA R54, R79, R76, R54 ;  /* 0x0000004c4f367223 */ /* 0x000fe20000000036 */
[----:B------:R-:W-:Y:S02]  /*12cd0*/  MOV R88, R23 ;  /* 0x0000001700587202 */ /* 0x000fe40000000f00 */
[----:B------:R-:W-:-:S07]  /*12ce0*/  MOV R76, R123 ;  /* 0x0000007b004c7202 */ /* 0x000fce0000000f00 */
[----:B------:R-:W-:Y:S05]  /*12cf0*/  WARPSYNC.COLLECTIVE R91, `(.L_x_1186) ;  /* 0x000000005b087348 */ /* 0x000fea0003c00000 */
[----:B------:R0:W1:Y:S02]  /*12d00*/  SHFL.IDX P0, R123, R88, R89, R90 ;  /* 0x00000059587b7389 */ /* 0x000064000000005a */
[----:B01----:R-:W-:Y:S05]  /*12d10*/  ENDCOLLECTIVE ;  /* 0x000000000000791b */ /* 0x003fea0003800000 */
.L_x_1186:
[-C--:B------:R-:W-:Y:S01]  /*12d20*/  FFMA R55, R122, R84.reuse, R55 ;  /* 0x000000547a377223 */ /* 0x080fe20000000037 */
[----:B------:R-:W-:Y:S01]  /*12d30*/  FFMA R56, R79, R84, R56 ;  /* 0x000000544f387223 */ /* 0x000fe20000000038 */
[----:B------:R-:W-:Y:S02]  /*12d40*/  MOV R88, R24 ;  /* 0x0000001800587202 */ /* 0x000fe40000000f00 */
[----:B------:R-:W-:-:S07]  /*12d50*/  MOV R84, R123 ;  /* 0x0000007b00547202 */ /* 0x000fce0000000f00 */
[----:B------:R-:W-:Y:S05]  /*12d60*/  WARPSYNC.COLLECTIVE R91, `(.L_x_1187) ;  /* 0x000000005b087348 */ /* 0x000fea0003c00000 */
[----:B------:R0:W1:Y:S02]  /*12d70*/  SHFL.IDX P0, R123, R88, R89, R90 ;  /* 0x00000059587b7389 */ /* 0x000064000000005a */
[----:B01----:R-:W-:Y:S05]  /*12d80*/  ENDCOLLECTIVE ;  /* 0x000000000000791b */ /* 0x003fea0003800000 */
.L_x_1187:
[-C--:B------:R-:W-:Y:S01]  /*12d90*/  FFMA R57, R122, R86.reuse, R57 ;  /* 0x000000567a397223 */ /* 0x080fe20000000039 */
[----:B------:R-:W-:Y:S01]  /*12da0*/  FFMA R58, R79, R86, R58 ;  /* 0x000000564f3a7223 */ /* 0x000fe2000000003a */
[----:B------:R-:W-:Y:S02]  /*12db0*/  MOV R88, R25 ;  /* 0x0000001900587202 */ /* 0x000fe40000000f00 */
[----:B------:R-:W-:-:S07]  /*12dc0*/  MOV R86, R123 ;  /* 0x0000007b00567202 */ /* 0x000fce0000000f00 */
[----:B------:R-:W-:Y:S05]  /*12dd0*/  WARPSYNC.COLLECTIVE R91, `(.L_x_1188) ;  /* 0x000000005b087348 */ /* 0x000fea0003c00000 */
[----:B------:R0:W1:Y:S02]  /*12de0*/  SHFL.IDX P0, R123, R88, R89, R90 ;  /* 0x00000059587b7389 */ /* 0x000064000000005a */
[----:B01----:R-:W-:Y:S05]  /*12df0*/  ENDCOLLECTIVE ;  /* 0x000000000000791b */ /* 0x003fea0003800000 */
.L_x_1188:
[-C--:B------:R-:W-:Y:S01]  /*12e00*/  FFMA R59, R122, R124.reuse, R59 ;  /* 0x0000007c7a3b7223 */ /* 0x080fe2000000003b */
[----:B------:R-:W-:Y:S01]  /*12e10*/  FFMA R60, R79, R124, R60 ;  /* 0x0000007c4f3c7223 */ /* 0x000fe2000000003c */
[----:B------:R-:W-:Y:S02]  /*12e20*/  MOV R88, R26 ;  /* 0x0000001a00587202 */ /* 0x000fe40000000f00 */
[----:B------:R-:W-:-:S07]  /*12e30*/  MOV R124, R123 ;  /* 0x0000007b007c7202 */ /* 0x000fce0000000f00 */
[----:B------:R-:W-:Y:S05]  /*12e40*/  WARPSYNC.COLLECTIVE R91, `(.L_x_1189) ;  /* 0x000000005b087348 */ /* 0x000fea0003c00000 */
[----:B------:R0:W1:Y:S02]  /*12e50*/  SHFL.IDX P0, R123, R88, R89, R90 ;  /* 0x00000059587b7389 */ /* 0x000064000000005a */
[----:B01----:R-:W-:Y:S05]  /*12e60*/  ENDCOLLECTIVE ;  /* 0x000000000000791b */ /* 0x003fea0003800000 */
.L_x_1189:
[-C--:B------:R-:W-:Y:S01]  /*12e70*/  FFMA R61, R122, R126.reuse, R61 ;  /* 0x0000007e7a3d7223 */ /* 0x080fe2000000003d */
[----:B------:R-:W-:Y:S01]  /*12e80*/  FFMA R62, R79, R126, R62 ;  /* 0x0000007e4f3e7223 */ /* 0x000fe2000000003e */
[----:B------:R-:W-:Y:S02]  /*12e90*/  MOV R88, R28 ;  /* 0x0000001c00587202 */ /* 0x000fe40000000f00 */
[----:B------:R-:W-:-:S07]  /*12ea0*/  MOV R126, R123 ;  /* 0x0000007b007e7202 */ /* 0x000fce0000000f00 */
[----:B------:R-:W-:Y:S05]  /*12eb0*/  WARPSYNC.COLLECTIVE R91, `(.L_x_1190) ;  /* 0x000000005b087348 */ /* 0x000fea0003c00000 */
[----:B------:R0:W1:Y:S02]  /*12ec0*/  SHFL.IDX P0, R123, R88, R89, R90 ;  /* 0x00000059587b7389 */ /* 0x000064000000005a */
[----:B01----:R-:W-:Y:S05]  /*12ed0*/  ENDCOLLECTIVE ;  /* 0x000000000000791b */ /* 0x003fea0003800000 */
.L_x_1190:
[-C--:B------:R-:W-:Y:S01]  /*12ee0*/  FFMA R63, R122, R128.reuse, R63 ;  /* 0x000000807a3f7223 */ /* 0x080fe2000000003f */
[----:B------:R-:W-:Y:S01]  /*12ef0*/  FFMA R64, R79, R128, R64 ;  /* 0x000000804f407223 */ /* 0x000fe20000000040 */
[----:B------:R-:W-:Y:S02]  /*12f00*/  MOV R88, R29 ;  /* 0x0000001d00587202 */ /* 0x000fe40000000f00 */
[----:B------:R-:W-:-:S07]  /*12f10*/  MOV R128, R123 ;  /* 0x0000007b00807202 */ /* 0x000fce0000000f00 */
[----:B------:R-:W-:Y:S05]  /*12f20*/  WARPSYNC.COLLECTIVE R91, `(.L_x_1191) ;  /* 0x000000005b087348 */ /* 0x000fea0003c00000 */
[----:B------:R0:W1:Y:S02]  /*12f30*/  SHFL.IDX P0, R123, R88, R89, R90 ;  /* 0x00000059587b7389 */ /* 0x000064000000005a */
[----:B01----:R-:W-:Y:S05]  /*12f40*/  ENDCOLLECTIVE ;  /* 0x000000000000791b */ /* 0x003fea0003800000 */
.L_x_1191:
[-C--:B------:R-:W-:Y:S01]  /*12f50*/  FFMA R65, R122, R130.reuse, R65 ;  /* 0x000000827a417223 */ /* 0x080fe20000000041 */
[----:B------:R-:W-:Y:S01]  /*12f60*/  FFMA R66, R79, R130, R66 ;  /* 0x000000824f427223 */ /* 0x000fe20000000042 */
[----:B------:R-:W-:Y:S02]  /*12f70*/  MOV R88, R30 ;  /* 0x0000001e00587202 */ /* 0x000fe40000000f00 */
[----:B------:R-:W-:-:S07]  /*12f80*/  MOV R130, R123 ;  /* 0x0000007b00827202 */ /* 0x000fce0000000f00 */
[----:B------:R-:W-:Y:S05]  /*12f90*/  WARPSYNC.COLLECTIVE R91, `(.L_x_1192) ;  /* 0x000000005b087348 */ /* 0x000fea0003c00000 */
[----:B------:R0:W1:Y:S02]  /*12fa0*/  SHFL.IDX P0, R123, R88, R89, R90 ;  /* 0x00000059587b7389 */ /* 0x000064000000005a */
[----:B01----:R-:W-:Y:S05]  /*12fb0*/  ENDCOLLECTIVE ;  /* 0x000000000000791b */ /* 0x003fea0003800000 */
.L_x_1192:
[-C--:B------:R-:W-:Y:S01]  /*12fc0*/  FFMA R67, R122, R132.reuse, R67 ;  /* 0x000000847a437223 */ /* 0x080fe20000000043 */
[----:B------:R-:W-:Y:S01]  /*12fd0*/  FFMA R68, R79, R132, R68 ;  /* 0x000000844f447223 */ /* 0x000fe20000000044 */
[----:B------:R-:W-:Y:S02]  /*12fe0*/  MOV R88, R31 ;  /* 0x0000001f00587202 */ /* 0x000fe40000000f00 */
[----:B------:R-:W-:-:S07]  /*12ff0*/  MOV R132, R123 ;  /* 0x0000007b00847202 */ /* 0x000fce0000000f00 */
[----:B------:R-:W-:Y:S05]  /*13000*/  WARPSYNC.COLLECTIVE R91, `(.L_x_1193) ;  /* 0x000000005b087348 */ /* 0x000fea0003c00000 */
[----:B------:R0:W1:Y:S02]  /*13010*/  SHFL.IDX P0, R123, R88, R89, R90 ;  /* 0x00000059587b7389 */ /* 0x000064000000005a */
[----:B01----:R-:W-:Y:S05]  /*13020*/  ENDCOLLECTIVE ;  /* 0x000000000000791b */ /* 0x003fea0003800000 */
.L_x_1193:
[-C--:B------:R-:W-:Y:S01]  /*13030*/  FFMA R69, R122, R134.reuse, R69 ;  /* 0x000000867a457223 */ /* 0x080fe20000000045 */
[----:B------:R-:W-:Y:S01]  /*13040*/  FFMA R70, R79, R134, R70 ;  /* 0x000000864f467223 */ /* 0x000fe20000000046 */
[----:B------:R-:W-:Y:S02]  /*13050*/  MOV R88, R32 ;  /* 0x0000002000587202 */ /* 0x000fe40000000f00 */
[----:B------:R-:W-:-:S07]  /*13060*/  MOV R134, R123 ;  /* 0x0000007b00867202 */ /* 0x000fce0000000f00 */
[----:B------:R-:W-:Y:S05]  /*13070*/  WARPSYNC.COLLECTIVE R91, `(.L_x_1194) ;  /* 0x000000005b087348 */ /* 0x000fea0003c00000 */
[----:B------:R0:W1:Y:S02]  /*13080*/  SHFL.IDX P0, R123, R88, R89, R90 ;  /* 0x00000059587b7389 */ /* 0x000064000000005a */
[----:B01----:R-:W-:Y:S05]  /*13090*/  ENDCOLLECTIVE ;  /* 0x000000000000791b */ /* 0x003fea0003800000 */
.L_x_1194:
[----:B------:R-:W-:Y:S01]  /*130a0*/  MOV R88, R34 ;  /* 0x0000002200587202 */ /* 0x000fe20000000f00 */
[-C--:B------:R-:W-:Y:S01]  /*130b0*/  FFMA R107, R122, R123.reuse, R107 ;  /* 0x0000007b7a6b7223 */ /* 0x080fe2000000006b */
[----:B------:R-:W-:-:S07]  /*130c0*/  FFMA R108, R79, R123, R108 ;  /* 0x0000007b4f6c7223 */ /* 0x000fce000000006c */
[----:B------:R-:W-:Y:S05]  /*130d0*/  WARPSYNC.COLLECTIVE R91, `(.L_x_1195) ;  /* 0x000000005b087348 */ /* 0x000fea0003c00000 */
[----:B------:R0:W1:Y:S02]  /*130e0*/  SHFL.IDX P0, R123, R88, R89, R90 ;  /* 0x00000059587b7389 */ /* 0x000064000000005a */
[----:B01----:R-:W-:Y:S05]  /*130f0*/  ENDCOLLECTIVE ;  /* 0x000000000000791b */ /* 0x003fea0003800000 */
.L_x_1195:
[-C--:B------:R-:W-:Y:S01]  /*13100*/  FFMA R75, R122, R84.reuse, R75 ;  /* 0x000000547a4b7223 */ /* 0x080fe2000000004b */
[----:B------:R-:W-:Y:S01]  /*13110*/  FFMA R92, R79, R84, R92 ;  /* 0x000000544f5c7223 */ /* 0x000fe2000000005c */
[----:B------:R-:W-:Y:S02]  /*13120*/  MOV R88, R35 ;  /* 0x0000002300587202 */ /* 0x000fe40000000f00 */
[----:B------:R-:W-:-:S07]  /*13130*/  MOV R84, R123 ;  /* 0x0000007b00547202 */ /* 0x000fce0000000f00 */
[----:B------:R-:W-:Y:S05]  /*13140*/  WARPSYNC.COLLECTIVE R91, `(.L_x_1196) ;  /* 0x000000005b087348 */ /* 0x000fea0003c00000 */
[----:B------:R0:W1:Y:S02]  /*13150*/  SHFL.IDX P0, R123, R88, R89, R90 ;  /* 0x00000059587b7389 */ /* 0x000064000000005a */
[----:B01----:R-:W-:Y:S05]  /*13160*/  ENDCOLLECTIVE ;  /* 0x000000000000791b */ /* 0x003fea0003800000 */
.L_x_1196:
[-C--:B------:R-:W-:Y:S01]  /*13170*/  FFMA R48, R122, R85.reuse, R48 ;  /* 0x000000557a307223 */ /* 0x080fe20000000030 */
[----:B------:R-:W-:Y:S01]  /*13180*/  FFMA R50, R79, R85, R50 ;  /* 0x000000554f327223 */ /* 0x000fe20000000032 */
[----:B------:R-:W-:Y:S02]  /*13190*/  MOV R88, R36 ;  /* 0x0000002400587202 */ /* 0x000fe40000000f00 */
[----:B------:R-:W-:-:S07]  /*131a0*/  MOV R85, R123 ;  /* 0x0000007b00557202 */ /* 0x000fce0000000f00 */
[----:B------:R-:W-:Y:S05]  /*131b0*/  WARPSYNC.COLLECTIVE R91, `(.L_x_1197) ;  /* 0x000000005b087348 */ /* 0x000fea0003c00000 */
[----:B------:R0:W1:Y:S02]  /*131c0*/  SHFL.IDX P0, R123, R88, R89, R90 ;  /* 0x00000059587b7389 */ /* 0x000064000000005a */
[----:B01----:R-:W-:Y:S05]  /*131d0*/  ENDCOLLECTIVE ;  /* 0x000000000000791b */ /* 0x003fea0003800000 */
.L_x_1197:
[-C--:B------:R-:W-:Y:S01]  /*131e0*/  FFMA R93, R122, R86.reuse, R93 ;  /* 0x000000567a5d7223 */ /* 0x080fe2000000005d */
[----:B------:R-:W-:Y:S01]  /*131f0*/  FFMA R94, R79, R86, R94 ;  /* 0x000000564f5e7223 */ /* 0x000fe2000000005e */
[----:B------:R-:W-:Y:S02]  /*13200*/  MOV R88, R37 ;  /* 0x0000002500587202 */ /* 0x000fe40000000f00 */
[----:B------:R-:W-:-:S07]  /*13210*/  MOV R86, R123 ;  /* 0x0000007b00567202 */ /* 0x000fce0000000f00 */
[----:B------:R-:W-:Y:S05]  /*13220*/  WARPSYNC.COLLECTIVE R91, `(.L_x_1198) ;  /* 0x000000005b087348 */ /* 0x000fea0003c00000 */
[----:B------:R0:W1:Y:S02]  /*13230*/  SHFL.IDX P0, R123, R88, R89, R90 ;  /* 0x00000059587b7389 */ /* 0x000064000000005a */
[----:B01----:R-:W-:Y:S05]  /*13240*/  ENDCOLLECTIVE ;  /* 0x000000000000791b */ /* 0x003fea0003800000 */
.L_x_1198:
[-C--:B------:R-:W-:Y:S01]  /*13250*/  FFMA R97, R122, R126.reuse, R97 ;  /* 0x0000007e7a617223 */ /* 0x080fe20000000061 */
[----:B------:R-:W-:Y:S01]  /*13260*/  FFMA R98, R79, R126, R98 ;  /* 0x0000007e4f627223 */ /* 0x000fe20000000062 */
[----:B------:R-:W-:Y:S02]  /*13270*/  MOV R88, R38 ;  /* 0x0000002600587202 */ /* 0x000fe40000000f00 */
[----:B------:R-:W-:-:S07]  /*13280*/  MOV R126, R123 ;  /* 0x0000007b007e7202 */ /* 0x000fce0000000f00 */
[----:B------:R-:W-:Y:S05]  /*13290*/  WARPSYNC.COLLECTIVE R91, `(.L_x_1199) ;  /* 0x000000005b087348 */ /* 0x000fea0003c00000 */
[----:B------:R0:W1:Y:S02]  /*132a0*/  SHFL.IDX P0, R123, R88, R89, R90 ;  /* 0x00000059587b7389 */ /* 0x000064000000005a */
[----:B01----:R-:W-:Y:S05]  /*132b0*/  ENDCOLLECTIVE ;  /* 0x000000000000791b */ /* 0x003fea0003800000 */
.L_x_1199:
[----:B------:R-:W-:Y:S02]  /*132c0*/  MOV R88, R39 ;  /* 0x0000002700587202 */ /* 0x000fe40000000f00 */
[----:B------:R-:W-:-:S07]  /*132d0*/  MOV R127, R123 ;  /* 0x0000007b007f7202 */ /* 0x000fce0000000f00 */
[----:B------:R-:W-:Y:S05]  /*132e0*/  WARPSYNC.COLLECTIVE R91, `(.L_x_1200) ;  /* 0x000000005b087348 */ /* 0x000fea0003c00000 */
[----:B------:R0:W1:Y:S02]  /*132f0*/  SHFL.IDX P0, R123, R88, R89, R90 ;  /* 0x00000059587b7389 */ /* 0x000064000000005a */
[----:B01----:R-:W-:Y:S05]  /*13300*/  ENDCOLLECTIVE ;  /* 0x000000000000791b */ /* 0x003fea0003800000 */
.L_x_1200:
[-C--:B------:R-:W-:Y:S01]  /*13310*/  FFMA R99, R122, R128.reuse, R99 ;  /* 0x000000807a637223 */ /* 0x080fe20000000063 */
[----:B------:R-:W-:Y:S01]  /*13320*/  FFMA R100, R79, R128, R100 ;  /* 0x000000804f647223 */ /* 0x000fe20000000064 */
[----:B------:R-:W-:Y:S02]  /*13330*/  MOV R88, R40 ;  /* 0x0000002800587202 */ /* 0x000fe40000000f00 */
[----:B------:R-:W-:-:S07]  /*13340*/  MOV R128, R123 ;  /* 0x0000007b00807202 */ /* 0x000fce0000000f00 */
[----:B------:R-:W-:Y:S05]  /*13350*/  WARPSYNC.COLLECTIVE R91, `(.L_x_1201) ;  /* 0x000000005b087348 */ /* 0x000fea0003c00000 */
[----:B------:R0:W1:Y:S02]  /*13360*/  SHFL.IDX P0, R123, R88, R89, R90 ;  /* 0x00000059587b7389 */ /* 0x000064000000005a */
[----:B01----:R-:W-:Y:S05]  /*13370*/  ENDCOLLECTIVE ;  /* 0x000000000000791b */ /* 0x003fea0003800000 */
.L_x_1201:
[-C--:B------:R-:W-:Y:S01]  /*13380*/  FFMA R101, R122, R130.reuse, R101 ;  /* 0x000000827a657223 */ /* 0x080fe20000000065 */
[----:B------:R-:W-:Y:S01]  /*13390*/  FFMA R102, R79, R130, R102 ;  /* 0x000000824f667223 */ /* 0x000fe20000000066 */
[----:B------:R-:W-:Y:S02]  /*133a0*/  MOV R88, R41 ;  /* 0x0000002900587202 */ /* 0x000fe40000000f00 */
[----:B------:R-:W-:-:S07]  /*133b0*/  MOV R130, R123 ;  /* 0x0000007b00827202 */ /* 0x000fce0000000f00 */
[----:B------:R-:W-:Y:S05]  /*133c0*/  WARPSYNC.COLLECTIVE R91, `(.L_x_1202) ;  /* 0x000000005b087348 */ /* 0x000fea0003c00000 */
[----:B------:R0:W1:Y:S02]  /*133d0*/  SHFL.IDX P0, R123, R88, R89, R90 ;  /* 0x00000059587b7389 */ /* 0x000064000000005a */
[----:B01----:R-:W-:Y:S05]  /*133e0*/  ENDCOLLECTIVE ;  /* 0x000000000000791b */ /* 0x003fea0003800000 */
.L_x_1202:
[----:B------:R-:W-:Y:S02]  /*133f0*/  MOV R88, R42 ;  /* 0x0000002a00587202 */ /* 0x000fe40000000f00 */
[----:B------:R-:W-:-:S07]  /*13400*/  MOV R129, R123 ;  /* 0x0000007b00817202 */ /* 0x000fce0000000f00 */
[----:B------:R-:W-:Y:S05]  /*13410*/  WARPSYNC.COLLECTIVE R91, `(.L_x_1203) ;  /* 0x000000005b087348 */ /* 0x000fea0003c00000 */
[----:B------:R0:W1:Y:S02]  /*13420*/  SHFL.IDX P0, R123, R88, R89, R90 ;  /* 0x00000059587b7389 */ /* 0x000064000000005a */
[----:B01----:R-:W-:Y:S05]  /*13430*/  ENDCOLLECTIVE ;  /* 0x000000000000791b */ /* 0x003fea0003800000 */
.L_x_1203:
        /* <DEDUP_REMOVED lines=23> */
.L_x_1204:
[----:B------:R-:W-:Y:S01]  /*135b0*/  FFMA R114, R79, R86, R114 ;  /* 0x000000564f727223 */ /* 0x000fe20000000072 */
[----:B------:R-:W-:Y:S02]  /*135c0*/  MOV R88, R10 ;  /* 0x0000000a00587202 */ /* 0x000fe40000000f00 */
[----:B------:R-:W-:-:S07]  /*135d0*/  MOV R86, R123 ;  /* 0x0000007b00567202 */ /* 0x000fce0000000f00 */
[----:B------:R-:W-:Y:S05]  /*135e0*/  WARPSYNC.COLLECTIVE R91, `(.L_x_1205) ;  /* 0x000000005b087348 */ /* 0x000fea0003c00000 */
[----:B------:R0:W1:Y:S02]  /*135f0*/  SHFL.IDX P0, R123, R88, R89, R90 ;  /* 0x00000059587b7389 */ /* 0x000064000000005a */
[----:B01----:R-:W-:Y:S05]  /*13600*/  ENDCOLLECTIVE ;  /* 0x000000000000791b */ /* 0x003fea0003800000 */
.L_x_1205:
        /* <DEDUP_REMOVED lines=18> */
.L_x_1206:
[----:B------:R-:W-:Y:S02]  /*13730*/  MOV R88, R12 ;  /* 0x0000000c00587202 */ /* 0x000fe40000000f00 */
[----:B------:R-:W-:-:S07]  /*13740*/  MOV R79, R123 ;  /* 0x0000007b004f7202 */ /* 0x000fce0000000f00 */
[----:B------:R-:W-:Y:S05]  /*13750*/  WARPSYNC.COLLECTIVE R91, `(.L_x_1207) ;  /* 0x000000005b087348 */ /* 0x000fea0003c00000 */
[----:B------:R0:W1:Y:S02]  /*13760*/  SHFL.IDX P0, R123, R88, R89, R90 ;  /* 0x00000059587b7389 */ /* 0x000064000000005a */
[----:B01----:R-:W-:Y:S05]  /*13770*/  ENDCOLLECTIVE ;  /* 0x000000000000791b */ /* 0x003fea0003800000 */
.L_x_1207:
[----:B------:R-:W-:Y:S01]  /*13780*/  MOV R88, R13 ;  /* 0x0000000d00587202 */ /* 0x000fe20000000f00 */
[-C--:B------:R-:W-:Y:S01]  /*13790*/  FFMA R124, R44, R123.reuse, R53 ;  /* 0x0000007b2c7c7223 */ /* 0x080fe20000000035 */
[----:B------:R-:W-:-:S07]  /*137a0*/  FFMA R54, R45, R123, R54 ;  /* 0x0000007b2d367223 */ /* 0x000fce0000000036 */
[----:B------:R-:W-:Y:S05]  /*137b0*/  WARPSYNC.COLLECTIVE R91, `(.L_x_1208) ;  /* 0x000000005b087348 */ /* 0x000fea0003c00000 */
[----:B------:R0:W1:Y:S02]  /*137c0*/  SHFL.IDX P0, R123, R88, R89, R90 ;  /* 0x00000059587b7389 */ /* 0x000064000000005a */
[----:B01----:R-:W-:Y:S05]  /*137d0*/  ENDCOLLECTIVE ;  /* 0x000000000000791b */ /* 0x003fea0003800000 */
.L_x_1208:
[----:B------:R-:W-:Y:S02]  /*137e0*/  MOV R88, R14 ;  /* 0x0000000e00587202 */ /* 0x000fe40000000f00 */
[----:B------:R-:W-:-:S07]  /*137f0*/  MOV R128, R123 ;  /* 0x0000007b00807202 */ /* 0x000fce0000000f00 */
[----:B------:R-:W-:Y:S05]  /*13800*/  WARPSYNC.COLLECTIVE R91, `(.L_x_1209) ;  /* 0x000000005b087348 */ /* 0x000fea0003c00000 */
[----:B------:R0:W1:Y:S02]  /*13810*/  SHFL.IDX P0, R123, R88, R89, R90 ;  /* 0x00000059587b7389 */ /* 0x000064000000005a */
[----:B01----:R-:W-:Y:S05]  /*13820*/  ENDCOLLECTIVE ;  /* 0x000000000000791b */ /* 0x003fea0003800000 */
.L_x_1209:
[----:B------:R-:W-:Y:S02]  /*13830*/  MOV R88, R15 ;  /* 0x0000000f00587202 */ /* 0x000fe40000000f00 */
[----:B------:R-:W-:-:S07]  /*13840*/  MOV R130, R123 ;  /* 0x0000007b00827202 */ /* 0x000fce0000000f00 */
[----:B------:R-:W-:Y:S05]  /*13850*/  WARPSYNC.COLLECTIVE R91, `(.L_x_1210) ;  /* 0x000000005b087348 */ /* 0x000fea0003c00000 */
[----:B------:R0:W1:Y:S02]  /*13860*/  SHFL.IDX P0, R123, R88, R89, R90 ;  /* 0x00000059587b7389 */ /* 0x000064000000005a */
[----:B01----:R-:W-:Y:S05]  /*13870*/  ENDCOLLECTIVE ;  /* 0x000000000000791b */ /* 0x003fea0003800000 */
.L_x_1210:
[----:B------:R-:W-:Y:S02]  /*13880*/  MOV R88, R16 ;  /* 0x0000001000587202 */ /* 0x000fe40000000f00 */
[----:B------:R-:W-:-:S07]  /*13890*/  MOV R132, R123 ;  /* 0x0000007b00847202 */ /* 0x000fce0000000f00 */
[----:B------:R-:W-:Y:S05]  /*138a0*/  WARPSYNC.COLLECTIVE R91, `(.L_x_1211) ;  /* 0x000000005b087348 */ /* 0x000fea0003c00000 */
[----:B------:R0:W1:Y:S02]  /*138b0*/  SHFL.IDX P0, R123, R88, R89, R90 ;  /* 0x00000059587b7389 */ /* 0x000064000000005a */
[----:B01----:R-:W-:Y:S05]  /*138c0*/  ENDCOLLECTIVE ;  /* 0x000000000000791b */ /* 0x003fea0003800000 */
.L_x_1211:
[----:B------:R-:W-:Y:S02]  /*138d0*/  MOV R88, R17 ;  /* 0x0000001100587202 */ /* 0x000fe40000000f00 */
[----:B------:R-:W-:-:S07]  /*138e0*/  MOV R134, R123 ;  /* 0x0000007b00867202 */ /* 0x000fce0000000f00 */
[----:B------:R-:W-:Y:S05]  /*138f0*/  WARPSYNC.COLLECTIVE R91, `(.L_x_1212) ;  /* 0x000000005b087348 */ /* 0x000fea0003c00000 */
[----:B------:R0:W1:Y:S02]  /*13900*/  SHFL.IDX P0, R123, R88, R89, R90 ;  /* 0x00000059587b7389 */ /* 0x000064000000005a */
[----:B01----:R-:W-:Y:S05]  /*13910*/  ENDCOLLECTIVE ;  /* 0x000000000000791b */ /* 0x003fea0003800000 */
.L_x_1212:
[----:B------:R-:W-:Y:S02]  /*13920*/  MOV R88, R18 ;  /* 0x0000001200587202 */ /* 0x000fe40000000f00 */
[----:B------:R-:W-:-:S07]  /*13930*/  MOV R136, R123 ;  /* 0x0000007b00887202 */ /* 0x000fce0000000f00 */
[----:B------:R-:W-:Y:S05]  /*13940*/  WARPSYNC.COLLECTIVE R91, `(.L_x_1213) ;  /* 0x000000005b087348 */ /* 0x000fea0003c00000 */
[----:B------:R0:W1:Y:S02]  /*13950*/  SHFL.IDX P0, R123, R88, R89, R90 ;  /* 0x00000059587b7389 */ /* 0x000064000000005a */
[----:B01----:R-:W-:Y:S05]  /*13960*/  ENDCOLLECTIVE ;  /* 0x000000000000791b */ /* 0x003fea0003800000 */
.L_x_1213:
[----:B------:R-:W-:Y:S02]  /*13970*/  MOV R88, R19 ;  /* 0x0000001300587202 */ /* 0x000fe40000000f00 */
[----:B------:R-:W-:-:S07]  /*13980*/  MOV R138, R123 ;  /* 0x0000007b008a7202 */ /* 0x000fce0000000f00 */
[----:B------:R-:W-:Y:S05]  /*13990*/  WARPSYNC.COLLECTIVE R91, `(.L_x_1214) ;  /* 0x000000005b087348 */ /* 0x000fea0003c00000 */
[----:B------:R0:W1:Y:S02]  /*139a0*/  SHFL.IDX P0, R123, R88, R89, R90 ;  /* 0x00000059587b7389 */ /* 0x000064000000005a */
[----:B01----:R-:W-:Y:S05]  /*139b0*/  ENDCOLLECTIVE ;  /* 0x000000000000791b */ /* 0x003fea0003800000 */
.L_x_1214:
[----:B------:R-:W-:Y:S02]  /*139c0*/  MOV R88, R20 ;  /* 0x0000001400587202 */ /* 0x000fe40000000f00 */
[----:B------:R-:W-:-:S07]  /*139d0*/  MOV R140, R123 ;  /* 0x0000007b008c7202 */ /* 0x000fce0000000f00 */
[----:B------:R-:W-:Y:S05]  /*139e0*/  WARPSYNC.COLLECTIVE R91, `(.L_x_1215) ;  /* 0x000000005b087348 */ /* 0x000fea0003c00000 */
[----:B------:R0:W1:Y:S02]  /*139f0*/  SHFL.IDX P0, R123, R88, R89, R90 ;  /* 0x00000059587b7389 */ /* 0x000064000000005a */
[----:B01----:R-:W-:Y:S05]  /*13a00*/  ENDCOLLECTIVE ;  /* 0x000000000000791b */ /* 0x003fea0003800000 */
.L_x_1215:
[----:B------:R-:W-:Y:S02]  /*13a10*/  MOV R88, R21 ;  /* 0x0000001500587202 */ /* 0x000fe40000000f00 */
[----:B------:R-:W-:-:S07]  /*13a20*/  MOV R142, R123 ;  /* 0x0000007b008e7202 */ /* 0x000fce0000000f00 */
[----:B------:R-:W-:Y:S05]  /*13a30*/  WARPSYNC.COLLECTIVE R91, `(.L_x_1216) ;  /* 0x000000005b087348 */ /* 0x000fea0003c00000 */
[----:B------:R0:W1:Y:S02]  /*13a40*/  SHFL.IDX P0, R123, R88, R89, R90 ;  /* 0x00000059587b7389 */ /* 0x000064000000005a */
[----:B01----:R-:W-:Y:S05]  /*13a50*/  ENDCOLLECTIVE ;  /* 0x000000000000791b */ /* 0x003fea0003800000 */
.L_x_1216:
        /* <DEDUP_REMOVED lines=22> */
.L_x_1217:
[----:B------:R-:W-:Y:S02]  /*13bc0*/  MOV R88, R23 ;  /* 0x0000001700587202 */ /* 0x000fe40000000f00 */
[----:B------:R-:W-:-:S07]  /*13bd0*/  MOV R146, R123 ;  /* 0x0000007b00927202 */ /* 0x000fce0000000f00 */
[----:B------:R-:W-:Y:S05]  /*13be0*/  WARPSYNC.COLLECTIVE R91, `(.L_x_1218) ;  /* 0x000000005b087348 */ /* 0x000fea0003c00000 */
[----:B------:R0:W1:Y:S02]  /*13bf0*/  SHFL.IDX P0, R123, R88, R89, R90 ;  /* 0x00000059587b7389 */ /* 0x000064000000005a */
[----:B01----:R-:W-:Y:S05]  /*13c00*/  ENDCOLLECTIVE ;  /* 0x000000000000791b */ /* 0x003fea0003800000 */
.L_x_1218:
[----:B------:R-:W-:Y:S02]  /*13c10*/  MOV R88, R24 ;  /* 0x0000001800587202 */ /* 0x000fe40000000f00 */
[----:B------:R-:W-:-:S07]  /*13c20*/  MOV R148, R123 ;  /* 0x0000007b00947202 */ /* 0x000fce0000000f00 */
[----:B------:R-:W-:Y:S05]  /*13c30*/  WARPSYNC.COLLECTIVE R91, `(.L_x_1219) ;  /* 0x000000005b087348 */ /* 0x000fea0003c00000 */
[----:B------:R0:W1:Y:S02]  /*13c40*/  SHFL.IDX P0, R123, R88, R89, R90 ;  /* 0x00000059587b7389 */ /* 0x000064000000005a */
[----:B01----:R-:W-:Y:S05]  /*13c50*/  ENDCOLLECTIVE ;  /* 0x000000000000791b */ /* 0x003fea0003800000 */
.L_x_1219:
[----:B------:R-:W-:Y:S02]  /*13c60*/  MOV R88, R25 ;  /* 0x0000001900587202 */ /* 0x000fe40000000f00 */
[----:B------:R-:W-:-:S07]  /*13c70*/  MOV R150, R123 ;  /* 0x0000007b00967202 */ /* 0x000fce0000000f00 */
[----:B------:R-:W-:Y:S05]  /*13c80*/  WARPSYNC.COLLECTIVE R91, `(.L_x_1220) ;  /* 0x000000005b087348 */ /* 0x000fea0003c00000 */
[----:B------:R0:W1:Y:S02]  /*13c90*/  SHFL.IDX P0, R123, R88, R89, R90 ;  /* 0x00000059587b7389 */ /* 0x000064000000005a */
[----:B01----:R-:W-:Y:S05]  /*13ca0*/  ENDCOLLECTIVE ;  /* 0x000000000000791b */ /* 0x003fea0003800000 */
.L_x_1220:
[----:B------:R-:W-:Y:S02]  /*13cb0*/  MOV R88, R26 ;  /* 0x0000001a00587202 */ /* 0x000fe40000000f00 */
[----:B------:R-:W-:-:S07]  /*13cc0*/  MOV R152, R123 ;  /* 0x0000007b00987202 */ /* 0x000fce0000000f00 */
[----:B------:R-:W-:Y:S05]  /*13cd0*/  WARPSYNC.COLLECTIVE R91, `(.L_x_1221) ;  /* 0x000000005b087348 */ /* 0x000fea0003c00000 */
[----:B------:R0:W1:Y:S02]  /*13ce0*/  SHFL.IDX P0, R123, R88, R89, R90 ;  /* 0x00000059587b7389 */ /* 0x000064000000005a */
[----:B01----:R-:W-:Y:S05]  /*13cf0*/  ENDCOLLECTIVE ;  /* 0x000000000000791b */ /* 0x003fea0003800000 */
.L_x_1221:
[----:B------:R-:W-:Y:S02]  /*13d00*/  MOV R88, R28 ;  /* 0x0000001c00587202 */ /* 0x000fe40000000f00 */
[----:B------:R-:W-:-:S07]  /*13d10*/  MOV R154, R123 ;  /* 0x0000007b009a7202 */ /* 0x000fce0000000f00 */
[----:B------:R-:W-:Y:S05]  /*13d20*/  WARPSYNC.COLLECTIVE R91, `(.L_x_1222) ;  /* 0x000000005b087348 */ /* 0x000fea0003c00000 */
[----:B------:R0:W1:Y:S02]  /*13d30*/  SHFL.IDX P0, R123, R88, R89, R90 ;  /* 0x00000059587b7389 */ /* 0x000064000000005a */
[----:B01----:R-:W-:Y:S05]  /*13d40*/  ENDCOLLECTIVE ;  /* 0x000000000000791b */ /* 0x003fea0003800000 */
.L_x_1222:
[----:B------:R-:W-:Y:S02]  /*13d50*/  MOV R88, R29 ;  /* 0x0000001d00587202 */ /* 0x000fe40000000f00 */
[----:B------:R-:W-:-:S07]  /*13d60*/  MOV R156, R123 ;  /* 0x0000007b009c7202 */ /* 0x000fce0000000f00 */
[----:B------:R-:W-:Y:S05]  /*13d70*/  WARPSYNC.COLLECTIVE R91, `(.L_x_1223) ;  /* 0x000000005b087348 */ /* 0x000fea0003c00000 */
[----:B------:R0:W1:Y:S02]  /*13d80*/  SHFL.IDX P0, R123, R88, R89, R90 ;  /* 0x00000059587b7389 */ /* 0x000064000000005a */
[----:B01----:R-:W-:Y:S05]  /*13d90*/  ENDCOLLECTIVE ;  /* 0x000000000000791b */ /* 0x003fea0003800000 */
.L_x_1223:
[----:B------:R-:W-:Y:S02]  /*13da0*/  MOV R88, R30 ;  /* 0x0000001e00587202 */ /* 0x000fe40000000f00 */
[----:B------:R-:W-:-:S07]  /*13db0*/  MOV R158, R123 ;  /* 0x0000007b009e7202 */ /* 0x000fce0000000f00 */
[----:B------:R-:W-:Y:S05]  /*13dc0*/  WARPSYNC.COLLECTIVE R91, `(.L_x_1224) ;  /* 0x000000005b087348 */ /* 0x000fea0003c00000 */
[----:B------:R0:W1:Y:S02]  /*13dd0*/  SHFL.IDX P0, R123, R88, R89, R90 ;  /* 0x00000059587b7389 */ /* 0x000064000000005a */
[----:B01----:R-:W-:Y:S05]  /*13de0*/  ENDCOLLECTIVE ;  /* 0x000000000000791b */ /* 0x003fea0003800000 */
.L_x_1224:
[----:B------:R-:W-:Y:S02]  /*13df0*/  MOV R88, R31 ;  /* 0x0000001f00587202 */ /* 0x000fe40000000f00 */
[----:B------:R-:W-:-:S07]  /*13e00*/  MOV R160, R123 ;  /* 0x0000007b00a07202 */ /* 0x000fce0000000f00 */
[----:B------:R-:W-:Y:S05]  /*13e10*/  WARPSYNC.COLLECTIVE R91, `(.L_x_1225) ;  /* 0x000000005b087348 */ /* 0x000fea0003c00000 */
[----:B------:R0:W1:Y:S02]  /*13e20*/  SHFL.IDX P0, R123, R88, R89, R90 ;  /* 0x00000059587b7389 */ /* 0x000064000000005a */
[----:B01----:R-:W-:Y:S05]  /*13e30*/  ENDCOLLECTIVE ;  /* 0x000000000000791b */ /* 0x003fea0003800000 */
.L_x_1225:
        /* <DEDUP_REMOVED lines=8> */
.L_x_1226:
        /* <DEDUP_REMOVED lines=24> */
.L_x_1227:
[----:B------:R-:W-:Y:S01]  /*14040*/  FFMA R76, R44, R79, R51 ;  /* 0x0000004f2c4c7223 */ /* 0x000fe20000000033 */
[----:B------:R-:W-:Y:S02]  /*14050*/  MOV R88, R35 ;  /* 0x0000002300587202 */ /* 0x000fe40000000f00 */
[----:B------:R-:W-:-:S07]  /*14060*/  MOV R51, R123 ;  /* 0x0000007b00337202 */ /* 0x000fce0000000f00 */
[----:B------:R-:W-:Y:S05]  /*14070*/  WARPSYNC.COLLECTIVE R91, `(.L_x_1228) ;  /* 0x000000005b087348 */ /* 0x000fea0003c00000 */
[----:B------:R0:W1:Y:S02]  /*14080*/  SHFL.IDX P0, R123, R88, R89, R90 ;  /* 0x00000059587b7389 */ /* 0x000064000000005a */
[----:B01----:R-:W-:Y:S05]  /*14090*/  ENDCOLLECTIVE ;  /* 0x000000000000791b */ /* 0x003fea0003800000 */
.L_x_1228:
[----:B------:R-:W-:Y:S02]  /*140a0*/  MOV R88, R36 ;  /* 0x0000002400587202 */ /* 0x000fe40000000f00 */
[----:B------:R-:W-:-:S07]  /*140b0*/  MOV R53, R123 ;  /* 0x0000007b00357202 */ /* 0x000fce0000000f00 */
[----:B------:R-:W-:Y:S05]  /*140c0*/  WARPSYNC.COLLECTIVE R91, `(.L_x_1229) ;  /* 0x000000005b087348 */ /* 0x000fea0003c00000 */
[----:B------:R0:W1:Y:S02]  /*140d0*/  SHFL.IDX P0, R123, R88, R89, R90 ;  /* 0x00000059587b7389 */ /* 0x000064000000005a */
[----:B01----:R-:W-:Y:S05]  /*140e0*/  ENDCOLLECTIVE ;  /* 0x000000000000791b */ /* 0x003fea0003800000 */
.L_x_1229:
[----:B------:R-:W-:Y:S02]  /*140f0*/  MOV R88, R37 ;  /* 0x0000002500587202 */ /* 0x000fe40000000f00 */
[----:B------:R-:W-:-:S07]  /*14100*/  MOV R55, R123 ;  /* 0x0000007b00377202 */ /* 0x000fce0000000f00 */
[----:B------:R-:W-:Y:S05]  /*14110*/  WARPSYNC.COLLECTIVE R91, `(.L_x_1230) ;  /* 0x000000005b087348 */ /* 0x000fea0003c00000 */
[----:B------:R0:W1:Y:S02]  /*14120*/  SHFL.IDX P0, R123, R88, R89, R90 ;  /* 0x00000059587b7389 */ /* 0x000064000000005a */
[----:B01----:R-:W-:Y:S05]  /*14130*/  ENDCOLLECTIVE ;  /* 0x000000000000791b */ /* 0x003fea0003800000 */
.L_x_1230:
[----:B------:R-:W-:Y:S02]  /*14140*/  MOV R88, R38 ;  /* 0x0000002600587202 */ /* 0x000fe40000000f00 */
[----:B------:R-:W-:-:S07]  /*14150*/  MOV R57, R123 ;  /* 0x0000007b00397202 */ /* 0x000fce0000000f00 */
[----:B------:R-:W-:Y:S05]  /*14160*/  WARPSYNC.COLLECTIVE R91, `(.L_x_1231) ;  /* 0x000000005b087348 */ /* 0x000fea0003c00000 */
[----:B------:R0:W1:Y:S02]  /*14170*/  SHFL.IDX P0, R123, R88, R89, R90 ;  /* 0x00000059587b7389 */ /* 0x000064000000005a */
[----:B01----:R-:W-:Y:S05]  /*14180*/  ENDCOLLECTIVE ;  /* 0x000000000000791b */ /* 0x003fea0003800000 */
.L_x_1231:
[----:B------:R-:W-:Y:S02]  /*14190*/  MOV R88, R39 ;  /* 0x0000002700587202 */ /* 0x000fe40000000f00 */
[----:B------:R-:W-:-:S07]  /*141a0*/  MOV R59, R123 ;  /* 0x0000007b003b7202 */ /* 0x000fce0000000f00 */
[----:B------:R-:W-:Y:S05]  /*141b0*/  WARPSYNC.COLLECTIVE R91, `(.L_x_1232) ;  /* 0x000000005b087348 */ /* 0x000fea0003c00000 */
[----:B------:R0:W1:Y:S02]  /*141c0*/  SHFL.IDX P0, R123, R88, R89, R90 ;  /* 0x00000059587b7389 */ /* 0x000064000000005a */
[----:B01----:R-:W-:Y:S05]  /*141d0*/  ENDCOLLECTIVE ;  /* 0x000000000000791b */ /* 0x003fea0003800000 */
.L_x_1232:
[----:B------:R-:W-:Y:S02]  /*141e0*/  MOV R88, R40 ;  /* 0x0000002800587202 */ /* 0x000fe40000000f00 */
[----:B------:R-:W-:-:S07]  /*141f0*/  MOV R61, R123 ;  /* 0x0000007b003d7202 */ /* 0x000fce0000000f00 */
[----:B------:R-:W-:Y:S05]  /*14200*/  WARPSYNC.COLLECTIVE R91, `(.L_x_1233) ;  /* 0x000000005b087348 */ /* 0x000fea0003c00000 */
[----:B------:R0:W1:Y:S02]  /*14210*/  SHFL.IDX P0, R123, R88, R89, R90 ;  /* 0x00000059587b7389 */ /* 0x000064000000005a */
[----:B01----:R-:W-:Y:S05]  /*14220*/  ENDCOLLECTIVE ;  /* 0x000000000000791b */ /* 0x003fea0003800000 */
.L_x_1233:
[----:B------:R-:W-:Y:S02]  /*14230*/  MOV R88, R41 ;  /* 0x0000002900587202 */ /* 0x000fe40000000f00 */
[----:B------:R-:W-:-:S07]  /*14240*/  MOV R63, R123 ;  /* 0x0000007b003f7202 */ /* 0x000fce0000000f00 */
[----:B------:R-:W-:Y:S05]  /*14250*/  WARPSYNC.COLLECTIVE R91, `(.L_x_1234) ;  /* 0x000000005b087348 */ /* 0x000fea0003c00000 */
[----:B------:R0:W1:Y:S02]  /*14260*/  SHFL.IDX P0, R123, R88, R89, R90 ;  /* 0x00000059587b7389 */ /* 0x000064000000005a */
[----:B01----:R-:W-:Y:S05]  /*14270*/  ENDCOLLECTIVE ;  /* 0x000000000000791b */ /* 0x003fea0003800000 */
.L_x_1234:
[----:B------:R-:W-:Y:S02]  /*14280*/  MOV R88, R42 ;  /* 0x0000002a00587202 */ /* 0x000fe40000000f00 */
[----:B------:R-:W-:-:S07]  /*14290*/  MOV R65, R123 ;  /* 0x0000007b00417202 */ /* 0x000fce0000000f00 */
[----:B------:R-:W-:Y:S05]  /*142a0*/  WARPSYNC.COLLECTIVE R91, `(.L_x_1235) ;  /* 0x000000005b087348 */ /* 0x000fea0003c00000 */
[----:B------:R0:W1:Y:S02]  /*142b0*/  SHFL.IDX P0, R123, R88, R89, R90 ;  /* 0x00000059587b7389 */ /* 0x000064000000005a */
[----:B01----:R-:W-:Y:S05]  /*142c0*/  ENDCOLLECTIVE ;  /* 0x000000000000791b */ /* 0x003fea0003800000 */
.L_x_1235:
[----:B------:R-:W-:Y:S02]  /*142d0*/  MOV R88, R9 ;  /* 0x0000000900587202 */ /* 0x000fe40000000f00 */
[----:B------:R-:W-:Y:S02]  /*142e0*/  MOV R89, R49 ;  /* 0x0000003100597202 */ /* 0x000fe40000000f00 */
[----:B------:R-:W-:-:S07]  /*142f0*/  MOV R67, R123 ;  /* 0x0000007b00437202 */ /* 0x000fce0000000f00 */
[----:B------:R-:W-:Y:S05]  /*14300*/  WARPSYNC.COLLECTIVE R91, `(.L_x_1236) ;  /* 0x000000005b087348 */ /* 0x000fea0003c00000 */
[----:B------:R0:W1:Y:S02]  /*14310*/  SHFL.IDX P0, R123, R88, R89, R90 ;  /* 0x00000059587b7389 */ /* 0x000064000000005a */
[----:B01----:R-:W-:Y:S05]  /*14320*/  ENDCOLLECTIVE ;  /* 0x000000000000791b */ /* 0x003fea0003800000 */
.L_x_1236:
[----:B------:R-:W-:Y:S02]  /*14330*/  MOV R88, R10 ;  /* 0x0000000a00587202 */ /* 0x000fe40000000f00 */
[----:B------:R-:W-:-:S07]  /*14340*/  MOV R46, R123 ;  /* 0x0000007b002e7202 */ /* 0x000fce0000000f00 */
[----:B------:R-:W-:Y:S05]  /*14350*/  WARPSYNC.COLLECTIVE R91, `(.L_x_1237) ;  /* 0x000000005b087348 */ /* 0x000fea0003c00000 */
[----:B------:R0:W1:Y:S02]  /*14360*/  SHFL.IDX P0, R123, R88, R89, R90 ;  /* 0x00000059587b7389 */ /* 0x000064000000005a */
[----:B01----:R-:W-:Y:S05]  /*14370*/  ENDCOLLECTIVE ;  /* 0x000000000000791b */ /* 0x003fea0003800000 */
.L_x_1237:
[----:B------:R-:W-:Y:S01]  /*14380*/  MOV R88, R11 ;  /* 0x0000000b00587202 */ /* 0x000fe20000000f00 */
[-C--:B------:R-:W-:Y:S01]  /*14390*/  FFMA R48, R47, R123.reuse, R48 ;  /* 0x0000007b2f307223 */ /* 0x080fe20000000030 */
[----:B------:R-:W-:-:S07]  /*143a0*/  FFMA R50, R43, R123, R50 ;  /* 0x0000007b2b327223 */ /* 0x000fce0000000032 */
[----:B------:R-:W-:Y:S05]  /*143b0*/  WARPSYNC.COLLECTIVE R91, `(.L_x_1238) ;  /* 0x000000005b087348 */ /* 0x000fea0003c00000 */
[----:B------:R0:W1:Y:S02]  /*143c0*/  SHFL.IDX P0, R123, R88, R89, R90 ;  /* 0x00000059587b7389 */ /* 0x000064000000005a */
[----:B01----:R-:W-:Y:S05]  /*143d0*/  ENDCOLLECTIVE ;  /* 0x000000000000791b */ /* 0x003fea0003800000 */
.L_x_1238:
        /* <DEDUP_REMOVED lines=9> */
.L_x_1239:
        /* <DEDUP_REMOVED lines=15> */
.L_x_1240:
[----:B------:R-:W-:Y:S01]  /*14560*/  FFMA R115, R44, R57, R115 ;  /* 0x000000392c737223 */ /* 0x000fe20000000073 */
[----:B------:R-:W-:Y:S02]  /*14570*/  MOV R88, R14 ;  /* 0x0000000e00587202 */ /* 0x000fe40000000f00 */
[----:B------:R-:W-:-:S07]  /*14580*/  MOV R57, R123 ;  /* 0x0000007b00397202 */ /* 0x000fce0000000f00 */
[----:B------:R-:W-:Y:S05]  /*14590*/  WARPSYNC.COLLECTIVE R91, `(.L_x_1241) ;  /* 0x000000005b087348 */ /* 0x000fea0003c00000 */
[----:B------:R0:W1:Y:S02]  /*145a0*/  SHFL.IDX P0, R123, R88, R89, R90 ;  /* 0x00000059587b7389 */ /* 0x000064000000005a */
[----:B01----:R-:W-:Y:S05]  /*145b0*/  ENDCOLLECTIVE ;  /* 0x000000000000791b */ /* 0x003fea0003800000 */
.L_x_1241:
        /* <DEDUP_REMOVED lines=9> */
.L_x_1242:
[----:B------:R-:W-:Y:S01]  /*14650*/  FFMA R119, R44, R61, R119 ;  /* 0x0000003d2c777223 */ /* 0x000fe20000000077 */
[----:B------:R-:W-:Y:S02]  /*14660*/  MOV R88, R16 ;  /* 0x0000001000587202 */ /* 0x000fe40000000f00 */
[----:B------:R-:W-:-:S07]  /*14670*/  MOV R61, R123 ;  /* 0x0000007b003d7202 */ /* 0x000fce0000000f00 */
[----:B------:R-:W-:Y:S05]  /*14680*/  WARPSYNC.COLLECTIVE R91, `(.L_x_1243) ;  /* 0x000000005b087348 */ /* 0x000fea0003c00000 */
[----:B------:R0:W1:Y:S02]  /*14690*/  SHFL.IDX P0, R123, R88, R89, R90 ;  /* 0x00000059587b7389 */ /* 0x000064000000005a */
[----:B01----:R-:W-:Y:S05]  /*146a0*/  ENDCOLLECTIVE ;  /* 0x000000000000791b */ /* 0x003fea0003800000 */
.L_x_1243:
[----:B------:R-:W-:Y:S01]  /*146b0*/  FFMA R121, R44, R63, R121 ;  /* 0x0000003f2c797223 */ /* 0x000fe20000000079 */
[----:B------:R-:W-:Y:S02]  /*146c0*/  MOV R88, R17 ;  /* 0x0000001100587202 */ /* 0x000fe40000000f00 */
[----:B------:R-:W-:-:S07]  /*146d0*/  MOV R63, R123 ;  /* 0x0000007b003f7202 */ /* 0x000fce0000000f00 */
[----:B------:R-:W-:Y:S05]  /*146e0*/  WARPSYNC.COLLECTIVE R91, `(.L_x_1244) ;  /* 0x000000005b087348 */ /* 0x000fea0003c00000 */
[----:B------:R0:W1:Y:S02]  /*146f0*/  SHFL.IDX P0, R123, R88, R89, R90 ;  /* 0x00000059587b7389 */ /* 0x000064000000005a */
[----:B01----:R-:W-:Y:S05]  /*14700*/  ENDCOLLECTIVE ;  /* 0x000000000000791b */ /* 0x003fea0003800000 */
.L_x_1244:
[----:B------:R-:W-:Y:S01]  /*14710*/  FFMA R80, R44, R65, R80 ;  /* 0x000000412c507223 */ /* 0x000fe20000000050 */
[----:B------:R-:W-:Y:S02]  /*14720*/  MOV R88, R18 ;  /* 0x0000001200587202 */ /* 0x000fe40000000f00 */
[----:B------:R-:W-:-:S07]  /*14730*/  MOV R65, R123 ;  /* 0x0000007b00417202 */ /* 0x000fce0000000f00 */
[----:B------:R-:W-:Y:S05]  /*14740*/  WARPSYNC.COLLECTIVE R91, `(.L_x_1245) ;  /* 0x000000005b087348 */ /* 0x000fea0003c00000 */
[----:B------:R0:W1:Y:S02]  /*14750*/  SHFL.IDX P0, R123, R88, R89, R90 ;  /* 0x00000059587b7389 */ /* 0x000064000000005a */
[----:B01----:R-:W-:Y:S05]  /*14760*/  ENDCOLLECTIVE ;  /* 0x000000000000791b */ /* 0x003fea0003800000 */
.L_x_1245:
        /* <DEDUP_REMOVED lines=9> */
.L_x_1246:
[-C--:B------:R-:W-:Y:S01]  /*14800*/  FFMA R51, R47, R46.reuse, R76 ;  /* 0x0000002e2f337223 */ /* 0x080fe2000000004c */
[----:B------:R-:W-:Y:S01]  /*14810*/  FFMA R52, R43, R46, R52 ;  /* 0x0000002e2b347223 */ /* 0x000fe20000000034 */
[----:B------:R-:W-:Y:S02]  /*14820*/  MOV R88, R20 ;  /* 0x0000001400587202 */ /* 0x000fe40000000f00 */
[----:B------:R-:W-:-:S07]  /*14830*/  MOV R46, R123 ;  /* 0x0000007b002e7202 */ /* 0x000fce0000000f00 */
[----:B------:R-:W-:Y:S05]  /*14840*/  WARPSYNC.COLLECTIVE R91, `(.L_x_1247) ;  /* 0x000000005b087348 */ /* 0x000fea0003c00000 */
[----:B------:R0:W1:Y:S02]  /*14850*/  SHFL.IDX P0, R123, R88, R89, R90 ;  /* 0x00000059587b7389 */ /* 0x000064000000005a */
[----:B01----:R-:W-:Y:S05]  /*14860*/  ENDCOLLECTIVE ;  /* 0x000000000000791b */ /* 0x003fea0003800000 */
.L_x_1247:
[----:B------:R-:W-:Y:S02]  /*14870*/  MOV R88, R21 ;  /* 0x0000001500587202 */ /* 0x000fe40000000f00 */
[----:B------:R-:W-:-:S07]  /*14880*/  MOV R71, R123 ;  /* 0x0000007b00477202 */ /* 0x000fce0000000f00 */
[----:B------:R-:W-:Y:S05]  /*14890*/  WARPSYNC.COLLECTIVE R91, `(.L_x_1248) ;  /* 0x000000005b087348 */ /* 0x000fea0003c00000 */
[----:B------:R0:W1:Y:S02]  /*148a0*/  SHFL.IDX P0, R123, R88, R89, R90 ;  /* 0x00000059587b7389 */ /* 0x000064000000005a */
[----:B01----:R-:W-:Y:S05]  /*148b0*/  ENDCOLLECTIVE ;  /* 0x000000000000791b */ /* 0x003fea0003800000 */
.L_x_1248:
        /* <DEDUP_REMOVED lines=8> */
.L_x_1249:
[-C--:B------:R-:W-:Y:S01]  /*14940*/  FFMA R53, R47, R45.reuse, R124 ;  /* 0x0000002d2f357223 */ /* 0x080fe2000000007c */
[----:B------:R-:W-:Y:S01]  /*14950*/  FFMA R54, R43, R45, R54 ;  /* 0x0000002d2b367223 */ /* 0x000fe20000000036 */
[----:B------:R-:W-:Y:S02]  /*14960*/  MOV R88, R23 ;  /* 0x0000001700587202 */ /* 0x000fe40000000f00 */
[----:B------:R-:W-:-:S07]  /*14970*/  MOV R45, R123 ;  /* 0x0000007b002d7202 */ /* 0x000fce0000000f00 */
[----:B------:R-:W-:Y:S05]  /*14980*/  WARPSYNC.COLLECTIVE R91, `(.L_x_1250) ;  /* 0x000000005b087348 */ /* 0x000fea0003c00000 */
[----:B------:R0:W1:Y:S02]  /*14990*/  SHFL.IDX P0, R123, R88, R89, R90 ;  /* 0x00000059587b7389 */ /* 0x000064000000005a */
[----:B01----:R-:W-:Y:S05]  /*149a0*/  ENDCOLLECTIVE ;  /* 0x000000000000791b */ /* 0x003fea0003800000 */
.L_x_1250:
[----:B------:R-:W-:Y:S02]  /*149b0*/  MOV R88, R24 ;  /* 0x0000001800587202 */ /* 0x000fe40000000f00 */
[----:B------:R-:W-:-:S07]  /*149c0*/  MOV R79, R123 ;  /* 0x0000007b004f7202 */ /* 0x000fce0000000f00 */
[----:B------:R-:W-:Y:S05]  /*149d0*/  WARPSYNC.COLLECTIVE R91, `(.L_x_1251) ;  /* 0x000000005b087348 */ /* 0x000fea0003c00000 */
[----:B------:R0:W1:Y:S02]  /*149e0*/  SHFL.IDX P0, R123, R88, R89, R90 ;  /* 0x00000059587b7389 */ /* 0x000064000000005a */
[----:B01----:R-:W-:Y:S05]  /*149f0*/  ENDCOLLECTIVE ;  /* 0x000000000000791b */ /* 0x003fea0003800000 */
.L_x_1251:
[----:B------:R-:W-:Y:S02]  /*14a00*/  MOV R88, R25 ;  /* 0x0000001900587202 */ /* 0x000fe40000000f00 */
[----:B------:R-:W-:-:S07]  /*14a10*/  MOV R83, R123 ;  /* 0x0000007b00537202 */ /* 0x000fce0000000f00 */
[----:B------:R-:W-:Y:S05]  /*14a20*/  WARPSYNC.COLLECTIVE R91, `(.L_x_1252) ;  /* 0x000000005b087348 */ /* 0x000fea0003c00000 */
[----:B------:R0:W1:Y:S02]  /*14a30*/  SHFL.IDX P0, R123, R88, R89, R90 ;  /* 0x00000059587b7389 */ /* 0x000064000000005a */
[----:B01----:R-:W-:Y:S05]  /*14a40*/  ENDCOLLECTIVE ;  /* 0x000000000000791b */ /* 0x003fea0003800000 */
.L_x_1252:
[----:B------:R-:W-:Y:S02]  /*14a50*/  MOV R88, R26 ;  /* 0x0000001a00587202 */ /* 0x000fe40000000f00 */
[----:B------:R-:W-:-:S07]  /*14a60*/  MOV R85, R123 ;  /* 0x0000007b00557202 */ /* 0x000fce0000000f00 */
[----:B------:R-:W-:Y:S05]  /*14a70*/  WARPSYNC.COLLECTIVE R91, `(.L_x_1253) ;  /* 0x000000005b087348 */ /* 0x000fea0003c00000 */
[----:B------:R0:W1:Y:S02]  /*14a80*/  SHFL.IDX P0, R123, R88, R89, R90 ;  /* 0x00000059587b7389 */ /* 0x000064000000005a */
[----:B01----:R-:W-:Y:S05]  /*14a90*/  ENDCOLLECTIVE ;  /* 0x000000000000791b */ /* 0x003fea0003800000 */
.L_x_1253:
[----:B------:R-:W-:Y:S02]  /*14aa0*/  MOV R88, R28 ;  /* 0x0000001c00587202 */ /* 0x000fe40000000f00 */
[----:B------:R-:W-:-:S07]  /*14ab0*/  MOV R87, R123 ;  /* 0x0000007b00577202 */ /* 0x000fce0000000f00 */
[----:B------:R-:W-:Y:S05]  /*14ac0*/  WARPSYNC.COLLECTIVE R91, `(.L_x_1254) ;  /* 0x000000005b087348 */ /* 0x000fea0003c00000 */
[----:B------:R0:W1:Y:S02]  /*14ad0*/  SHFL.IDX P0, R123, R88, R89, R90 ;  /* 0x00000059587b7389 */ /* 0x000064000000005a */
[----:B01----:R-:W-:Y:S05]  /*14ae0*/  ENDCOLLECTIVE ;  /* 0x000000000000791b */ /* 0x003fea0003800000 */
.L_x_1254:
[----:B------:R-:W-:Y:S02]  /*14af0*/  MOV R88, R29 ;  /* 0x0000001d00587202 */ /* 0x000fe40000000f00 */
[----:B------:R-:W-:-:S07]  /*14b00*/  MOV R101, R123 ;  /* 0x0000007b00657202 */ /* 0x000fce0000000f00 */
[----:B------:R-:W-:Y:S05]  /*14b10*/  WARPSYNC.COLLECTIVE R91, `(.L_x_1255) ;  /* 0x000000005b087348 */ /* 0x000fea0003c00000 */
[----:B------:R0:W1:Y:S02]  /*14b20*/  SHFL.IDX P0, R123, R88, R89, R90 ;  /* 0x00000059587b7389 */ /* 0x000064000000005a */
[----:B01----:R-:W-:Y:S05]  /*14b30*/  ENDCOLLECTIVE ;  /* 0x000000000000791b */ /* 0x003fea0003800000 */
.L_x_1255:
        /* <DEDUP_REMOVED lines=15> */
.L_x_1256:
[----:B------:R-:W-:Y:S02]  /*14c30*/  MOV R88, R31 ;  /* 0x0000001f00587202 */ /* 0x000fe40000000f00 */
[----:B------:R-:W-:-:S07]  /*14c40*/  MOV R76, R123 ;  /* 0x0000007b004c7202 */ /* 0x000fce0000000f00 */
[----:B------:R-:W-:Y:S05]  /*14c50*/  WARPSYNC.COLLECTIVE R91, `(.L_x_1257) ;  /* 0x000000005b087348 */ /* 0x000fea0003c00000 */
[----:B------:R0:W1:Y:S02]  /*14c60*/  SHFL.IDX P0, R123, R88, R89, R90 ;  /* 0x00000059587b7389 */ /* 0x000064000000005a */
[----:B01----:R-:W-:Y:S05]  /*14c70*/  ENDCOLLECTIVE ;  /* 0x000000000000791b */ /* 0x003fea0003800000 */
.L_x_1257:
[----:B------:R-:W-:Y:S01]  /*14c80*/  MOV R88, R32 ;  /* 0x0000002000587202 */ /* 0x000fe20000000f00 */
[-C--:B------:R-:W-:Y:S01]  /*14c90*/  FFMA R105, R47, R123.reuse, R160 ;  /* 0x0000007b2f697223 */ /* 0x080fe200000000a0 */
[----:B------:R-:W-:-:S07]  /*14ca0*/  FFMA R106, R43, R123, R106 ;  /* 0x0000007b2b6a7223 */ /* 0x000fce000000006a */
[----:B------:R-:W-:Y:S05]  /*14cb0*/  WARPSYNC.COLLECTIVE R91, `(.L_x_1258) ;  /* 0x000000005b087348 */ /* 0x000fea0003c00000 */
[----:B------:R0:W1:Y:S02]  /*14cc0*/  SHFL.IDX P0, R123, R88, R89, R90 ;  /* 0x00000059587b7389 */ /* 0x000064000000005a */
[----:B01----:R-:W-:Y:S05]  /*14cd0*/  ENDCOLLECTIVE ;  /* 0x000000000000791b */ /* 0x003fea0003800000 */
.L_x_1258:
[-C--:B------:R-:W-:Y:S01]  /*14ce0*/  FFMA R73, R47, R45.reuse, R144 ;  /* 0x0000002d2f497223 */ /* 0x080fe20000000090 */
[----:B------:R-:W-:Y:S01]  /*14cf0*/  FFMA R74, R43, R45, R74 ;  /* 0x0000002d2b4a7223 */ /* 0x000fe2000000004a */
[----:B------:R-:W-:Y:S02]  /*14d00*/  MOV R88, R34 ;  /* 0x0000002200587202 */ /* 0x000fe40000000f00 */
[----:B------:R-:W-:-:S07]  /*14d10*/  MOV R45, R123 ;  /* 0x0000007b002d7202 */ /* 0x000fce0000000f00 */
[----:B------:R-:W-:Y:S05]  /*14d20*/  WARPSYNC.COLLECTIVE R91, `(.L_x_1259) ;  /* 0x000000005b087348 */ /* 0x000fea0003c00000 */
[----:B------:R0:W1:Y:S02]  /*14d30*/  SHFL.IDX P0, R123, R88, R89, R90 ;  /* 0x00000059587b7389 */ /* 0x000064000000005a */
[----:B01----:R-:W-:Y:S05]  /*14d40*/  ENDCOLLECTIVE ;  /* 0x000000000000791b */ /* 0x003fea0003800000 */
.L_x_1259:
[-C--:B------:R-:W-:Y:S01]  /*14d50*/  FFMA R75, R47, R79.reuse, R146 ;  /* 0x0000004f2f4b7223 */ /* 0x080fe20000000092 */
[----:B------:R-:W-:Y:S01]  /*14d60*/  FFMA R92, R43, R79, R92 ;  /* 0x0000004f2b5c7223 */ /* 0x000fe2000000005c */
[----:B------:R-:W-:Y:S02]  /*14d70*/  MOV R88, R35 ;  /* 0x0000002300587202 */ /* 0x000fe40000000f00 */
[----:B------:R-:W-:-:S07]  /*14d80*/  MOV R79, R123 ;  /* 0x0000007b004f7202 */ /* 0x000fce0000000f00 */
[----:B------:R-:W-:Y:S05]  /*14d90*/  WARPSYNC.COLLECTIVE R91, `(.L_x_1260) ;  /* 0x000000005b087348 */ /* 0x000fea0003c00000 */
[----:B------:R0:W1:Y:S02]  /*14da0*/  SHFL.IDX P0, R123, R88, R89, R90 ;  /* 0x00000059587b7389 */ /* 0x000064000000005a */
[----:B01----:R-:W-:Y:S05]  /*14db0*/  ENDCOLLECTIVE ;  /* 0x000000000000791b */ /* 0x003fea0003800000 */
.L_x_1260:
[----:B------:R-:W-:Y:S02]  /*14dc0*/  MOV R88, R36 ;  /* 0x0000002400587202 */ /* 0x000fe40000000f00 */
[----:B------:R-:W-:-:S07]  /*14dd0*/  MOV R82, R123 ;  /* 0x0000007b00527202 */ /* 0x000fce0000000f00 */
[----:B------:R-:W-:Y:S05]  /*14de0*/  WARPSYNC.COLLECTIVE R91, `(.L_x_1261) ;  /* 0x000000005b087348 */ /* 0x000fea0003c00000 */
[----:B------:R0:W1:Y:S02]  /*14df0*/  SHFL.IDX P0, R123, R88, R89, R90 ;  /* 0x00000059587b7389 */ /* 0x000064000000005a */
[----:B01----:R-:W-:Y:S05]  /*14e00*/  ENDCOLLECTIVE ;  /* 0x000000000000791b */ /* 0x003fea0003800000 */
.L_x_1261:
[-C--:B------:R-:W-:Y:S01]  /*14e10*/  FFMA R103, R47, R76.reuse, R158 ;  /* 0x0000004c2f677223 */ /* 0x080fe2000000009e */
[----:B------:R-:W-:Y:S01]  /*14e20*/  FFMA R104, R43, R76, R104 ;  /* 0x0000004c2b687223 */ /* 0x000fe20000000068 */
[----:B------:R-:W-:Y:S02]  /*14e30*/  MOV R88, R37 ;  /* 0x0000002500587202 */ /* 0x000fe40000000f00 */
[----:B------:R-:W-:-:S07]  /*14e40*/  MOV R76, R123 ;  /* 0x0000007b004c7202 */ /* 0x000fce0000000f00 */
[----:B------:R-:W-:Y:S05]  /*14e50*/  WARPSYNC.COLLECTIVE R91, `(.L_x_1262) ;  /* 0x000000005b087348 */ /* 0x000fea0003c00000 */
[----:B------:R0:W1:Y:S02]  /*14e60*/  SHFL.IDX P0, R123, R88, R89, R90 ;  /* 0x00000059587b7389 */ /* 0x000064000000005a */
[----:B01----:R-:W-:Y:S05]  /*14e70*/  ENDCOLLECTIVE ;  /* 0x000000000000791b */ /* 0x003fea0003800000 */
.L_x_1262:
[----:B------:R-:W-:Y:S02]  /*14e80*/  MOV R88, R38 ;  /* 0x0000002600587202 */ /* 0x000fe40000000f00 */
[----:B------:R-:W-:-:S07]  /*14e90*/  MOV R122, R123 ;  /* 0x0000007b007a7202 */ /* 0x000fce0000000f00 */
[----:B------:R-:W-:Y:S05]  /*14ea0*/  WARPSYNC.COLLECTIVE R91, `(.L_x_1263) ;  /* 0x000000005b087348 */ /* 0x000fea0003c00000 */
[----:B------:R0:W1:Y:S02]  /*14eb0*/  SHFL.IDX P0, R123, R88, R89, R90 ;  /* 0x00000059587b7389 */ /* 0x000064000000005a */
[----:B01----:R-:W-:Y:S05]  /*14ec0*/  ENDCOLLECTIVE ;  /* 0x000000000000791b */ /* 0x003fea0003800000 */
.L_x_1263:
[----:B------:R-:W-:Y:S02]  /*14ed0*/  MOV R88, R39 ;  /* 0x0000002700587202 */ /* 0x000fe40000000f00 */
[----:B------:R-:W-:-:S07]  /*14ee0*/  MOV R124, R123 ;  /* 0x0000007b007c7202 */ /* 0x000fce0000000f00 */
[----:B------:R-:W-:Y:S05]  /*14ef0*/  WARPSYNC.COLLECTIVE R91, `(.L_x_1264) ;  /* 0x000000005b087348 */ /* 0x000fea0003c00000 */
[----:B------:R0:W1:Y:S02]  /*14f00*/  SHFL.IDX P0, R123, R88, R89, R90 ;  /* 0x00000059587b7389 */ /* 0x000064000000005a */
[----:B01----:R-:W-:Y:S05]  /*14f10*/  ENDCOLLECTIVE ;  /* 0x000000000000791b */ /* 0x003fea0003800000 */
.L_x_1264:
[----:B------:R-:W-:Y:S02]  /*14f20*/  MOV R88, R40 ;  /* 0x0000002800587202 */ /* 0x000fe40000000f00 */
[----:B------:R-:W-:-:S07]  /*14f30*/  MOV R126, R123 ;  /* 0x0000007b007e7202 */ /* 0x000fce0000000f00 */
[----:B------:R-:W-:Y:S05]  /*14f40*/  WARPSYNC.COLLECTIVE R91, `(.L_x_1265) ;  /* 0x000000005b087348 */ /* 0x000fea0003c00000 */
[----:B------:R0:W1:Y:S02]  /*14f50*/  SHFL.IDX P0, R123, R88, R89, R90 ;  /* 0x00000059587b7389 */ /* 0x000064000000005a */
[----:B01----:R-:W-:Y:S05]  /*14f60*/  ENDCOLLECTIVE ;  /* 0x000000000000791b */ /* 0x003fea0003800000 */
.L_x_1265:
[----:B------:R-:W-:Y:S02]  /*14f70*/  MOV R88, R41 ;  /* 0x0000002900587202 */ /* 0x000fe40000000f00 */
[----:B------:R-:W-:-:S07]  /*14f80*/  MOV R128, R123 ;  /* 0x0000007b00807202 */ /* 0x000fce0000000f00 */
[----:B------:R-:W-:Y:S05]  /*14f90*/  WARPSYNC.COLLECTIVE R91, `(.L_x_1266) ;  /* 0x000000005b087348 */ /* 0x000fea0003c00000 */
[----:B------:R0:W1:Y:S02]  /*14fa0*/  SHFL.IDX P0, R123, R88, R89, R90 ;  /* 0x00000059587b7389 */ /* 0x000064000000005a */
[----:B01----:R-:W-:Y:S05]  /*14fb0*/  ENDCOLLECTIVE ;  /* 0x000000000000791b */ /* 0x003fea0003800000 */
.L_x_1266:
[-C--:B------:R-:W-:Y:S01]  /*14fc0*/  FFMA R93, R47, R83.reuse, R148 ;  /* 0x000000532f5d7223 */ /* 0x080fe20000000094 */
[----:B------:R-:W-:Y:S01]  /*14fd0*/  FFMA R94, R43, R83, R94 ;  /* 0x000000532b5e7223 */ /* 0x000fe2000000005e */
[----:B------:R-:W-:Y:S02]  /*14fe0*/  MOV R88, R42 ;  /* 0x0000002a00587202 */ /* 0x000fe40000000f00 */
[----:B------:R-:W-:-:S07]  /*14ff0*/  MOV R83, R123 ;  /* 0x0000007b00537202 */ /* 0x000fce0000000f00 */
[----:B------:R-:W-:Y:S05]  /*15000*/  WARPSYNC.COLLECTIVE R91, `(.L_x_1267) ;  /* 0x000000005b087348 */ /* 0x000fea0003c00000 */
[----:B------:R0:W1:Y:S02]  /*15010*/  SHFL.IDX P0, R123, R88, R89, R90 ;  /* 0x00000059587b7389 */ /* 0x000064000000005a */
[----:B01----:R-:W-:Y:S05]  /*15020*/  ENDCOLLECTIVE ;  /* 0x000000000000791b */ /* 0x003fea0003800000 */
.L_x_1267:
        /* <DEDUP_REMOVED lines=27> */
.L_x_865:
        /* <DEDUP_REMOVED lines=8> */
.L_x_1270:
[----:B------:R-:W-:Y:S05]  /*15260*/  BSYNC B1 ;  /* 0x0000000000017941 */ /* 0x000fea0003800000 */
.L_x_1269:
        /* <DEDUP_REMOVED lines=12> */
.L_x_1271:
[----:B------:R-:W-:Y:S02]  /*15330*/  MOV R88, R9 ;  /* 0x0000000900587202 */ /* 0x000fe40000000f00 */
[----:B------:R-:W-:Y:S02]  /*15340*/  MOV R89, R47 ;  /* 0x0000002f00597202 */ /* 0x000fe40000000f00 */
[----:B------:R-:W-:-:S07]  /*15350*/  MOV R43, R123 ;  /* 0x0000007b002b7202 */ /* 0x000fce0000000f00 */
[----:B------:R-:W-:Y:S05]  /*15360*/  WARPSYNC.COLLECTIVE R91, `(.L_x_1272) ;  /* 0x000000005b087348 */ /* 0x000fea0003c00000 */
[----:B------:R0:W1:Y:S02]  /*15370*/  SHFL.IDX P0, R123, R88, R89, R90 ;  /* 0x00000059587b7389 */ /* 0x000064000000005a */
[----:B01----:R-:W-:Y:S05]  /*15380*/  ENDCOLLECTIVE ;  /* 0x000000000000791b */ /* 0x003fea0003800000 */
.L_x_1272:
[----:B------:R-:W-:-:S05]  /*15390*/  IMAD.WIDE R44, R43, 0x4, R44 ;  /* 0x000000042b2c7825 */ /* 0x000fca00078e022c */
[----:B------:R0:W5:Y:S01]  /*153a0*/  LDG.E.CONSTANT R43, desc[UR4][R44.64] ;  /* 0x000000042c2b7981 */ /* 0x000162000c1e9900 */
[----:B------:R-:W-:Y:S02]  /*153b0*/  MOV R88, R10 ;  /* 0x0000000a00587202 */ /* 0x000fe40000000f00 */
[----:B------:R-:W-:-:S07]  /*153c0*/  MOV R84, R123 ;  /* 0x0000007b00547202 */ /* 0x000fce0000000f00 */
[----:B0----5:R-:W-:Y:S05]  /*153d0*/  WARPSYNC.COLLECTIVE R91, `(.L_x_1273) ;  /* 0x000000005b087348 */ /* 0x021fea0003c00000 */
[----:B------:R1:W2:Y:S02]  /*153e0*/  SHFL.IDX P0, R123, R88, R89, R90 ;  /* 0x00000059587b7389 */ /* 0x0002a4000000005a */
[----:B012--5:R-:W-:Y:S05]  /*153f0*/  ENDCOLLECTIVE ;  /* 0x000000000000791b */ /* 0x027fea0003800000 */
.L_x_1273:
        /* <DEDUP_REMOVED lines=8> */
.L_x_1274:
[----:B------:R-:W-:Y:S02]  /*15480*/  MOV R88, R12 ;  /* 0x0000000c00587202 */ /* 0x000fe40000000f00 */
[----:B------:R-:W-:-:S07]  /*15490*/  MOV R86, R123 ;  /* 0x0000007b00567202 */ /* 0x000fce0000000f00 */
[----:B------:R-:W-:Y:S05]  /*154a0*/  WARPSYNC.COLLECTIVE R91, `(.L_x_1275) ;  /* 0x000000005b087348 */ /* 0x000fea0003c00000 */
[----:B------:R0:W1:Y:S02]  /*154b0*/  SHFL.IDX P0, R123, R88, R89, R90 ;  /* 0x00000059587b7389 */ /* 0x000064000000005a */
[----:B01----:R-:W-:Y:S05]  /*154c0*/  ENDCOLLECTIVE ;  /* 0x000000000000791b */ /* 0x003fea0003800000 */
.L_x_1275:
[-C--:B------:R-:W-:Y:S01]  /*154d0*/  FFMA R49, R33, R86.reuse, R52 ;  /* 0x0000005621317223 */ /* 0x080fe20000000034 */
[----:B------:R-:W-:Y:S01]  /*154e0*/  FFMA R51, R4, R86, R51 ;  /* 0x0000005604337223 */ /* 0x000fe20000000033 */
[----:B------:R-:W-:Y:S02]  /*154f0*/  MOV R88, R13 ;  /* 0x0000000d00587202 */ /* 0x000fe40000000f00 */
[----:B------:R-:W-:-:S07]  /*15500*/  MOV R122, R123 ;  /* 0x0000007b007a7202 */ /* 0x000fce0000000f00 */
[----:B------:R-:W-:Y:S05]  /*15510*/  WARPSYNC.COLLECTIVE R91, `(.L_x_1276) ;  /* 0x000000005b087348 */ /* 0x000fea0003c00000 */
[----:B------:R0:W1:Y:S02]  /*15520*/  SHFL.IDX P0, R123, R88, R89, R90 ;  /* 0x00000059587b7389 */ /* 0x000064000000005a */
[----:B01----:R-:W-:Y:S05]  /*15530*/  ENDCOLLECTIVE ;  /* 0x000000000000791b */ /* 0x003fea0003800000 */
.L_x_1276:
[-C--:B------:R-:W-:Y:S01]  /*15540*/  FFMA R52, R4, R122.reuse, R53 ;  /* 0x0000007a04347223 */ /* 0x080fe20000000035 */
[----:B------:R-:W-:Y:S01]  /*15550*/  FFMA R53, R33, R122, R54 ;  /* 0x0000007a21357223 */ /* 0x000fe20000000036 */
[----:B------:R-:W-:Y:S02]  /*15560*/  MOV R88, R14 ;  /* 0x0000000e00587202 */ /* 0x000fe40000000f00 */
[----:B------:R-:W-:-:S07]  /*15570*/  MOV R124, R123 ;  /* 0x0000007b007c7202 */ /* 0x000fce0000000f00 */
[----:B------:R-:W-:Y:S05]  /*15580*/  WARPSYNC.COLLECTIVE R91, `(.L_x_1277) ;  /* 0x000000005b087348 */ /* 0x000fea0003c00000 */
[----:B------:R0:W1:Y:S02]  /*15590*/  SHFL.IDX P0, R123, R88, R89, R90 ;  /* 0x00000059587b7389 */ /* 0x000064000000005a */
[----:B01----:R-:W-:Y:S05]  /*155a0*/  ENDCOLLECTIVE ;  /* 0x000000000000791b */ /* 0x003fea0003800000 */
.L_x_1277:
[-C--:B------:R-:W-:Y:S01]  /*155b0*/  FFMA R54, R4, R124.reuse, R55 ;  /* 0x0000007c04367223 */ /* 0x080fe20000000037 */
[----:B------:R-:W-:Y:S01]  /*155c0*/  FFMA R55, R33, R124, R56 ;  /* 0x0000007c21377223 */ /* 0x000fe20000000038 */
[----:B------:R-:W-:Y:S02]  /*155d0*/  MOV R88, R15 ;  /* 0x0000000f00587202 */ /* 0x000fe40000000f00 */
[----:B------:R-:W-:-:S07]  /*155e0*/  MOV R126, R123 ;  /* 0x0000007b007e7202 */ /* 0x000fce0000000f00 */
[----:B------:R-:W-:Y:S05]  /*155f0*/  WARPSYNC.COLLECTIVE R91, `(.L_x_1278) ;  /* 0x000000005b087348 */ /* 0x000fea0003c00000 */
[----:B------:R0:W1:Y:S02]  /*15600*/  SHFL.IDX P0, R123, R88, R89, R90 ;  /* 0x00000059587b7389 */ /* 0x000064000000005a */
[----:B01----:R-:W-:Y:S05]  /*15610*/  ENDCOLLECTIVE ;  /* 0x000000000000791b */ /* 0x003fea0003800000 */
.L_x_1278:
[-C--:B------:R-:W-:Y:S01]  /*15620*/  FFMA R56, R4, R126.reuse, R57 ;  /* 0x0000007e04387223 */ /* 0x080fe20000000039 */
[----:B------:R-:W-:Y:S01]  /*15630*/  FFMA R57, R33, R126, R58 ;  /* 0x0000007e21397223 */ /* 0x000fe2000000003a */
[----:B------:R-:W-:Y:S02]  /*15640*/  MOV R88, R16 ;  /* 0x0000001000587202 */ /* 0x000fe40000000f00 */
[----:B------:R-:W-:-:S07]  /*15650*/  MOV R79, R123 ;  /* 0x0000007b004f7202 */ /* 0x000fce0000000f00 */
[----:B------:R-:W-:Y:S05]  /*15660*/  WARPSYNC.COLLECTIVE R91, `(.L_x_1279) ;  /* 0x000000005b087348 */ /* 0x000fea0003c00000 */
[----:B------:R0:W1:Y:S02]  /*15670*/  SHFL.IDX P0, R123, R88, R89, R90 ;  /* 0x00000059587b7389 */ /* 0x000064000000005a */
[----:B01----:R-:W-:Y:S05]  /*15680*/  ENDCOLLECTIVE ;  /* 0x000000000000791b */ /* 0x003fea0003800000 */
.L_x_1279:
[-C--:B------:R-:W-:Y:S01]  /*15690*/  FFMA R58, R4, R79.reuse, R59 ;  /* 0x0000004f043a7223 */ /* 0x080fe2000000003b */
[----:B------:R-:W-:Y:S01]  /*156a0*/  FFMA R59, R33, R79, R60 ;  /* 0x0000004f213b7223 */ /* 0x000fe2000000003c */
[----:B------:R-:W-:Y:S02]  /*156b0*/  MOV R88, R17 ;  /* 0x0000001100587202 */ /* 0x000fe40000000f00 */
[----:B------:R-:W-:-:S07]  /*156c0*/  MOV R85, R123 ;  /* 0x0000007b00557202 */ /* 0x000fce0000000f00 */
[----:B------:R-:W-:Y:S05]  /*156d0*/  WARPSYNC.COLLECTIVE R91, `(.L_x_1280) ;  /* 0x000000005b087348 */ /* 0x000fea0003c00000 */
[----:B------:R0:W1:Y:S02]  /*156e0*/  SHFL.IDX P0, R123, R88, R89, R90 ;  /* 0x00000059587b7389 */ /* 0x000064000000005a */
[----:B01----:R-:W-:Y:S05]  /*156f0*/  ENDCOLLECTIVE ;  /* 0x000000000000791b */ /* 0x003fea0003800000 */
.L_x_1280:
        /* <DEDUP_REMOVED lines=8> */
.L_x_1281:
[----:B------:R-:W-:Y:S02]  /*15780*/  MOV R88, R19 ;  /* 0x0000001300587202 */ /* 0x000fe40000000f00 */
[----:B------:R-:W-:-:S07]  /*15790*/  MOV R82, R123 ;  /* 0x0000007b00527202 */ /* 0x000fce0000000f00 */
[----:B------:R-:W-:Y:S05]  /*157a0*/  WARPSYNC.COLLECTIVE R91, `(.L_x_1282) ;  /* 0x000000005b087348 */ /* 0x000fea0003c00000 */
[----:B------:R0:W1:Y:S02]  /*157b0*/  SHFL.IDX P0, R123, R88, R89, R90 ;  /* 0x00000059587b7389 */ /* 0x000064000000005a */
[----:B01----:R-:W-:Y:S05]  /*157c0*/  ENDCOLLECTIVE ;  /* 0x000000000000791b */ /* 0x003fea0003800000 */
.L_x_1282:
[-C--:B------:R-:W-:Y:S01]  /*157d0*/  FFMA R64, R4, R82.reuse, R65 ;  /* 0x0000005204407223 */ /* 0x080fe20000000041 */
[----:B------:R-:W-:Y:S01]  /*157e0*/  FFMA R65, R33, R82, R66 ;  /* 0x0000005221417223 */ /* 0x000fe20000000042 */
[----:B------:R-:W-:Y:S02]  /*157f0*/  MOV R88, R20 ;  /* 0x0000001400587202 */ /* 0x000fe40000000f00 */
[----:B------:R-:W-:-:S07]  /*15800*/  MOV R84, R123 ;  /* 0x0000007b00547202 */ /* 0x000fce0000000f00 */
[----:B------:R-:W-:Y:S05]  /*15810*/  WARPSYNC.COLLECTIVE R91, `(.L_x_1283) ;  /* 0x000000005b087348 */ /* 0x000fea0003c00000 */
[----:B------:R0:W1:Y:S02]  /*15820*/  SHFL.IDX P0, R123, R88, R89, R90 ;  /* 0x00000059587b7389 */ /* 0x000064000000005a */
[----:B01----:R-:W-:Y:S05]  /*15830*/  ENDCOLLECTIVE ;  /* 0x000000000000791b */ /* 0x003fea0003800000 */
.L_x_1283:
[-C--:B------:R-:W-:Y:S01]  /*15840*/  FFMA R66, R4, R84.reuse, R67 ;  /* 0x0000005404427223 */ /* 0x080fe20000000043 */
[----:B------:R-:W-:Y:S01]  /*15850*/  FFMA R67, R33, R84, R68 ;  /* 0x0000005421437223 */ /* 0x000fe20000000044 */
[----:B------:R-:W-:Y:S02]  /*15860*/  MOV R88, R21 ;  /* 0x0000001500587202 */ /* 0x000fe40000000f00 */
[----:B------:R-:W-:-:S07]  /*15870*/  MOV R86, R123 ;  /* 0x0000007b00567202 */ /* 0x000fce0000000f00 */
[----:B------:R-:W-:Y:S05]  /*15880*/  WARPSYNC.COLLECTIVE R91, `(.L_x_1284) ;  /* 0x000000005b087348 */ /* 0x000fea0003c00000 */
[----:B------:R0:W1:Y:S02]  /*15890*/  SHFL.IDX P0, R123, R88, R89, R90 ;  /* 0x00000059587b7389 */ /* 0x000064000000005a */
[----:B01----:R-:W-:Y:S05]  /*158a0*/  ENDCOLLECTIVE ;  /* 0x000000000000791b */ /* 0x003fea0003800000 */
.L_x_1284:
[-C--:B------:R-:W-:Y:S01]  /*158b0*/  FFMA R68, R4, R86.reuse, R69 ;  /* 0x0000005604447223 */ /* 0x080fe20000000045 */
[----:B------:R-:W-:Y:S01]  /*158c0*/  FFMA R69, R33, R86, R70 ;  /* 0x0000005621457223 */ /* 0x000fe20000000046 */
[----:B------:R-:W-:Y:S02]  /*158d0*/  MOV R88, R22 ;  /* 0x0000001600587202 */ /* 0x000fe40000000f00 */
[----:B------:R-:W-:-:S07]  /*158e0*/  MOV R122, R123 ;  /* 0x0000007b007a7202 */ /* 0x000fce0000000f00 */
[----:B------:R-:W-:Y:S05]  /*158f0*/  WARPSYNC.COLLECTIVE R91, `(.L_x_1285) ;  /* 0x000000005b087348 */ /* 0x000fea0003c00000 */
[----:B------:R0:W1:Y:S02]  /*15900*/  SHFL.IDX P0, R123, R88, R89, R90 ;  /* 0x00000059587b7389 */ /* 0x000064000000005a */
[----:B01----:R-:W-:Y:S05]  /*15910*/  ENDCOLLECTIVE ;  /* 0x000000000000791b */ /* 0x003fea0003800000 */
.L_x_1285:
[-C--:B------:R-:W-:Y:S01]  /*15920*/  FFMA R70, R4, R122.reuse, R71 ;  /* 0x0000007a04467223 */ /* 0x080fe20000000047 */
[----:B------:R-:W-:Y:S01]  /*15930*/  FFMA R71, R33, R122, R72 ;  /* 0x0000007a21477223 */ /* 0x000fe20000000048 */
[----:B------:R-:W-:Y:S02]  /*15940*/  MOV R88, R23 ;  /* 0x0000001700587202 */ /* 0x000fe40000000f00 */
[----:B------:R-:W-:-:S07]  /*15950*/  MOV R124, R123 ;  /* 0x0000007b007c7202 */ /* 0x000fce0000000f00 */
[----:B------:R-:W-:Y:S05]  /*15960*/  WARPSYNC.COLLECTIVE R91, `(.L_x_1286) ;  /* 0x000000005b087348 */ /* 0x000fea0003c00000 */
[----:B------:R0:W1:Y:S02]  /*15970*/  SHFL.IDX P0, R123, R88, R89, R90 ;  /* 0x00000059587b7389 */ /* 0x000064000000005a */
[----:B01----:R-:W-:Y:S05]  /*15980*/  ENDCOLLECTIVE ;  /* 0x000000000000791b */ /* 0x003fea0003800000 */
.L_x_1286:
[-C--:B------:R-:W-:Y:S01]  /*15990*/  FFMA R72, R4, R124.reuse, R73 ;  /* 0x0000007c04487223 */ /* 0x080fe20000000049 */
[----:B------:R-:W-:Y:S01]  /*159a0*/  FFMA R73, R33, R124, R74 ;  /* 0x0000007c21497223 */ /* 0x000fe2000000004a */
[----:B------:R-:W-:Y:S02]  /*159b0*/  MOV R88, R24 ;  /* 0x0000001800587202 */ /* 0x000fe40000000f00 */
[----:B------:R-:W-:-:S07]  /*159c0*/  MOV R126, R123 ;  /* 0x0000007b007e7202 */ /* 0x000fce0000000f00 */
[----:B------:R-:W-:Y:S05]  /*159d0*/  WARPSYNC.COLLECTIVE R91, `(.L_x_1287) ;  /* 0x000000005b087348 */ /* 0x000fea0003c00000 */
[----:B------:R0:W1:Y:S02]  /*159e0*/  SHFL.IDX P0, R123, R88, R89, R90 ;  /* 0x00000059587b7389 */ /* 0x000064000000005a */
[----:B01----:R-:W-:Y:S05]  /*159f0*/  ENDCOLLECTIVE ;  /* 0x000000000000791b */ /* 0x003fea0003800000 */
.L_x_1287:
[-C--:B------:R-:W-:Y:S01]  /*15a00*/  FFMA R74, R4, R126.reuse, R75 ;  /* 0x0000007e044a7223 */ /* 0x080fe2000000004b */
[----:B------:R-:W-:Y:S01]  /*15a10*/  FFMA R75, R33, R126, R92 ;  /* 0x0000007e214b7223 */ /* 0x000fe2000000005c */
[----:B------:R-:W-:Y:S02]  /*15a20*/  MOV R88, R25 ;  /* 0x0000001900587202 */ /* 0x000fe40000000f00 */
[----:B------:R-:W-:-:S07]  /*15a30*/  MOV R128, R123 ;  /* 0x0000007b00807202 */ /* 0x000fce0000000f00 */
[----:B------:R-:W-:Y:S05]  /*15a40*/  WARPSYNC.COLLECTIVE R91, `(.L_x_1288) ;  /* 0x000000005b087348 */ /* 0x000fea0003c00000 */
[----:B------:R0:W1:Y:S02]  /*15a50*/  SHFL.IDX P0, R123, R88, R89, R90 ;  /* 0x00000059587b7389 */ /* 0x000064000000005a */
[----:B01----:R-:W-:Y:S05]  /*15a60*/  ENDCOLLECTIVE ;  /* 0x000000000000791b */ /* 0x003fea0003800000 */
.L_x_1288:
[-C--:B------:R-:W-:Y:S01]  /*15a70*/  FFMA R79, R33, R128.reuse, R94 ;  /* 0x00000080214f7223 */ /* 0x080fe2000000005e */
[----:B------:R-:W-:Y:S01]  /*15a80*/  FFMA R82, R4, R128, R93 ;  /* 0x0000008004527223 */ /* 0x000fe2000000005d */
[----:B------:R-:W-:Y:S02]  /*15a90*/  MOV R88, R26 ;  /* 0x0000001a00587202 */ /* 0x000fe40000000f00 */
[----:B------:R-:W-:-:S07]  /*15aa0*/  MOV R130, R123 ;  /* 0x0000007b00827202 */ /* 0x000fce0000000f00 */
[----:B------:R-:W-:Y:S05]  /*15ab0*/  WARPSYNC.COLLECTIVE R91, `(.L_x_1289) ;  /* 0x000000005b087348 */ /* 0x000fea0003c00000 */
[----:B------:R0:W1:Y:S02]  /*15ac0*/  SHFL.IDX P0, R123, R88, R89, R90 ;  /* 0x00000059587b7389 */ /* 0x000064000000005a */
[----:B01----:R-:W-:Y:S05]  /*15ad0*/  ENDCOLLECTIVE ;  /* 0x000000000000791b */ /* 0x003fea0003800000 */
.L_x_1289:
[-C--:B------:R-:W-:Y:S01]  /*15ae0*/  FFMA R84, R4, R130.reuse, R95 ;  /* 0x0000008204547223 */ /* 0x080fe2000000005f */
[----:B------:R-:W-:Y:S01]  /*15af0*/  FFMA R83, R33, R130, R96 ;  /* 0x0000008221537223 */ /* 0x000fe20000000060 */
[----:B------:R-:W-:Y:S02]  /*15b00*/  MOV R88, R28 ;  /* 0x0000001c00587202 */ /* 0x000fe40000000f00 */
[----:B------:R-:W-:-:S07]  /*15b10*/  MOV R132, R123 ;  /* 0x0000007b00847202 */ /* 0x000fce0000000f00 */
[----:B------:R-:W-:Y:S05]  /*15b20*/  WARPSYNC.COLLECTIVE R91, `(.L_x_1290) ;  /* 0x000000005b087348 */ /* 0x000fea0003c00000 */
[----:B------:R0:W1:Y:S02]  /*15b30*/  SHFL.IDX P0, R123, R88, R89, R90 ;  /* 0x00000059587b7389 */ /* 0x000064000000005a */
[----:B01----:R-:W-:Y:S05]  /*15b40*/  ENDCOLLECTIVE ;  /* 0x000000000000791b */ /* 0x003fea0003800000 */
.L_x_1290:
[-C--:B------:R-:W-:Y:S01]  /*15b50*/  FFMA R86, R4, R132.reuse, R97 ;  /* 0x0000008404567223 */ /* 0x080fe20000000061 */
[----:B------:R-:W-:Y:S01]  /*15b60*/  FFMA R85, R33, R132, R98 ;  /* 0x0000008421557223 */ /* 0x000fe20000000062 */
[----:B------:R-:W-:Y:S02]  /*15b70*/  MOV R88, R29 ;  /* 0x0000001d00587202 */ /* 0x000fe40000000f00 */
[----:B------:R-:W-:-:S07]  /*15b80*/  MOV R134, R123 ;  /* 0x0000007b00867202 */ /* 0x000fce0000000f00 */
[----:B------:R-:W-:Y:S05]  /*15b90*/  WARPSYNC.COLLECTIVE R91, `(.L_x_1291) ;  /* 0x000000005b087348 */ /* 0x000fea0003c00000 */
[----:B------:R0:W1:Y:S02]  /*15ba0*/  SHFL.IDX P0, R123, R88, R89, R90 ;  /* 0x00000059587b7389 */ /* 0x000064000000005a */
[----:B01----:R-:W-:Y:S05]  /*15bb0*/  ENDCOLLECTIVE ;  /* 0x000000000000791b */ /* 0x003fea0003800000 */
.L_x_1291:
        /* <DEDUP_REMOVED lines=8> */
.L_x_1292:
[----:B------:R-:W-:Y:S02]  /*15c40*/  MOV R88, R31 ;  /* 0x0000001f00587202 */ /* 0x000fe40000000f00 */
[----:B------:R-:W-:-:S07]  /*15c50*/  MOV R97, R123 ;  /* 0x0000007b00617202 */ /* 0x000fce0000000f00 */
[----:B------:R-:W-:Y:S05]  /*15c60*/  WARPSYNC.COLLECTIVE R91, `(.L_x_1293) ;  /* 0x000000005b087348 */ /* 0x000fea0003c00000 */
[----:B------:R0:W1:Y:S02]  /*15c70*/  SHFL.IDX P0, R123, R88, R89, R90 ;  /* 0x00000059587b7389 */ /* 0x000064000000005a */
[----:B01----:R-:W-:Y:S05]  /*15c80*/  ENDCOLLECTIVE ;  /* 0x000000000000791b */ /* 0x003fea0003800000 */
.L_x_1293:
[-C--:B------:R-:W-:Y:S01]  /*15c90*/  FFMA R96, R4, R97.reuse, R103 ;  /* 0x0000006104607223 */ /* 0x080fe20000000067 */
[----:B------:R-:W-:Y:S01]  /*15ca0*/  FFMA R97, R33, R97, R104 ;  /* 0x0000006121617223 */ /* 0x000fe20000000068 */
[----:B------:R-:W-:Y:S02]  /*15cb0*/  MOV R88, R32 ;  /* 0x0000002000587202 */ /* 0x000fe40000000f00 */
[----:B------:R-:W-:-:S07]  /*15cc0*/  MOV R99, R123 ;  /* 0x0000007b00637202 */ /* 0x000fce0000000f00 */
[----:B------:R-:W-:Y:S05]  /*15cd0*/  WARPSYNC.COLLECTIVE R91, `(.L_x_1294) ;  /* 0x000000005b087348 */ /* 0x000fea0003c00000 */
[----:B------:R0:W1:Y:S02]  /*15ce0*/  SHFL.IDX P0, R123, R88, R89, R90 ;  /* 0x00000059587b7389 */ /* 0x000064000000005a */
[----:B01----:R-:W-:Y:S05]  /*15cf0*/  ENDCOLLECTIVE ;  /* 0x000000000000791b */ /* 0x003fea0003800000 */
.L_x_1294:
[-C--:B------:R-:W-:Y:S01]  /*15d00*/  FFMA R98, R4, R99.reuse, R105 ;  /* 0x0000006304627223 */ /* 0x080fe20000000069 */
[----:B------:R-:W-:Y:S01]  /*15d10*/  FFMA R99, R33, R99, R106 ;  /* 0x0000006321637223 */ /* 0x000fe2000000006a */
[----:B------:R-:W-:Y:S02]  /*15d20*/  MOV R88, R34 ;  /* 0x0000002200587202 */ /* 0x000fe40000000f00 */
[----:B------:R-:W-:-:S07]  /*15d30*/  MOV R125, R123 ;  /* 0x0000007b007d7202 */ /* 0x000fce0000000f00 */
[----:B------:R-:W-:Y:S05]  /*15d40*/  WARPSYNC.COLLECTIVE R91, `(.L_x_1295) ;  /* 0x000000005b087348 */ /* 0x000fea0003c00000 */
[----:B------:R0:W1:Y:S02]  /*15d50*/  SHFL.IDX P0, R123, R88, R89, R90 ;  /* 0x00000059587b7389 */ /* 0x000064000000005a */
[----:B01----:R-:W-:Y:S05]  /*15d60*/  ENDCOLLECTIVE ;  /* 0x000000000000791b */ /* 0x003fea0003800000 */
.L_x_1295:
[-C--:B------:R-:W-:Y:S01]  /*15d70*/  FFMA R100, R4, R125.reuse, R107 ;  /* 0x0000007d04647223 */ /* 0x080fe2000000006b */
[----:B------:R-:W-:Y:S01]  /*15d80*/  FFMA R101, R33, R125, R108 ;  /* 0x0000007d21657223 */ /* 0x000fe2000000006c */
[----:B------:R-:W-:Y:S02]  /*15d90*/  MOV R88, R35 ;  /* 0x0000002300587202 */ /* 0x000fe40000000f00 */
[----:B------:R-:W-:-:S07]  /*15da0*/  MOV R127, R123 ;  /* 0x0000007b007f7202 */ /* 0x000fce0000000f00 */
[----:B------:R-:W-:Y:S05]  /*15db0*/  WARPSYNC.COLLECTIVE R91, `(.L_x_1296) ;  /* 0x000000005b087348 */ /* 0x000fea0003c00000 */
[----:B------:R0:W1:Y:S02]  /*15dc0*/  SHFL.IDX P0, R123, R88, R89, R90 ;  /* 0x00000059587b7389 */ /* 0x000064000000005a */
[----:B01----:R-:W-:Y:S05]  /*15dd0*/  ENDCOLLECTIVE ;  /* 0x000000000000791b */ /* 0x003fea0003800000 */
.L_x_1296:
[-C--:B------:R-:W-:Y:S01]  /*15de0*/  FFMA R122, R4, R127.reuse, R109 ;  /* 0x0000007f047a7223 */ /* 0x080fe2000000006d */
[----:B------:R-:W-:Y:S01]  /*15df0*/  FFMA R103, R33, R127, R110 ;  /* 0x0000007f21677223 */ /* 0x000fe2000000006e */
[----:B------:R-:W-:Y:S02]  /*15e00*/  MOV R88, R36 ;  /* 0x0000002400587202 */ /* 0x000fe40000000f00 */
[----:B------:R-:W-:-:S07]  /*15e10*/  MOV R129, R123 ;  /* 0x0000007b00817202 */ /* 0x000fce0000000f00 */
[----:B------:R-:W-:Y:S05]  /*15e20*/  WARPSYNC.COLLECTIVE R91, `(.L_x_1297) ;  /* 0x000000005b087348 */ /* 0x000fea0003c00000 */
[----:B------:R0:W1:Y:S02]  /*15e30*/  SHFL.IDX P0, R123, R88, R89, R90 ;  /* 0x00000059587b7389 */ /* 0x000064000000005a */
[----:B01----:R-:W-:Y:S05]  /*15e40*/  ENDCOLLECTIVE ;  /* 0x000000000000791b */ /* 0x003fea0003800000 */
.L_x_1297:
[-C--:B------:R-:W-:Y:S01]  /*15e50*/  FFMA R124, R4, R129.reuse, R111 ;  /* 0x00000081047c7223 */ /* 0x080fe2000000006f */
[----:B------:R-:W-:Y:S01]  /*15e60*/  FFMA R105, R33, R129, R112 ;  /* 0x0000008121697223 */ /* 0x000fe20000000070 */
[----:B------:R-:W-:Y:S02]  /*15e70*/  MOV R88, R37 ;  /* 0x0000002500587202 */ /* 0x000fe40000000f00 */
[----:B------:R-:W-:-:S07]  /*15e80*/  MOV R131, R123 ;  /* 0x0000007b00837202 */ /* 0x000fce0000000f00 */
[----:B------:R-:W-:Y:S05]  /*15e90*/  WARPSYNC.COLLECTIVE R91, `(.L_x_1298) ;  /* 0x000000005b087348 */ /* 0x000fea0003c00000 */
[----:B------:R0:W1:Y:S02]  /*15ea0*/  SHFL.IDX P0, R123, R88, R89, R90 ;  /* 0x00000059587b7389 */ /* 0x000064000000005a */
[----:B01----:R-:W-:Y:S05]  /*15eb0*/  ENDCOLLECTIVE ;  /* 0x000000000000791b */ /* 0x003fea0003800000 */
.L_x_1298:
[-C--:B------:R-:W-:Y:S01]  /*15ec0*/  FFMA R126, R4, R131.reuse, R113 ;  /* 0x00000083047e7223 */ /* 0x080fe20000000071 */
[----:B------:R-:W-:Y:S01]  /*15ed0*/  FFMA R107, R33, R131, R114 ;  /* 0x00000083216b7223 */ /* 0x000fe20000000072 */
[----:B------:R-:W-:Y:S02]  /*15ee0*/  MOV R88, R38 ;  /* 0x0000002600587202 */ /* 0x000fe40000000f00 */
[----:B------:R-:W-:-:S07]  /*15ef0*/  MOV R133, R123 ;  /* 0x0000007b00857202 */ /* 0x000fce0000000f00 */
[----:B------:R-:W-:Y:S05]  /*15f00*/  WARPSYNC.COLLECTIVE R91, `(.L_x_1299) ;  /* 0x000000005b087348 */ /* 0x000fea0003c00000 */
[----:B------:R0:W1:Y:S02]  /*15f10*/  SHFL.IDX P0, R123, R88, R89, R90 ;  /* 0x00000059587b7389 */ /* 0x000064000000005a */
[----:B01----:R-:W-:Y:S05]  /*15f20*/  ENDCOLLECTIVE ;  /* 0x000000000000791b */ /* 0x003fea0003800000 */
.L_x_1299:
[-C--:B------:R-:W-:Y:S01]  /*15f30*/  FFMA R128, R4, R133.reuse, R115 ;  /* 0x0000008504807223 */ /* 0x080fe20000000073 */
[----:B------:R-:W-:Y:S01]  /*15f40*/  FFMA R109, R33, R133, R116 ;  /* 0x00000085216d7223 */ /* 0x000fe20000000074 */
[----:B------:R-:W-:Y:S02]  /*15f50*/  MOV R88, R39 ;  /* 0x0000002700587202 */ /* 0x000fe40000000f00 */
[----:B------:R-:W-:-:S07]  /*15f60*/  MOV R135, R123 ;  /* 0x0000007b00877202 */ /* 0x000fce0000000f00 */
[----:B------:R-:W-:Y:S05]  /*15f70*/  WARPSYNC.COLLECTIVE R91, `(.L_x_1300) ;  /* 0x000000005b087348 */ /* 0x000fea0003c00000 */
[----:B------:R0:W1:Y:S02]  /*15f80*/  SHFL.IDX P0, R123, R88, R89, R90 ;  /* 0x00000059587b7389 */ /* 0x000064000000005a */
[----:B01----:R-:W-:Y:S05]  /*15f90*/  ENDCOLLECTIVE ;  /* 0x000000000000791b */ /* 0x003fea0003800000 */
.L_x_1300:
[-C--:B------:R-:W-:Y:S01]  /*15fa0*/  FFMA R130, R4, R135.reuse, R117 ;  /* 0x0000008704827223 */ /* 0x080fe20000000075 */
[----:B------:R-:W-:Y:S01]  /*15fb0*/  FFMA R111, R33, R135, R118 ;  /* 0x00000087216f7223 */ /* 0x000fe20000000076 */
[----:B------:R-:W-:Y:S02]  /*15fc0*/  MOV R88, R40 ;  /* 0x0000002800587202 */ /* 0x000fe40000000f00 */
[----:B------:R-:W-:-:S07]  /*15fd0*/  MOV R137, R123 ;  /* 0x0000007b00897202 */ /* 0x000fce0000000f00 */
[----:B------:R-:W-:Y:S05]  /*15fe0*/  WARPSYNC.COLLECTIVE R91, `(.L_x_1301) ;  /* 0x000000005b087348 */ /* 0x000fea0003c00000 */
[----:B------:R0:W1:Y:S02]  /*15ff0*/  SHFL.IDX P0, R123, R88, R89, R90 ;  /* 0x00000059587b7389 */ /* 0x000064000000005a */
[----:B01----:R-:W-:Y:S05]  /*16000*/  ENDCOLLECTIVE ;  /* 0x000000000000791b */ /* 0x003fea0003800000 */
.L_x_1301:
[-C--:B------:R-:W-:Y:S01]  /*16010*/  FFMA R132, R4, R137.reuse, R119 ;  /* 0x0000008904847223 */ /* 0x080fe20000000077 */
[----:B------:R-:W-:Y:S01]  /*16020*/  FFMA R113, R33, R137, R120 ;  /* 0x0000008921717223 */ /* 0x000fe20000000078 */
[----:B------:R-:W-:Y:S02]  /*16030*/  MOV R88, R41 ;  /* 0x0000002900587202 */ /* 0x000fe40000000f00 */
[----:B------:R-:W-:-:S07]  /*16040*/  MOV R138, R123 ;  /* 0x0000007b008a7202 */ /* 0x000fce0000000f00 */
[----:B------:R-:W-:Y:S05]  /*16050*/  WARPSYNC.COLLECTIVE R91, `(.L_x_1302) ;  /* 0x000000005b087348 */ /* 0x000fea0003c00000 */
[----:B------:R0:W1:Y:S02]  /*16060*/  SHFL.IDX P0, R123, R88, R89, R90 ;  /* 0x00000059587b7389 */ /* 0x000064000000005a */
[----:B01----:R-:W-:Y:S05]  /*16070*/  ENDCOLLECTIVE ;  /* 0x000000000000791b */ /* 0x003fea0003800000 */
.L_x_1302:
[-C--:B------:R-:W-:Y:S01]  /*16080*/  FFMA R134, R4, R138.reuse, R121 ;  /* 0x0000008a04867223 */ /* 0x080fe20000000079 */
[----:B------:R-:W-:Y:S01]  /*16090*/  FFMA R115, R33, R138, R87 ;  /* 0x0000008a21737223 */ /* 0x000fe20000000057 */
[----:B------:R-:W-:Y:S02]  /*160a0*/  MOV R88, R42 ;  /* 0x0000002a00587202 */ /* 0x000fe40000000f00 */
[----:B------:R-:W-:-:S07]  /*160b0*/  MOV R139, R123 ;  /* 0x0000007b008b7202 */ /* 0x000fce0000000f00 */
[----:B------:R-:W-:Y:S05]  /*160c0*/  WARPSYNC.COLLECTIVE R91, `(.L_x_1303) ;  /* 0x000000005b087348 */ /* 0x000fea0003c00000 */
[----:B------:R0:W1:Y:S02]  /*160d0*/  SHFL.IDX P0, R123, R88, R89, R90 ;  /* 0x00000059587b7389 */ /* 0x000064000000005a */
[----:B01----:R-:W-:Y:S05]  /*160e0*/  ENDCOLLECTIVE ;  /* 0x000000000000791b */ /* 0x003fea0003800000 */
.L_x_1303:
        /* <DEDUP_REMOVED lines=11> */
.L_x_1304:
[----:B------:R-:W-:Y:S02]  /*161a0*/  MOV R88, R10 ;  /* 0x0000000a00587202 */ /* 0x000fe40000000f00 */
[----:B------:R-:W-:-:S07]  /*161b0*/  MOV R80, R123 ;  /* 0x0000007b00507202 */ /* 0x000fce0000000f00 */
[----:B------:R-:W-:Y:S05]  /*161c0*/  WARPSYNC.COLLECTIVE R91, `(.L_x_1305) ;  /* 0x000000005b087348 */ /* 0x000fea0003c00000 */
[----:B------:R0:W1:Y:S02]  /*161d0*/  SHFL.IDX P0, R123, R88, R89, R90 ;  /* 0x00000059587b7389 */ /* 0x000064000000005a */
[----:B01----:R-:W-:Y:S05]  /*161e0*/  ENDCOLLECTIVE ;  /* 0x000000000000791b */ /* 0x003fea0003800000 */
.L_x_1305:
[----:B------:R-:W-:Y:S01]  /*161f0*/  MOV R88, R11 ;  /* 0x0000000b00587202 */ /* 0x000fe20000000f00 */
[----:B------:R-:W-:Y:S01]  /*16200*/  FFMA R48, R43, R123, R48 ;  /* 0x0000007b2b307223 */ /* 0x000fe20000000030 */
[----:B------:R-:W-:Y:S01]  /*16210*/  FFMA R81, R80, R43, R81 ;  /* 0x0000002b50517223 */ /* 0x000fe20000000051 */
[----:B------:R-:W-:-:S07]  /*16220*/  FFMA R50, R4, R123, R50 ;  /* 0x0000007b04327223 */ /* 0x000fce0000000032 */
[----:B------:R-:W-:Y:S05]  /*16230*/  WARPSYNC.COLLECTIVE R91, `(.L_x_1306) ;  /* 0x000000005b087348 */ /* 0x000fea0003c00000 */
[----:B------:R0:W1:Y:S02]  /*16240*/  SHFL.IDX P0, R123, R88, R89, R90 ;  /* 0x00000059587b7389 */ /* 0x000064000000005a */
[----:B01----:R-:W-:Y:S05]  /*16250*/  ENDCOLLECTIVE ;  /* 0x000000000000791b */ /* 0x003fea0003800000 */
.L_x_1306:
[----:B------:R-:W-:Y:S02]  /*16260*/  MOV R88, R12 ;  /* 0x0000000c00587202 */ /* 0x000fe40000000f00 */
[----:B------:R-:W-:-:S07]  /*16270*/  MOV R44, R123 ;  /* 0x0000007b002c7202 */ /* 0x000fce0000000f00 */
[----:B------:R-:W-:Y:S05]  /*16280*/  WARPSYNC.COLLECTIVE R91, `(.L_x_1307) ;  /* 0x000000005b087348 */ /* 0x000fea0003c00000 */
[----:B------:R0:W1:Y:S02]  /*16290*/  SHFL.IDX P0, R123, R88, R89, R90 ;  /* 0x00000059587b7389 */ /* 0x000064000000005a */
[----:B01----:R-:W-:Y:S05]  /*162a0*/  ENDCOLLECTIVE ;  /* 0x000000000000791b */ /* 0x003fea0003800000 */
.L_x_1307:
[----:B------:R-:W-:Y:S02]  /*162b0*/  MOV R88, R13 ;  /* 0x0000000d00587202 */ /* 0x000fe40000000f00 */
[----:B------:R-:W-:-:S07]  /*162c0*/  MOV R45, R123 ;  /* 0x0000007b002d7202 */ /* 0x000fce0000000f00 */
[----:B------:R-:W-:Y:S05]  /*162d0*/  WARPSYNC.COLLECTIVE R91, `(.L_x_1308) ;  /* 0x000000005b087348 */ /* 0x000fea0003c00000 */
[----:B------:R0:W1:Y:S02]  /*162e0*/  SHFL.IDX P0, R123, R88, R89, R90 ;  /* 0x00000059587b7389 */ /* 0x000064000000005a */
[----:B01----:R-:W-:Y:S05]  /*162f0*/  ENDCOLLECTIVE ;  /* 0x000000000000791b */ /* 0x003fea0003800000 */
.L_x_1308:
[----:B------:R-:W-:Y:S02]  /*16300*/  MOV R88, R14 ;  /* 0x0000000e00587202 */ /* 0x000fe40000000f00 */
[----:B------:R-:W-:-:S07]  /*16310*/  MOV R47, R123 ;  /* 0x0000007b002f7202 */ /* 0x000fce0000000f00 */
[----:B------:R-:W-:Y:S05]  /*16320*/  WARPSYNC.COLLECTIVE R91, `(.L_x_1309) ;  /* 0x000000005b087348 */ /* 0x000fea0003c00000 */
[----:B------:R0:W1:Y:S02]  /*16330*/  SHFL.IDX P0, R123, R88, R89, R90 ;  /* 0x00000059587b7389 */ /* 0x000064000000005a */
[----:B01----:R-:W-:Y:S05]  /*16340*/  ENDCOLLECTIVE ;  /* 0x000000000000791b */ /* 0x003fea0003800000 */
.L_x_1309:
[----:B------:R-:W-:Y:S02]  /*16350*/  MOV R88, R15 ;  /* 0x0000000f00587202 */ /* 0x000fe40000000f00 */
[----:B------:R-:W-:-:S07]  /*16360*/  MOV R87, R123 ;  /* 0x0000007b00577202 */ /* 0x000fce0000000f00 */
[----:B------:R-:W-:Y:S05]  /*16370*/  WARPSYNC.COLLECTIVE R91, `(.L_x_1310) ;  /* 0x000000005b087348 */ /* 0x000fea0003c00000 */
[----:B------:R0:W1:Y:S02]  /*16380*/  SHFL.IDX P0, R123, R88, R89, R90 ;  /* 0x00000059587b7389 */ /* 0x000064000000005a */
[----:B01----:R-:W-:Y:S05]  /*16390*/  ENDCOLLECTIVE ;  /* 0x000000000000791b */ /* 0x003fea0003800000 */
.L_x_1310:
[----:B------:R-:W-:Y:S02]  /*163a0*/  MOV R88, R16 ;  /* 0x0000001000587202 */ /* 0x000fe40000000f00 */
[----:B------:R-:W-:-:S07]  /*163b0*/  MOV R119, R123 ;  /* 0x0000007b00777202 */ /* 0x000fce0000000f00 */
[----:B------:R-:W-:Y:S05]  /*163c0*/  WARPSYNC.COLLECTIVE R91, `(.L_x_1311) ;  /* 0x000000005b087348 */ /* 0x000fea0003c00000 */
[----:B------:R0:W1:Y:S02]  /*163d0*/  SHFL.IDX P0, R123, R88, R89, R90 ;  /* 0x00000059587b7389 */ /* 0x000064000000005a */
[----:B01----:R-:W-:Y:S05]  /*163e0*/  ENDCOLLECTIVE ;  /* 0x000000000000791b */ /* 0x003fea0003800000 */
.L_x_1311:
[----:B------:R-:W-:Y:S02]  /*163f0*/  MOV R88, R17 ;  /* 0x0000001100587202 */ /* 0x000fe40000000f00 */
[----:B------:R-:W-:-:S07]  /*16400*/  MOV R121, R123 ;  /* 0x0000007b00797202 */ /* 0x000fce0000000f00 */
[----:B------:R-:W-:Y:S05]  /*16410*/  WARPSYNC.COLLECTIVE R91, `(.L_x_1312) ;  /* 0x000000005b087348 */ /* 0x000fea0003c00000 */
[----:B------:R0:W1:Y:S02]  /*16420*/  SHFL.IDX P0, R123, R88, R89, R90 ;  /* 0x00000059587b7389 */ /* 0x000064000000005a */
[----:B01----:R-:W-:Y:S05]  /*16430*/  ENDCOLLECTIVE ;  /* 0x000000000000791b */ /* 0x003fea0003800000 */
.L_x_1312:
[----:B------:R-:W-:Y:S01]  /*16440*/  FFMA R77, R80, R4, R77 ;  /* 0x00000004504d7223 */ /* 0x000fe2000000004d */
[----:B------:R-:W-:Y:S02]  /*16450*/  MOV R88, R18 ;  /* 0x0000001200587202 */ /* 0x000fe40000000f00 */
[----:B------:R-:W-:-:S07]  /*16460*/  MOV R80, R123 ;  /* 0x0000007b00507202 */ /* 0x000fce0000000f00 */
[----:B------:R-:W-:Y:S05]  /*16470*/  WARPSYNC.COLLECTIVE R91, `(.L_x_1313) ;  /* 0x000000005b087348 */ /* 0x000fea0003c00000 */
[----:B------:R0:W1:Y:S02]  /*16480*/  SHFL.IDX P0, R123, R88, R89, R90 ;  /* 0x00000059587b7389 */ /* 0x000064000000005a */
[----:B01----:R-:W-:Y:S05]  /*16490*/  ENDCOLLECTIVE ;  /* 0x000000000000791b */ /* 0x003fea0003800000 */
.L_x_1313:
        /* <DEDUP_REMOVED lines=10> */
.L_x_1314:
[----:B------:R-:W-:Y:S02]  /*16540*/  MOV R88, R20 ;  /* 0x0000001400587202 */ /* 0x000fe40000000f00 */
[----:B------:R-:W-:-:S07]  /*16550*/  MOV R53, R123 ;  /* 0x0000007b00357202 */ /* 0x000fce0000000f00 */
[----:B------:R-:W-:Y:S05]  /*16560*/  WARPSYNC.COLLECTIVE R91, `(.L_x_1315) ;  /* 0x000000005b087348 */ /* 0x000fea0003c00000 */
[----:B------:R0:W1:Y:S02]  /*16570*/  SHFL.IDX P0, R123, R88, R89, R90 ;  /* 0x00000059587b7389 */ /* 0x000064000000005a */
[----:B01----:R-:W-:Y:S05]  /*16580*/  ENDCOLLECTIVE ;  /* 0x000000000000791b */ /* 0x003fea0003800000 */
.L_x_1315:
        /* <DEDUP_REMOVED lines=8> */
.L_x_1316:
[----:B------:R-:W-:Y:S02]  /*16610*/  MOV R88, R22 ;  /* 0x0000001600587202 */ /* 0x000fe40000000f00 */
[----:B------:R-:W-:-:S07]  /*16620*/  MOV R57, R123 ;  /* 0x0000007b00397202 */ /* 0x000fce0000000f00 */
[----:B------:R-:W-:Y:S05]  /*16630*/  WARPSYNC.COLLECTIVE R91, `(.L_x_1317) ;  /* 0x000000005b087348 */ /* 0x000fea0003c00000 */
[----:B------:R0:W1:Y:S02]  /*16640*/  SHFL.IDX P0, R123, R88, R89, R90 ;  /* 0x00000059587b7389 */ /* 0x000064000000005a */
[----:B01----:R-:W-:Y:S05]  /*16650*/  ENDCOLLECTIVE ;  /* 0x000000000000791b */ /* 0x003fea0003800000 */
.L_x_1317:
[----:B------:R-:W-:Y:S01]  /*16660*/  FFMA R152, R43, R47, R54 ;  /* 0x0000002f2b987223 */ /* 0x000fe20000000036 */
[----:B------:R-:W-:Y:S01]  /*16670*/  FFMA R47, R4, R119, R59 ;  /* 0x00000077042f7223 */ /* 0x000fe2000000003b */
[----:B------:R-:W-:Y:S02]  /*16680*/  MOV R88, R23 ;  /* 0x0000001700587202 */ /* 0x000fe40000000f00 */
[----:B------:R-:W-:-:S07]  /*16690*/  MOV R59, R123 ;  /* 0x0000007b003b7202 */ /* 0x000fce0000000f00 */
[----:B------:R-:W-:Y:S05]  /*166a0*/  WARPSYNC.COLLECTIVE R91, `(.L_x_1318) ;  /* 0x000000005b087348 */ /* 0x000fea0003c00000 */
[----:B------:R0:W1:Y:S02]  /*166b0*/  SHFL.IDX P0, R123, R88, R89, R90 ;  /* 0x00000059587b7389 */ /* 0x000064000000005a */
[----:B01----:R-:W-:Y:S05]  /*166c0*/  ENDCOLLECTIVE ;  /* 0x000000000000791b */ /* 0x003fea0003800000 */
.L_x_1318:
[----:B------:R-:W-:Y:S01]  /*166d0*/  FFMA R78, R4, R121, R61 ;  /* 0x00000079044e7223 */ /* 0x000fe2000000003d */
[----:B------:R-:W-:Y:S02]  /*166e0*/  MOV R88, R24 ;  /* 0x0000001800587202 */ /* 0x000fe40000000f00 */
[----:B------:R-:W-:-:S07]  /*166f0*/  MOV R61, R123 ;  /* 0x0000007b003d7202 */ /* 0x000fce0000000f00 */
[----:B------:R-:W-:Y:S05]  /*16700*/  WARPSYNC.COLLECTIVE R91, `(.L_x_1319) ;  /* 0x000000005b087348 */ /* 0x000fea0003c00000 */
[----:B------:R0:W1:Y:S02]  /*16710*/  SHFL.IDX P0, R123, R88, R89, R90 ;  /* 0x00000059587b7389 */ /* 0x000064000000005a */
[----:B01----:R-:W-:Y:S05]  /*16720*/  ENDCOLLECTIVE ;  /* 0x000000000000791b */ /* 0x003fea0003800000 */
.L_x_1319:
        /* <DEDUP_REMOVED lines=9> */
.L_x_1320:
[----:B------:R-:W-:Y:S02]  /*167c0*/  MOV R88, R26 ;  /* 0x0000001a00587202 */ /* 0x000fe40000000f00 */
[----:B------:R-:W-:-:S07]  /*167d0*/  MOV R125, R123 ;  /* 0x0000007b007d7202 */ /* 0x000fce0000000f00 */
[----:B------:R-:W-:Y:S05]  /*167e0*/  WARPSYNC.COLLECTIVE R91, `(.L_x_1321) ;  /* 0x000000005b087348 */ /* 0x000fea0003c00000 */
[----:B------:R0:W1:Y:S02]  /*167f0*/  SHFL.IDX P0, R123, R88, R89, R90 ;  /* 0x00000059587b7389 */ /* 0x000064000000005a */
[----:B01----:R-:W-:Y:S05]  /*16800*/  ENDCOLLECTIVE ;  /* 0x000000000000791b */ /* 0x003fea0003800000 */
.L_x_1321:
[----:B------:R-:W-:Y:S01]  /*16810*/  MOV R88, R28 ;  /* 0x0000001c00587202 */ /* 0x000fe20000000f00 */
[-C--:B------:R-:W-:Y:S01]  /*16820*/  FFMA R140, R43, R123.reuse, R86 ;  /* 0x0000007b2b8c7223 */ /* 0x080fe20000000056 */
[----:B------:R-:W-:-:S07]  /*16830*/  FFMA R85, R4, R123, R85 ;  /* 0x0000007b04557223 */ /* 0x000fce0000000055 */
[----:B------:R-:W-:Y:S05]  /*16840*/  WARPSYNC.COLLECTIVE R91, `(.L_x_1322) ;  /* 0x000000005b087348 */ /* 0x000fea0003c00000 */
[----:B------:R0:W1:Y:S02]  /*16850*/  SHFL.IDX P0, R123, R88, R89, R90 ;  /* 0x00000059587b7389 */ /* 0x000064000000005a */
[----:B01----:R-:W-:Y:S05]  /*16860*/  ENDCOLLECTIVE ;  /* 0x000000000000791b */ /* 0x003fea0003800000 */
.L_x_1322:
[----:B------:R-:W-:Y:S02]  /*16870*/  MOV R88, R29 ;  /* 0x0000001d00587202 */ /* 0x000fe40000000f00 */
[----:B------:R-:W-:-:S07]  /*16880*/  MOV R52, R123 ;  /* 0x0000007b00347202 */ /* 0x000fce0000000f00 */
[----:B------:R-:W-:Y:S05]  /*16890*/  WARPSYNC.COLLECTIVE R91, `(.L_x_1323) ;  /* 0x000000005b087348 */ /* 0x000fea0003c00000 */
[----:B------:R0:W1:Y:S02]  /*168a0*/  SHFL.IDX P0, R123, R88, R89, R90 ;  /* 0x00000059587b7389 */ /* 0x000064000000005a */
[----:B01----:R-:W-:Y:S05]  /*168b0*/  ENDCOLLECTIVE ;  /* 0x000000000000791b */ /* 0x003fea0003800000 */
.L_x_1323:
[-C--:B------:R-:W-:Y:S01]  /*168c0*/  FFMA R129, R43, R53.reuse, R66 ;  /* 0x000000352b817223 */ /* 0x080fe20000000042 */
[----:B------:R-:W-:Y:S01]  /*168d0*/  FFMA R102, R4, R53, R67 ;  /* 0x0000003504667223 */ /* 0x000fe20000000043 */
[----:B------:R-:W-:Y:S02]  /*168e0*/  MOV R88, R30 ;  /* 0x0000001e00587202 */ /* 0x000fe40000000f00 */
[----:B------:R-:W-:-:S07]  /*168f0*/  MOV R53, R123 ;  /* 0x0000007b00357202 */ /* 0x000fce0000000f00 */
[----:B------:R-:W-:Y:S05]  /*16900*/  WARPSYNC.COLLECTIVE R91, `(.L_x_1324) ;  /* 0x000000005b087348 */ /* 0x000fea0003c00000 */
[----:B------:R0:W1:Y:S02]  /*16910*/  SHFL.IDX P0, R123, R88, R89, R90 ;  /* 0x00000059587b7389 */ /* 0x000064000000005a */
[----:B01----:R-:W-:Y:S05]  /*16920*/  ENDCOLLECTIVE ;  /* 0x000000000000791b */ /* 0x003fea0003800000 */
.L_x_1324:
[----:B------:R-:W-:Y:S02]  /*16930*/  MOV R88, R31 ;  /* 0x0000001f00587202 */ /* 0x000fe40000000f00 */
[----:B------:R-:W-:-:S07]  /*16940*/  MOV R54, R123 ;  /* 0x0000007b00367202 */ /* 0x000fce0000000f00 */
[----:B------:R-:W-:Y:S05]  /*16950*/  WARPSYNC.COLLECTIVE R91, `(.L_x_1325) ;  /* 0x000000005b087348 */ /* 0x000fea0003c00000 */
[----:B------:R0:W1:Y:S02]  /*16960*/  SHFL.IDX P0, R123, R88, R89, R90 ;  /* 0x00000059587b7389 */ /* 0x000064000000005a */
[----:B01----:R-:W-:Y:S05]  /*16970*/  ENDCOLLECTIVE ;  /* 0x000000000000791b */ /* 0x003fea0003800000 */
.L_x_1325:
[-C--:B------:R-:W-:Y:S01]  /*16980*/  FFMA R131, R43, R55.reuse, R68 ;  /* 0x000000372b837223 */ /* 0x080fe20000000044 */
[----:B------:R-:W-:Y:S01]  /*16990*/  FFMA R104, R4, R55, R69 ;  /* 0x0000003704687223 */ /* 0x000fe20000000045 */
[----:B------:R-:W-:Y:S02]  /*169a0*/  MOV R88, R32 ;  /* 0x0000002000587202 */ /* 0x000fe40000000f00 */
[----:B------:R-:W-:-:S07]  /*169b0*/  MOV R55, R123 ;  /* 0x0000007b00377202 */ /* 0x000fce0000000f00 */
[----:B------:R-:W-:Y:S05]  /*169c0*/  WARPSYNC.COLLECTIVE R91, `(.L_x_1326) ;  /* 0x000000005b087348 */ /* 0x000fea0003c00000 */
[----:B------:R0:W1:Y:S02]  /*169d0*/  SHFL.IDX P0, R123, R88, R89, R90 ;  /* 0x00000059587b7389 */ /* 0x000064000000005a */
[----:B01----:R-:W-:Y:S05]  /*169e0*/  ENDCOLLECTIVE ;  /* 0x000000000000791b */ /* 0x003fea0003800000 */
.L_x_1326:
[----:B------:R-:W-:Y:S01]  /*169f0*/  MOV R88, R34 ;  /* 0x0000002200587202 */ /* 0x000fe20000000f00 */
[-C--:B------:R-:W-:Y:S01]  /*16a00*/  FFMA R145, R43, R123.reuse, R100 ;  /* 0x0000007b2b917223 */ /* 0x080fe20000000064 */
[----:B------:R-:W-:-:S07]  /*16a10*/  FFMA R114, R4, R123, R101 ;  /* 0x0000007b04727223 */ /* 0x000fce0000000065 */
[----:B------:R-:W-:Y:S05]  /*16a20*/  WARPSYNC.COLLECTIVE R91, `(.L_x_1327) ;  /* 0x000000005b087348 */ /* 0x000fea0003c00000 */
[----:B------:R0:W1:Y:S02]  /*16a30*/  SHFL.IDX P0, R123, R88, R89, R90 ;  /* 0x00000059587b7389 */ /* 0x000064000000005a */
[----:B01----:R-:W-:Y:S05]  /*16a40*/  ENDCOLLECTIVE ;  /* 0x000000000000791b */ /* 0x003fea0003800000 */
.L_x_1327:
[-C--:B------:R-:W-:Y:S01]  /*16a50*/  FFMA R133, R43, R57.reuse, R70 ;  /* 0x000000392b857223 */ /* 0x080fe20000000046 */
[----:B------:R-:W-:Y:S01]  /*16a60*/  FFMA R106, R4, R57, R71 ;  /* 0x00000039046a7223 */ /* 0x000fe20000000047 */
[----:B------:R-:W-:Y:S02]  /*16a70*/  MOV R88, R35 ;  /* 0x0000002300587202 */ /* 0x000fe40000000f00 */
[----:B------:R-:W-:-:S07]  /*16a80*/  MOV R57, R123 ;  /* 0x0000007b00397202 */ /* 0x000fce0000000f00 */
[----:B------:R-:W-:Y:S05]  /*16a90*/  WARPSYNC.COLLECTIVE R91, `(.L_x_1328) ;  /* 0x000000005b087348 */ /* 0x000fea0003c00000 */
[----:B------:R0:W1:Y:S02]  /*16aa0*/  SHFL.IDX P0, R123, R88, R89, R90 ;  /* 0x00000059587b7389 */ /* 0x000064000000005a */
[----:B01----:R-:W-:Y:S05]  /*16ab0*/  ENDCOLLECTIVE ;  /* 0x000000000000791b */ /* 0x003fea0003800000 */
.L_x_1328:
[-C--:B------:R-:W-:Y:S01]  /*16ac0*/  FFMA R135, R43, R59.reuse, R72 ;  /* 0x0000003b2b877223 */ /* 0x080fe20000000048 */
[----:B------:R-:W-:Y:S01]  /*16ad0*/  FFMA R108, R4, R59, R73 ;  /* 0x0000003b046c7223 */ /* 0x000fe20000000049 */
[----:B------:R-:W-:Y:S02]  /*16ae0*/  MOV R88, R36 ;  /* 0x0000002400587202 */ /* 0x000fe40000000f00 */
[----:B------:R-:W-:-:S07]  /*16af0*/  MOV R59, R123 ;  /* 0x0000007b003b7202 */ /* 0x000fce0000000f00 */
[----:B------:R-:W-:Y:S05]  /*16b00*/  WARPSYNC.COLLECTIVE R91, `(.L_x_1329) ;  /* 0x000000005b087348 */ /* 0x000fea0003c00000 */
[----:B------:R0:W1:Y:S02]  /*16b10*/  SHFL.IDX P0, R123, R88, R89, R90 ;  /* 0x00000059587b7389 */ /* 0x000064000000005a */
[----:B01----:R-:W-:Y:S05]  /*16b20*/  ENDCOLLECTIVE ;  /* 0x000000000000791b */ /* 0x003fea0003800000 */
.L_x_1329:
[-C--:B------:R-:W-:Y:S01]  /*16b30*/  FFMA R137, R43, R61.reuse, R74 ;  /* 0x0000003d2b897223 */ /* 0x080fe2000000004a */
[----:B------:R-:W-:Y:S01]  /*16b40*/  FFMA R110, R4, R61, R75 ;  /* 0x0000003d046e7223 */ /* 0x000fe2000000004b */
[----:B------:R-:W-:Y:S02]  /*16b50*/  MOV R88, R37 ;  /* 0x0000002500587202 */ /* 0x000fe40000000f00 */
[----:B------:R-:W-:-:S07]  /*16b60*/  MOV R61, R123 ;  /* 0x0000007b003d7202 */ /* 0x000fce0000000f00 */
[----:B------:R-:W-:Y:S05]  /*16b70*/  WARPSYNC.COLLECTIVE R91, `(.L_x_1330) ;  /* 0x000000005b087348 */ /* 0x000fea0003c00000 */
[----:B------:R0:W1:Y:S02]  /*16b80*/  SHFL.IDX P0, R123, R88, R89, R90 ;  /* 0x00000059587b7389 */ /* 0x000064000000005a */
[----:B01----:R-:W-:Y:S05]  /*16b90*/  ENDCOLLECTIVE ;  /* 0x000000000000791b */ /* 0x003fea0003800000 */
.L_x_1330:
        /* <DEDUP_REMOVED lines=8> */
.L_x_1331:
[-C--:B------:R-:W-:Y:S01]  /*16c20*/  FFMA R138, R43, R63.reuse, R82 ;  /* 0x0000003f2b8a7223 */ /* 0x080fe20000000052 */
[----:B------:R-:W-:Y:S01]  /*16c30*/  FFMA R79, R4, R63, R79 ;  /* 0x0000003f044f7223 */ /* 0x000fe2000000004f */
[----:B------:R-:W-:Y:S02]  /*16c40*/  MOV R88, R39 ;  /* 0x0000002700587202 */ /* 0x000fe40000000f00 */
[----:B------:R-:W-:-:S07]  /*16c50*/  MOV R63, R123 ;  /* 0x0000007b003f7202 */ /* 0x000fce0000000f00 */
[----:B------:R-:W-:Y:S05]  /*16c60*/  WARPSYNC.COLLECTIVE R91, `(.L_x_1332) ;  /* 0x000000005b087348 */ /* 0x000fea0003c00000 */
[----:B------:R0:W1:Y:S02]  /*16c70*/  SHFL.IDX P0, R123, R88, R89, R90 ;  /* 0x00000059587b7389 */ /* 0x000064000000005a */
[----:B01----:R-:W-:Y:S05]  /*16c80*/  ENDCOLLECTIVE ;  /* 0x000000000000791b */ /* 0x003fea0003800000 */
.L_x_1332:
[----:B------:R-:W-:Y:S02]  /*16c90*/  MOV R88, R40 ;  /* 0x0000002800587202 */ /* 0x000fe40000000f00 */
[----:B------:R-:W-:-:S07]  /*16ca0*/  MOV R65, R123 ;  /* 0x0000007b00417202 */ /* 0x000fce0000000f00 */
[----:B------:R-:W-:Y:S05]  /*16cb0*/  WARPSYNC.COLLECTIVE R91, `(.L_x_1333) ;  /* 0x000000005b087348 */ /* 0x000fea0003c00000 */
[----:B------:R0:W1:Y:S02]  /*16cc0*/  SHFL.IDX P0, R123, R88, R89, R90 ;  /* 0x00000059587b7389 */ /* 0x000064000000005a */
[----:B01----:R-:W-:Y:S05]  /*16cd0*/  ENDCOLLECTIVE ;  /* 0x000000000000791b */ /* 0x003fea0003800000 */
.L_x_1333:
[----:B------:R-:W-:Y:S02]  /*16ce0*/  MOV R88, R41 ;  /* 0x0000002900587202 */ /* 0x000fe40000000f00 */
[----:B------:R-:W-:-:S07]  /*16cf0*/  MOV R149, R123 ;  /* 0x0000007b00957202 */ /* 0x000fce0000000f00 */
[----:B------:R-:W-:Y:S05]  /*16d00*/  WARPSYNC.COLLECTIVE R91, `(.L_x_1334) ;  /* 0x000000005b087348 */ /* 0x000fea0003c00000 */
[----:B------:R0:W1:Y:S02]  /*16d10*/  SHFL.IDX P0, R123, R88, R89, R90 ;  /* 0x00000059587b7389 */ /* 0x000064000000005a */
[----:B01----:R-:W-:Y:S05]  /*16d20*/  ENDCOLLECTIVE ;  /* 0x000000000000791b */ /* 0x003fea0003800000 */
.L_x_1334:
[----:B------:R-:W-:Y:S01]  /*16d30*/  FFMA R83, R4, R125, R83 ;  /* 0x0000007d04537223 */ /* 0x000fe20000000053 */
[----:B------:R-:W-:Y:S02]  /*16d40*/  MOV R88, R42 ;  /* 0x0000002a00587202 */ /* 0x000fe40000000f00 */
[----:B------:R-:W-:-:S07]  /*16d50*/  MOV R125, R123 ;  /* 0x0000007b007d7202 */ /* 0x000fce0000000f00 */
[----:B------:R-:W-:Y:S05]  /*16d60*/  WARPSYNC.COLLECTIVE R91, `(.L_x_1335) ;  /* 0x000000005b087348 */ /* 0x000fea0003c00000 */
[----:B------:R0:W1:Y:S02]  /*16d70*/  SHFL.IDX P0, R123, R88, R89, R90 ;  /* 0x00000059587b7389 */ /* 0x000064000000005a */
[----:B01----:R-:W-:Y:S05]  /*16d80*/  ENDCOLLECTIVE ;  /* 0x000000000000791b */ /* 0x003fea0003800000 */
.L_x_1335:
        /* <DEDUP_REMOVED lines=78> */
.L_x_868:
[----:B------:R-:W-:Y:S01]  /*17270*/  HFMA2 R90, -RZ, RZ, 0, 1.847743988037109375e-06 ;  /* 0x0000001fff5a7431 */ /* 0x000fe200000001ff */
[----:B------:R-:W-:Y:S01]  /*17280*/  BSSY B1, `(.L_x_1337) ;  /* 0x0000006000017945 */ /* 0x000fe20003800000 */
[----:B------:R-:W-:Y:S02]  /*17290*/  MOV R88, R8 ;  /* 0x0000000800587202 */ /* 0x000fe40000000f00 */
[----:B------:R-:W-:-:S07]  /*172a0*/  MOV R91, 0xffffffff ;  /* 0xffffffff005b7802 */ /* 0x000fce0000000f00 */
[----:B-----5:R-:W-:Y:S05]  /*172b0*/  WARPSYNC.COLLECTIVE R91, `(.L_x_1338) ;  /* 0x000000005b087348 */ /* 0x020fea0003c00000 */
[----:B------:R0:W1:Y:S02]  /*172c0*/  SHFL.IDX P0, R123, R88, R89, R90 ;  /* 0x00000059587b7389 */ /* 0x000064000000005a */
[----:B01---5:R-:W-:Y:S05]  /*172d0*/  ENDCOLLECTIVE ;  /* 0x000000000000791b */ /* 0x023fea0003800000 */
.L_x_1338:
[----:B------:R-:W-:Y:S05]  /*172e0*/  BSYNC B1 ;  /* 0x0000000000017941 */ /* 0x000fea0003800000 */
.L_x_1337:
        /* <DEDUP_REMOVED lines=8> */
.L_x_1339:
[----:B------:R0:W5:Y:S04]  /*17370*/  LDG.E.CONSTANT R4, desc[UR4][R44.64] ;  /* 0x000000042c047981 */ /* 0x000168000c1e9900 */
[----:B------:R0:W5:Y:S01]  /*17380*/  LDG.E.CONSTANT R3, desc[UR4][R44.64+0x80] ;  /* 0x000080042c037981 */ /* 0x000162000c1e9900 */
[----:B------:R-:W-:Y:S02]  /*17390*/  MOV R88, R10 ;  /* 0x0000000a00587202 */ /* 0x000fe40000000f00 */
[----:B------:R-:W-:-:S07]  /*173a0*/  MOV R46, R123 ;  /* 0x0000007b002e7202 */ /* 0x000fce0000000f00 */
[----:B0----5:R-:W-:Y:S05]  /*173b0*/  WARPSYNC.COLLECTIVE R91, `(.L_x_1340) ;  /* 0x000000005b087348 */ /* 0x021fea0003c00000 */
[----:B------:R1:W2:Y:S02]  /*173c0*/  SHFL.IDX P0, R123, R88, R89, R90 ;  /* 0x00000059587b7389 */ /* 0x0002a4000000005a */
[----:B012--5:R-:W-:Y:S05]  /*173d0*/  ENDCOLLECTIVE ;  /* 0x000000000000791b */ /* 0x027fea0003800000 */
.L_x_1340:
[----:B------:R-:W-:Y:S02]  /*173e0*/  MOV R88, R11 ;  /* 0x0000000b00587202 */ /* 0x000fe40000000f00 */
[----:B------:R-:W-:-:S07]  /*173f0*/  MOV R7, R123 ;  /* 0x0000007b00077202 */ /* 0x000fce0000000f00 */
[----:B------:R-:W-:Y:S05]  /*17400*/  WARPSYNC.COLLECTIVE R91, `(.L_x_1341) ;  /* 0x000000005b087348 */ /* 0x000fea0003c00000 */
[----:B------:R0:W1:Y:S02]  /*17410*/  SHFL.IDX P0, R123, R88, R89, R90 ;  /* 0x00000059587b7389 */ /* 0x000064000000005a */
[----:B01----:R-:W-:Y:S05]  /*17420*/  ENDCOLLECTIVE ;  /* 0x000000000000791b */ /* 0x003fea0003800000 */
.L_x_1341:
[----:B------:R-:W-:Y:S02]  /*17430*/  MOV R88, R12 ;  /* 0x0000000c00587202 */ /* 0x000fe40000000f00 */
[----:B------:R-:W-:-:S07]  /*17440*/  MOV R82, R123 ;  /* 0x0000007b00527202 */ /* 0x000fce0000000f00 */
[----:B------:R-:W-:Y:S05]  /*17450*/  WARPSYNC.COLLECTIVE R91, `(.L_x_1342) ;  /* 0x000000005b087348 */ /* 0x000fea0003c00000 */
[----:B------:R0:W1:Y:S02]  /*17460*/  SHFL.IDX P0, R123, R88, R89, R90 ;  /* 0x00000059587b7389 */ /* 0x000064000000005a */
[----:B01----:R-:W-:Y:S05]  /*17470*/  ENDCOLLECTIVE ;  /* 0x000000000000791b */ /* 0x003fea0003800000 */
.L_x_1342:
[----:B------:R-:W-:Y:S02]  /*17480*/  MOV R88, R13 ;  /* 0x0000000d00587202 */ /* 0x000fe40000000f00 */
[----:B------:R-:W-:-:S07]  /*17490*/  MOV R12, R123 ;  /* 0x0000007b000c7202 */ /* 0x000fce0000000f00 */
[----:B------:R-:W-:Y:S05]  /*174a0*/  WARPSYNC.COLLECTIVE R91, `(.L_x_1343) ;  /* 0x000000005b087348 */ /* 0x000fea0003c00000 */
[----:B------:R0:W1:Y:S02]  /*174b0*/  SHFL.IDX P0, R123, R88, R89, R90 ;  /* 0x00000059587b7389 */ /* 0x000064000000005a */
[----:B01----:R-:W-:Y:S05]  /*174c0*/  ENDCOLLECTIVE ;  /* 0x000000000000791b */ /* 0x003fea0003800000 */
.L_x_1343:
[----:B------:R-:W-:Y:S02]  /*174d0*/  MOV R88, R14 ;  /* 0x0000000e00587202 */ /* 0x000fe40000000f00 */
[----:B------:R-:W-:-:S07]  /*174e0*/  MOV R84, R123 ;  /* 0x0000007b00547202 */ /* 0x000fce0000000f00 */
[----:B------:R-:W-:Y:S05]  /*174f0*/  WARPSYNC.COLLECTIVE R91, `(.L_x_1344) ;  /* 0x000000005b087348 */ /* 0x000fea0003c00000 */
[----:B------:R0:W1:Y:S02]  /*17500*/  SHFL.IDX P0, R123, R88, R89, R90 ;  /* 0x00000059587b7389 */ /* 0x000064000000005a */
[----:B01----:R-:W-:Y:S05]  /*17510*/  ENDCOLLECTIVE ;  /* 0x000000000000791b */ /* 0x003fea0003800000 */
.L_x_1344:
[----:B------:R-:W-:Y:S02]  /*17520*/  MOV R88, R15 ;  /* 0x0000000f00587202 */ /* 0x000fe40000000f00 */
[----:B------:R-:W-:-:S07]  /*17530*/  MOV R14, R123 ;  /* 0x0000007b000e7202 */ /* 0x000fce0000000f00 */
[----:B------:R-:W-:Y:S05]  /*17540*/  WARPSYNC.COLLECTIVE R91, `(.L_x_1345) ;  /* 0x000000005b087348 */ /* 0x000fea0003c00000 */
[----:B------:R0:W1:Y:S02]  /*17550*/  SHFL.IDX P0, R123, R88, R89, R90 ;  /* 0x00000059587b7389 */ /* 0x000064000000005a */
[----:B01----:R-:W-:Y:S05]  /*17560*/  ENDCOLLECTIVE ;  /* 0x000000000000791b */ /* 0x003fea0003800000 */
.L_x_1345:
[----:B------:R-:W-:Y:S02]  /*17570*/  MOV R88, R16 ;  /* 0x0000001000587202 */ /* 0x000fe40000000f00 */
[----:B------:R-:W-:-:S07]  /*17580*/  MOV R86, R123 ;  /* 0x0000007b00567202 */ /* 0x000fce0000000f00 */
[----:B------:R-:W-:Y:S05]  /*17590*/  WARPSYNC.COLLECTIVE R91, `(.L_x_1346) ;  /* 0x000000005b087348 */ /* 0x000fea0003c00000 */
[----:B------:R0:W1:Y:S02]  /*175a0*/  SHFL.IDX P0, R123, R88, R89, R90 ;  /* 0x00000059587b7389 */ /* 0x000064000000005a */
[----:B01----:R-:W-:Y:S05]  /*175b0*/  ENDCOLLECTIVE ;  /* 0x000000000000791b */ /* 0x003fea0003800000 */
.L_x_1346:
[----:B------:R-:W-:Y:S02]  /*175c0*/  MOV R88, R17 ;  /* 0x0000001100587202 */ /* 0x000fe40000000f00 */
[----:B------:R-:W-:-:S07]  /*175d0*/  MOV R16, R123 ;  /* 0x0000007b00107202 */ /* 0x000fce0000000f00 */
[----:B------:R-:W-:Y:S05]  /*175e0*/  WARPSYNC.COLLECTIVE R91, `(.L_x_1347) ;  /* 0x000000005b087348 */ /* 0x000fea0003c00000 */
[----:B------:R0:W1:Y:S02]  /*175f0*/  SHFL.IDX P0, R123, R88, R89, R90 ;  /* 0x00000059587b7389 */ /* 0x000064000000005a */
[----:B01----:R-:W-:Y:S05]  /*17600*/  ENDCOLLECTIVE ;  /* 0x000000000000791b */ /* 0x003fea0003800000 */
.L_x_1347:
[----:B------:R-:W-:Y:S02]  /*17610*/  MOV R88, R18 ;  /* 0x0000001200587202 */ /* 0x000fe40000000f00 */
[----:B------:R-:W-:-:S07]  /*17620*/  MOV R122, R123 ;  /* 0x0000007b007a7202 */ /* 0x000fce0000000f00 */
[----:B------:R-:W-:Y:S05]  /*17630*/  WARPSYNC.COLLECTIVE R91, `(.L_x_1348) ;  /* 0x000000005b087348 */ /* 0x000fea0003c00000 */
[----:B------:R0:W1:Y:S02]  /*17640*/  SHFL.IDX P0, R123, R88, R89, R90 ;  /* 0x00000059587b7389 */ /* 0x000064000000005a */
[----:B01----:R-:W-:Y:S05]  /*17650*/  ENDCOLLECTIVE ;  /* 0x000000000000791b */ /* 0x003fea0003800000 */
.L_x_1348:
[----:B------:R-:W-:Y:S02]  /*17660*/  MOV R88, R19 ;  /* 0x0000001300587202 */ /* 0x000fe40000000f00 */
[----:B------:R-:W-:-:S07]  /*17670*/  MOV R18, R123 ;  /* 0x0000007b00127202 */ /* 0x000fce0000000f00 */
[----:B------:R-:W-:Y:S05]  /*17680*/  WARPSYNC.COLLECTIVE R91, `(.L_x_1349) ;  /* 0x000000005b087348 */ /* 0x000fea0003c00000 */
[----:B------:R0:W1:Y:S02]  /*17690*/  SHFL.IDX P0, R123, R88, R89, R90 ;  /* 0x00000059587b7389 */ /* 0x000064000000005a */
[----:B01----:R-:W-:Y:S05]  /*176a0*/  ENDCOLLECTIVE ;  /* 0x000000000000791b */ /* 0x003fea0003800000 */
.L_x_1349:
[----:B------:R-:W-:Y:S02]  /*176b0*/  MOV R88, R20 ;  /* 0x0000001400587202 */ /* 0x000fe40000000f00 */
[----:B------:R-:W-:-:S07]  /*176c0*/  MOV R44, R123 ;  /* 0x0000007b002c7202 */ /* 0x000fce0000000f00 */
[----:B------:R-:W-:Y:S05]  /*176d0*/  WARPSYNC.COLLECTIVE R91, `(.L_x_1350) ;  /* 0x000000005b087348 */ /* 0x000fea0003c00000 */
[----:B------:R0:W1:Y:S02]  /*176e0*/  SHFL.IDX P0, R123, R88, R89, R90 ;  /* 0x00000059587b7389 */ /* 0x000064000000005a */
[----:B01----:R-:W-:Y:S05]  /*176f0*/  ENDCOLLECTIVE ;  /* 0x000000000000791b */ /* 0x003fea0003800000 */
.L_x_1350:
        /* <DEDUP_REMOVED lines=12> */
.L_x_1351:
        /* <DEDUP_REMOVED lines=22> */
.L_x_1352:
[-C--:B------:R-:W-:Y:S01]  /*17920*/  FFMA R71, R4, R10.reuse, R71 ;  /* 0x0000000a04477223 */ /* 0x080fe20000000047 */
[----:B------:R-:W-:Y:S01]  /*17930*/  FFMA R72, R3, R10, R72 ;  /* 0x0000000a03487223 */ /* 0x000fe20000000048 */
[----:B------:R-:W-:Y:S02]  /*17940*/  MOV R88, R23 ;  /* 0x0000001700587202 */ /* 0x000fe40000000f00 */
[----:B------:R-:W-:-:S07]  /*17950*/  MOV R22, R123 ;  /* 0x0000007b00167202 */ /* 0x000fce0000000f00 */
[----:B------:R-:W-:Y:S05]  /*17960*/  WARPSYNC.COLLECTIVE R91, `(.L_x_1353) ;  /* 0x000000005b087348 */ /* 0x000fea0003c00000 */
[----:B------:R0:W1:Y:S02]  /*17970*/  SHFL.IDX P0, R123, R88, R89, R90 ;  /* 0x00000059587b7389 */ /* 0x000064000000005a */
[----:B01----:R-:W-:Y:S05]  /*17980*/  ENDCOLLECTIVE ;  /* 0x000000000000791b */ /* 0x003fea0003800000 */
.L_x_1353:
[-C--:B------:R-:W-:Y:S01]  /*17990*/  FFMA R73, R4, R22.reuse, R73 ;  /* 0x0000001604497223 */ /* 0x080fe20000000049 */
[----:B------:R-:W-:Y:S01]  /*179a0*/  FFMA R74, R3, R22, R74 ;  /* 0x00000016034a7223 */ /* 0x000fe2000000004a */
[----:B------:R-:W-:Y:S02]  /*179b0*/  MOV R88, R24 ;  /* 0x0000001800587202 */ /* 0x000fe40000000f00 */
[----:B------:R-:W-:-:S07]  /*179c0*/  MOV R124, R123 ;  /* 0x0000007b007c7202 */ /* 0x000fce0000000f00 */
[----:B------:R-:W-:Y:S05]  /*179d0*/  WARPSYNC.COLLECTIVE R91, `(.L_x_1354) ;  /* 0x000000005b087348 */ /* 0x000fea0003c00000 */
[----:B------:R0:W1:Y:S02]  /*179e0*/  SHFL.IDX P0, R123, R88, R89, R90 ;  /* 0x00000059587b7389 */ /* 0x000064000000005a */
[----:B01----:R-:W-:Y:S05]  /*179f0*/  ENDCOLLECTIVE ;  /* 0x000000000000791b */ /* 0x003fea0003800000 */
.L_x_1354:
[-C--:B------:R-:W-:Y:S01]  /*17a00*/  FFMA R75, R4, R124.reuse, R75 ;  /* 0x0000007c044b7223 */ /* 0x080fe2000000004b */
[----:B------:R-:W-:Y:S01]  /*17a10*/  FFMA R92, R3, R124, R92 ;  /* 0x0000007c035c7223 */ /* 0x000fe2000000005c */
[----:B------:R-:W-:Y:S02]  /*17a20*/  MOV R88, R25 ;  /* 0x0000001900587202 */ /* 0x000fe40000000f00 */
[----:B------:R-:W-:-:S07]  /*17a30*/  MOV R24, R123 ;  /* 0x0000007b00187202 */ /* 0x000fce0000000f00 */
[----:B------:R-:W-:Y:S05]  /*17a40*/  WARPSYNC.COLLECTIVE R91, `(.L_x_1355) ;  /* 0x000000005b087348 */ /* 0x000fea0003c00000 */
[----:B------:R0:W1:Y:S02]  /*17a50*/  SHFL.IDX P0, R123, R88, R89, R90 ;  /* 0x00000059587b7389 */ /* 0x000064000000005a */
[----:B01----:R-:W-:Y:S05]  /*17a60*/  ENDCOLLECTIVE ;  /* 0x000000000000791b */ /* 0x003fea0003800000 */
.L_x_1355:
[-C--:B------:R-:W-:Y:S01]  /*17a70*/  FFMA R93, R4, R24.reuse, R93 ;  /* 0x00000018045d7223 */ /* 0x080fe2000000005d */
[----:B------:R-:W-:Y:S01]  /*17a80*/  FFMA R94, R3, R24, R94 ;  /* 0x00000018035e7223 */ /* 0x000fe2000000005e */
[----:B------:R-:W-:Y:S02]  /*17a90*/  MOV R88, R26 ;  /* 0x0000001a00587202 */ /* 0x000fe40000000f00 */
[----:B------:R-:W-:-:S07]  /*17aa0*/  MOV R126, R123 ;  /* 0x0000007b007e7202 */ /* 0x000fce0000000f00 */
[----:B------:R-:W-:Y:S05]  /*17ab0*/  WARPSYNC.COLLECTIVE R91, `(.L_x_1356) ;  /* 0x000000005b087348 */ /* 0x000fea0003c00000 */
[----:B------:R0:W1:Y:S02]  /*17ac0*/  SHFL.IDX P0, R123, R88, R89, R90 ;  /* 0x00000059587b7389 */ /* 0x000064000000005a */
[----:B01----:R-:W-:Y:S05]  /*17ad0*/  ENDCOLLECTIVE ;  /* 0x000000000000791b */ /* 0x003fea0003800000 */
.L_x_1356:
[-C--:B------:R-:W-:Y:S01]  /*17ae0*/  FFMA R95, R4, R126.reuse, R95 ;  /* 0x0000007e045f7223 */ /* 0x080fe2000000005f */
[----:B------:R-:W-:Y:S01]  /*17af0*/  FFMA R96, R3, R126, R96 ;  /* 0x0000007e03607223 */ /* 0x000fe20000000060 */
[----:B------:R-:W-:Y:S02]  /*17b00*/  MOV R88, R28 ;  /* 0x0000001c00587202 */ /* 0x000fe40000000f00 */
[----:B------:R-:W-:-:S07]  /*17b10*/  MOV R26, R123 ;  /* 0x0000007b001a7202 */ /* 0x000fce0000000f00 */
[----:B------:R-:W-:Y:S05]  /*17b20*/  WARPSYNC.COLLECTIVE R91, `(.L_x_1357) ;  /* 0x000000005b087348 */ /* 0x000fea0003c00000 */
[----:B------:R0:W1:Y:S02]  /*17b30*/  SHFL.IDX P0, R123, R88, R89, R90 ;  /* 0x00000059587b7389 */ /* 0x000064000000005a */
[----:B01----:R-:W-:Y:S05]  /*17b40*/  ENDCOLLECTIVE ;  /* 0x000000000000791b */ /* 0x003fea0003800000 */
.L_x_1357:
[-C--:B------:R-:W-:Y:S01]  /*17b50*/  FFMA R97, R4, R26.reuse, R97 ;  /* 0x0000001a04617223 */ /* 0x080fe20000000061 */
[----:B------:R-:W-:Y:S01]  /*17b60*/  FFMA R98, R3, R26, R98 ;  /* 0x0000001a03627223 */ /* 0x000fe20000000062 */
[----:B------:R-:W-:Y:S02]  /*17b70*/  MOV R88, R29 ;  /* 0x0000001d00587202 */ /* 0x000fe40000000f00 */
[----:B------:R-:W-:-:S07]  /*17b80*/  MOV R28, R123 ;  /* 0x0000007b001c7202 */ /* 0x000fce0000000f00 */
[----:B------:R-:W-:Y:S05]  /*17b90*/  WARPSYNC.COLLECTIVE R91, `(.L_x_1358) ;  /* 0x000000005b087348 */ /* 0x000fea0003c00000 */
[----:B------:R0:W1:Y:S02]  /*17ba0*/  SHFL.IDX P0, R123, R88, R89, R90 ;  /* 0x00000059587b7389 */ /* 0x000064000000005a */
[----:B01----:R-:W-:Y:S05]  /*17bb0*/  ENDCOLLECTIVE ;  /* 0x000000000000791b */ /* 0x003fea0003800000 */
.L_x_1358:
[-C--:B------:R-:W-:Y:S01]  /*17bc0*/  FFMA R99, R4, R28.reuse, R99 ;  /* 0x0000001c04637223 */ /* 0x080fe20000000063 */
[----:B------:R-:W-:Y:S01]  /*17bd0*/  FFMA R100, R3, R28, R100 ;  /* 0x0000001c03647223 */ /* 0x000fe20000000064 */
[----:B------:R-:W-:Y:S02]  /*17be0*/  MOV R88, R30 ;  /* 0x0000001e00587202 */ /* 0x000fe40000000f00 */
[----:B------:R-:W-:-:S07]  /*17bf0*/  MOV R128, R123 ;  /* 0x0000007b00807202 */ /* 0x000fce0000000f00 */
[----:B------:R-:W-:Y:S05]  /*17c00*/  WARPSYNC.COLLECTIVE R91, `(.L_x_1359) ;  /* 0x000000005b087348 */ /* 0x000fea0003c00000 */
[----:B------:R0:W1:Y:S02]  /*17c10*/  SHFL.IDX P0, R123, R88, R89, R90 ;  /* 0x00000059587b7389 */ /* 0x000064000000005a */
[----:B01----:R-:W-:Y:S05]  /*17c20*/  ENDCOLLECTIVE ;  /* 0x000000000000791b */ /* 0x003fea0003800000 */
.L_x_1359:
[-C--:B------:R-:W-:Y:S01]  /*17c30*/  FFMA R101, R4, R128.reuse, R101 ;  /* 0x0000008004657223 */ /* 0x080fe20000000065 */
[----:B------:R-:W-:Y:S01]  /*17c40*/  FFMA R102, R3, R128, R102 ;  /* 0x0000008003667223 */ /* 0x000fe20000000066 */
[----:B------:R-:W-:Y:S02]  /*17c50*/  MOV R88, R31 ;  /* 0x0000001f00587202 */ /* 0x000fe40000000f00 */
[----:B------:R-:W-:-:S07]  /*17c60*/  MOV R30, R123 ;  /* 0x0000007b001e7202 */ /* 0x000fce0000000f00 */
[----:B------:R-:W-:Y:S05]  /*17c70*/  WARPSYNC.COLLECTIVE R91, `(.L_x_1360) ;  /* 0x000000005b087348 */ /* 0x000fea0003c00000 */
[----:B------:R0:W1:Y:S02]  /*17c80*/  SHFL.IDX P0, R123, R88, R89, R90 ;  /* 0x00000059587b7389 */ /* 0x000064000000005a */
[----:B01----:R-:W-:Y:S05]  /*17c90*/  ENDCOLLECTIVE ;  /* 0x000000000000791b */ /* 0x003fea0003800000 */
.L_x_1360:
[-C--:B------:R-:W-:Y:S01]  /*17ca0*/  FFMA R103, R4, R30.reuse, R103 ;  /* 0x0000001e04677223 */ /* 0x080fe20000000067 */
[----:B------:R-:W-:Y:S01]  /*17cb0*/  FFMA R104, R3, R30, R104 ;  /* 0x0000001e03687223 */ /* 0x000fe20000000068 */
[----:B------:R-:W-:Y:S02]  /*17cc0*/  MOV R88, R32 ;  /* 0x0000002000587202 */ /* 0x000fe40000000f00 */
[----:B------:R-:W-:-:S07]  /*17cd0*/  MOV R130, R123 ;  /* 0x0000007b00827202 */ /* 0x000fce0000000f00 */
[----:B------:R-:W-:Y:S05]  /*17ce0*/  WARPSYNC.COLLECTIVE R91, `(.L_x_1361) ;  /* 0x000000005b087348 */ /* 0x000fea0003c00000 */
[----:B------:R0:W1:Y:S02]  /*17cf0*/  SHFL.IDX P0, R123, R88, R89, R90 ;  /* 0x00000059587b7389 */ /* 0x000064000000005a */
[----:B01----:R-:W-:Y:S05]  /*17d00*/  ENDCOLLECTIVE ;  /* 0x000000000000791b */ /* 0x003fea0003800000 */
.L_x_1361:
[-C--:B------:R-:W-:Y:S01]  /*17d10*/  FFMA R105, R4, R130.reuse, R105 ;  /* 0x0000008204697223 */ /* 0x080fe20000000069 */
[----:B------:R-:W-:Y:S01]  /*17d20*/  FFMA R106, R3, R130, R106 ;  /* 0x00000082036a7223 */ /* 0x000fe2000000006a */
[----:B------:R-:W-:Y:S02]  /*17d30*/  MOV R88, R34 ;  /* 0x0000002200587202 */ /* 0x000fe40000000f00 */
[----:B------:R-:W-:-:S07]  /*17d40*/  MOV R32, R123 ;  /* 0x0000007b00207202 */ /* 0x000fce0000000f00 */
[----:B------:R-:W-:Y:S05]  /*17d50*/  WARPSYNC.COLLECTIVE R91, `(.L_x_1362) ;  /* 0x000000005b087348 */ /* 0x000fea0003c00000 */
[----:B------:R0:W1:Y:S02]  /*17d60*/  SHFL.IDX P0, R123, R88, R89, R90 ;  /* 0x00000059587b7389 */ /* 0x000064000000005a */
[----:B01----:R-:W-:Y:S05]  /*17d70*/  ENDCOLLECTIVE ;  /* 0x000000000000791b */ /* 0x003fea0003800000 */
.L_x_1362:
[-C--:B------:R-:W-:Y:S01]  /*17d80*/  FFMA R107, R4, R32.reuse, R107 ;  /* 0x00000020046b7223 */ /* 0x080fe2000000006b */
[----:B------:R-:W-:Y:S01]  /*17d90*/  FFMA R108, R3, R32, R108 ;  /* 0x00000020036c7223 */ /* 0x000fe2000000006c */
[----:B------:R-:W-:Y:S02]  /*17da0*/  MOV R88, R35 ;  /* 0x0000002300587202 */ /* 0x000fe40000000f00 */
[----:B------:R-:W-:-:S07]  /*17db0*/  MOV R34, R123 ;  /* 0x0000007b00227202 */ /* 0x000fce0000000f00 */
[----:B------:R-:W-:Y:S05]  /*17dc0*/  WARPSYNC.COLLECTIVE R91, `(.L_x_1363) ;  /* 0x000000005b087348 */ /* 0x000fea0003c00000 */
[----:B------:R0:W1:Y:S02]  /*17dd0*/  SHFL.IDX P0, R123, R88, R89, R90 ;  /* 0x00000059587b7389 */ /* 0x000064000000005a */
[----:B01----:R-:W-:Y:S05]  /*17de0*/  ENDCOLLECTIVE ;  /* 0x000000000000791b */ /* 0x003fea0003800000 */
.L_x_1363:
[-C--:B------:R-:W-:Y:S01]  /*17df0*/  FFMA R109, R4, R34.reuse, R109 ;  /* 0x00000022046d7223 */ /* 0x080fe2000000006d */
[----:B------:R-:W-:Y:S01]  /*17e00*/  FFMA R110, R3, R34, R110 ;  /* 0x00000022036e7223 */ /* 0x000fe2000000006e */
[----:B------:R-:W-:Y:S02]  /*17e10*/  MOV R88, R36 ;  /* 0x0000002400587202 */ /* 0x000fe40000000f00 */
[----:B------:R-:W-:-:S07]  /*17e20*/  MOV R132, R123 ;  /* 0x0000007b00847202 */ /* 0x000fce0000000f00 */
[----:B------:R-:W-:Y:S05]  /*17e30*/  WARPSYNC.COLLECTIVE R91, `(.L_x_1364) ;  /* 0x000000005b087348 */ /* 0x000fea0003c00000 */
[----:B------:R0:W1:Y:S02]  /*17e40*/  SHFL.IDX P0, R123, R88, R89, R90 ;  /* 0x00000059587b7389 */ /* 0x000064000000005a */
[----:B01----:R-:W-:Y:S05]  /*17e50*/  ENDCOLLECTIVE ;  /* 0x000000000000791b */ /* 0x003fea0003800000 */
.L_x_1364:
[-C--:B------:R-:W-:Y:S01]  /*17e60*/  FFMA R111, R4, R132.reuse, R111 ;  /* 0x00000084046f7223 */ /* 0x080fe2000000006f */
[----:B------:R-:W-:Y:S01]  /*17e70*/  FFMA R112, R3, R132, R112 ;  /* 0x0000008403707223 */ /* 0x000fe20000000070 */
[----:B------:R-:W-:Y:S02]  /*17e80*/  MOV R88, R37 ;  /* 0x0000002500587202 */ /* 0x000fe40000000f00 */
[----:B------:R-:W-:-:S07]  /*17e90*/  MOV R36, R123 ;  /* 0x0000007b00247202 */ /* 0x000fce0000000f00 */
[----:B------:R-:W-:Y:S05]  /*17ea0*/  WARPSYNC.COLLECTIVE R91, `(.L_x_1365) ;  /* 0x000000005b087348 */ /* 0x000fea0003c00000 */
[----:B------:R0:W1:Y:S02]  /*17eb0*/  SHFL.IDX P0, R123, R88, R89, R90 ;  /* 0x00000059587b7389 */ /* 0x000064000000005a */
[----:B01----:R-:W-:Y:S05]  /*17ec0*/  ENDCOLLECTIVE ;  /* 0x000000000000791b */ /* 0x003fea0003800000 */
.L_x_1365:
[-C--:B------:R-:W-:Y:S01]  /*17ed0*/  FFMA R113, R4, R36.reuse, R113 ;  /* 0x0000002404717223 */ /* 0x080fe20000000071 */
[----:B------:R-:W-:Y:S01]  /*17ee0*/  FFMA R114, R3, R36, R114 ;  /* 0x0000002403727223 */ /* 0x000fe20000000072 */
[----:B------:R-:W-:Y:S02]  /*17ef0*/  MOV R88, R38 ;  /* 0x0000002600587202 */ /* 0x000fe40000000f00 */
[----:B------:R-:W-:-:S07]  /*17f00*/  MOV R134, R123 ;  /* 0x0000007b00867202 */ /* 0x000fce0000000f00 */
[----:B------:R-:W-:Y:S05]  /*17f10*/  WARPSYNC.COLLECTIVE R91, `(.L_x_1366) ;  /* 0x000000005b087348 */ /* 0x000fea0003c00000 */
[----:B------:R0:W1:Y:S02]  /*17f20*/  SHFL.IDX P0, R123, R88, R89, R90 ;  /* 0x00000059587b7389 */ /* 0x000064000000005a */
[----:B01----:R-:W-:Y:S05]  /*17f30*/  ENDCOLLECTIVE ;  /* 0x000000000000791b */ /* 0x003fea0003800000 */
.L_x_1366:
[-C--:B------:R-:W-:Y:S01]  /*17f40*/  FFMA R115, R4, R134.reuse, R115 ;  /* 0x0000008604737223 */ /* 0x080fe20000000073 */
[----:B------:R-:W-:Y:S01]  /*17f50*/  FFMA R116, R3, R134, R116 ;  /* 0x0000008603747223 */ /* 0x000fe20000000074 */
[----:B------:R-:W-:Y:S02]  /*17f60*/  MOV R88, R39 ;  /* 0x0000002700587202 */ /* 0x000fe40000000f00 */
[----:B------:R-:W-:-:S07]  /*17f70*/  MOV R38, R123 ;  /* 0x0000007b00267202 */ /* 0x000fce0000000f00 */
[----:B------:R-:W-:Y:S05]  /*17f80*/  WARPSYNC.COLLECTIVE R91, `(.L_x_1367) ;  /* 0x000000005b087348 */ /* 0x000fea0003c00000 */
[----:B------:R0:W1:Y:S02]  /*17f90*/  SHFL.IDX P0, R123, R88, R89, R90 ;  /* 0x00000059587b7389 */ /* 0x000064000000005a */
[----:B01----:R-:W-:Y:S05]  /*17fa0*/  ENDCOLLECTIVE ;  /* 0x000000000000791b */ /* 0x003fea0003800000 */
.L_x_1367:
[-C--:B------:R-:W-:Y:S01]  /*17fb0*/  FFMA R117, R4, R38.reuse, R117 ;  /* 0x0000002604757223 */ /* 0x080fe20000000075 */
[----:B------:R-:W-:Y:S01]  /*17fc0*/  FFMA R118, R3, R38, R118 ;  /* 0x0000002603767223 */ /* 0x000fe20000000076 */
[----:B------:R-:W-:Y:S02]  /*17fd0*/  MOV R88, R40 ;  /* 0x0000002800587202 */ /* 0x000fe40000000f00 */
[----:B------:R-:W-:-:S07]  /*17fe0*/  MOV R8, R123 ;  /* 0x0000007b00087202 */ /* 0x000fce0000000f00 */
[----:B------:R-:W-:Y:S05]  /*17ff0*/  WARPSYNC.COLLECTIVE R91, `(.L_x_1368) ;  /* 0x000000005b087348 */ /* 0x000fea0003c00000 */
[----:B------:R0:W1:Y:S02]  /*18000*/  SHFL.IDX P0, R123, R88, R89, R90 ;  /* 0x00000059587b7389 */ /* 0x000064000000005a */
[----:B01----:R-:W-:Y:S05]  /*18010*/  ENDCOLLECTIVE ;  /* 0x000000000000791b */ /* 0x003fea0003800000 */
.L_x_1368:
[-C--:B------:R-:W-:Y:S01]  /*18020*/  FFMA R119, R4, R8.reuse, R119 ;  /* 0x0000000804777223 */ /* 0x080fe20000000077 */
[----:B------:R-:W-:Y:S01]  /*18030*/  FFMA R120, R3, R8, R120 ;  /* 0x0000000803787223 */ /* 0x000fe20000000078 */
[----:B------:R-:W-:Y:S02]  /*18040*/  MOV R88, R41 ;  /* 0x0000002900587202 */ /* 0x000fe40000000f00 */
[----:B------:R-:W-:-:S07]  /*18050*/  MOV R40, R123 ;  /* 0x0000007b00287202 */ /* 0x000fce0000000f00 */
[----:B------:R-:W-:Y:S05]  /*18060*/  WARPSYNC.COLLECTIVE R91, `(.L_x_1369) ;  /* 0x000000005b087348 */ /* 0x000fea0003c00000 */
[----:B------:R0:W1:Y:S02]  /*18070*/  SHFL.IDX P0, R123, R88, R89, R90 ;  /* 0x00000059587b7389 */ /* 0x000064000000005a */
[----:B01----:R-:W-:Y:S05]  /*18080*/  ENDCOLLECTIVE ;  /* 0x000000000000791b */ /* 0x003fea0003800000 */
.L_x_1369:
[-C--:B------:R-:W-:Y:S01]  /*18090*/  FFMA R121, R4, R40.reuse, R121 ;  /* 0x0000002804797223 */ /* 0x080fe20000000079 */
[----:B------:R-:W-:Y:S01]  /*180a0*/  FFMA R87, R3, R40, R87 ;  /* 0x0000002803577223 */ /* 0x000fe20000000057 */
[----:B------:R-:W-:Y:S02]  /*180b0*/  MOV R88, R42 ;  /* 0x0000002a00587202 */ /* 0x000fe40000000f00 */
[----:B------:R-:W-:-:S07]  /*180c0*/  MOV R41, R123 ;  /* 0x0000007b00297202 */ /* 0x000fce0000000f00 */
[----:B------:R-:W-:Y:S05]  /*180d0*/  WARPSYNC.COLLECTIVE R91, `(.L_x_1370) ;  /* 0x000000005b087348 */ /* 0x000fea0003c00000 */
[----:B------:R0:W1:Y:S02]  /*180e0*/  SHFL.IDX P0, R123, R88, R89, R90 ;  /* 0x00000059587b7389 */ /* 0x000064000000005a */
[----:B01----:R-:W-:Y:S05]  /*180f0*/  ENDCOLLECTIVE ;  /* 0x000000000000791b */ /* 0x003fea0003800000 */
.L_x_1370:
[-C--:B------:R-:W-:Y:S01]  /*18100*/  FFMA R80, R4, R41.reuse, R80 ;  /* 0x0000002904507223 */ /* 0x080fe20000000050 */
[----:B------:R-:W-:Y:S01]  /*18110*/  FFMA R78, R3, R41, R78 ;  /* 0x00000029034e7223 */ /* 0x000fe2000000004e */
[----:B------:R-:W-:Y:S06]  /*18120*/  BRA `(.L_x_1371) ;  /* 0xffffff0800007947 */ /* 0x000fec000383ffff */
.L_x_1372:
        /* <DEDUP_REMOVED lines=13> */
.L_x_1917:


//--------------------- .text._Z12_spmm_conv_1PKfPfiiPKiS3_S3_S0_ --------------------------
	.section	.text._Z12_spmm_conv_1PKfPfiiPKiS3_S3_S0_,"ax",@progbits
	.align	128
        .global         _Z12_spmm_conv_1PKfPfiiPKiS3_S3_S0_
        .type           _Z12_spmm_conv_1PKfPfiiPKiS3_S3_S0_,@function
        .size           _Z12_spmm_conv_1PKfPfiiPKiS3_S3_S0_,(.L_x_1918 - _Z12_spmm_conv_1PKfPfiiPKiS3_S3_S0_)
        .other          _Z12_spmm_conv_1PKfPfiiPKiS3_S3_S0_,@"STO_CUDA_ENTRY STV_DEFAULT"
_Z12_spmm_conv_1PKfPfiiPKiS3_S3_S0_:
.text._Z12_spmm_conv_1PKfPfiiPKiS3_S3_S0_:
        /* <DEDUP_REMOVED lines=102> */
.L_x_1376:
        /* <DEDUP_REMOVED lines=58> */
.L_x_1375:
[----:B------:R-:W-:Y:S05]  /*0a00*/  BSYNC.RECONVERGENT B0 ;  /* 0x0000000000007941 */ /* 0x000fea0003800200 */
.L_x_1374:
        /* <DEDUP_REMOVED lines=467> */
.L_x_1373:
        /* <DEDUP_REMOVED lines=88> */
.L_x_1378:
[----:B------:R-:W-:Y:S05]  /*2cc0*/  BSYNC.RECONVERGENT B0 ;  /* 0x0000000000007941 */ /* 0x000fea0003800200 */
.L_x_1377:
        /* <DEDUP_REMOVED lines=327> */
.L_x_1379:
        /* <DEDUP_REMOVED lines=116> */
.L_x_1380:
        /* <DEDUP_REMOVED lines=64> */
.L_x_1381:
        /* <DEDUP_REMOVED lines=64> */
.L_x_1382:
        /* <DEDUP_REMOVED lines=16> */
.L_x_1918:


//--------------------- .text._Z12_spmm_conv_0PKfPfiiPKiS3_S3_S0_ --------------------------
	.section	.text._Z12_spmm_conv_0PKfPfiiPKiS3_S3_S0_,"ax",@progbits
	.align	128
        .global         _Z12_spmm_conv_0PKfPfiiPKiS3_S3_S0_
        .type           _Z12_spmm_conv_0PKfPfiiPKiS3_S3_S0_,@function
        .size           _Z12_spmm_conv_0PKfPfiiPKiS3_S3_S0_,(.L_x_1919 - _Z12_spmm_conv_0PKfPfiiPKiS3_S3_S0_)
        .other          _Z12_spmm_conv_0PKfPfiiPKiS3_S3_S0_,@"STO_CUDA_ENTRY STV_DEFAULT"
_Z12_spmm_conv_0PKfPfiiPKiS3_S3_S0_:
.text._Z12_spmm_conv_0PKfPfiiPKiS3_S3_S0_:
        /* <DEDUP_REMOVED lines=72> */
.L_x_1388:
        /* <DEDUP_REMOVED lines=124> */
.L_x_1386:
[----:B------:R-:W-:Y:S05]  /*0c40*/  BSYNC.RECONVERGENT B1 ;  /* 0x0000000000017941 */ /* 0x000fea0003800200 */
.L_x_1385:
        /* <DEDUP_REMOVED lines=809> */
.L_x_1665:
        /* <DEDUP_REMOVED lines=8> */
.L_x_1384:
[----:B------:R-:W-:Y:S05]  /*3f60*/  BSYNC B0 ;  /* 0x0000000000007941 */ /* 0x000fea0003800000 */
.L_x_1383:
        /* <DEDUP_REMOVED lines=133> */
.L_x_1390:
[----:B------:R-:W-:Y:S05]  /*47c0*/  BSYNC.RECONVERGENT B0 ;  /* 0x0000000000007941 */ /* 0x000fea0003800200 */
.L_x_1389:
        /* <DEDUP_REMOVED lines=669> */
.L_x_1799:
[-C--:B------:R-:W-:Y:S01]  /*71a0*/  FFMA R76, R47, R123.reuse, R44 ;  /* 0x0000007b2f4c7223 */ /* 0x080fe2000000002c */
[----:B------:R-:W-:-:S07]  /*71b0*/  FFMA R0, R43, R123, R0 ;  /* 0x0000007b2b007223 */ /* 0x000fce0000000000 */
.L_x_1392:
[----:B------:R-:W-:Y:S05]  /*71c0*/  BSYNC B0 ;  /* 0x0000000000007941 */ /* 0x000fea0003800000 */
.L_x_1391:
        /* <DEDUP_REMOVED lines=264> */
.L_x_1867:
[-C--:B------:R-:W-:Y:S01]  /*8250*/  FFMA R76, R43, R123.reuse, R76 ;  /* 0x0000007b2b4c7223 */ /* 0x080fe2000000004c */
[----:B------:R-:W-:Y:S01]  /*8260*/  FFMA R0, R4, R123, R33 ;  /* 0x0000007b04007223 */ /* 0x000fe20000000021 */
[----:B------:R-:W-:Y:S02]  /*8270*/  MOV R80, R136 ;  /* 0x0000008800507202 */ /* 0x000fe40000000f00 */
[----:B------:R-:W-:-:S07]  /*8280*/  MOV R78, R125 ;  /* 0x0000007d004e7202 */ /* 0x000fce0000000f00 */
.L_x_1395:
[----:B------:R-:W-:Y:S05]  /*8290*/  BSYNC B0 ;  /* 0x0000000000007941 */ /* 0x000fea0003800000 */
.L_x_1394:
        /* <DEDUP_REMOVED lines=105> */
.L_x_1902:
[-C--:B------:R-:W-:Y:S01]  /*8930*/  FFMA R76, R4, R123.reuse, R76 ;  /* 0x0000007b044c7223 */ /* 0x080fe2000000004c */
[----:B------:R-:W-:-:S07]  /*8940*/  FFMA R0, R3, R123, R0 ;  /* 0x0000007b03007223 */ /* 0x000fce0000000000 */
.L_x_1398:
[----:B------:R-:W-:Y:S05]  /*8950*/  BSYNC B0 ;  /* 0x0000000000007941 */ /* 0x000fea0003800000 */
.L_x_1397:
        /* <DEDUP_REMOVED lines=165> */
.L_x_1387:
        /* <DEDUP_REMOVED lines=8> */
.L_x_1401:
[----:B------:R-:W-:Y:S05]  /*9430*/  BSYNC B1 ;  /* 0x0000000000017941 */ /* 0x000fea0003800000 */
.L_x_1400:
        /* <DEDUP_REMOVED lines=17> */
.L_x_1402:
[----:B------:R-:W-:Y:S02]  /*9550*/  IADD3 R85, PT, PT, R139, 0x7, RZ ;  /* 0x000000078b557810 */ /* 0x000fe40007ffe0ff */
[----:B------:R-:W-:Y:S02]  /*9560*/  MOV R89, R133 ;  /* 0x0000008500597202 */ /* 0x000fe40000000f00 */
[----:B------:R-:W-:-:S07]  /*9570*/  MOV R11, R123 ;  /* 0x0000007b000b7202 */ /* 0x000fce0000000f00 */
[----:B------:R-:W-:Y:S05]  /*9580*/  WARPSYNC.COLLECTIVE R91, `(.L_x_1403) ;  /* 0x000000005b087348 */ /* 0x000fea0003c00000 */
[----:B------:R0:W1:Y:S02]  /*9590*/  SHFL.IDX P0, R123, R88, R89, R90 ;  /* 0x00000059587b7389 */ /* 0x000064000000005a */
[----:B01----:R-:W-:Y:S05]  /*95a0*/  ENDCOLLECTIVE ;  /* 0x000000000000791b */ /* 0x003fea0003800000 */
.L_x_1403:
[----:B------:R-:W-:Y:S02]  /*95b0*/  MOV R89, R131 ;  /* 0x0000008300597202 */ /* 0x000fe40000000f00 */
[----:B------:R-:W-:-:S07]  /*95c0*/  MOV R83, R123 ;  /* 0x0000007b00537202 */ /* 0x000fce0000000f00 */
[----:B------:R-:W-:Y:S05]  /*95d0*/  WARPSYNC.COLLECTIVE R91, `(.L_x_1404) ;  /* 0x000000005b087348 */ /* 0x000fea0003c00000 */
[----:B------:R0:W1:Y:S02]  /*95e0*/  SHFL.IDX P0, R123, R88, R89, R90 ;  /* 0x00000059587b7389 */ /* 0x000064000000005a */
[----:B01----:R-:W-:Y:S05]  /*95f0*/  ENDCOLLECTIVE ;  /* 0x000000000000791b */ /* 0x003fea0003800000 */
.L_x_1404:
[----:B------:R-:W-:Y:S02]  /*9600*/  MOV R89, R129 ;  /* 0x0000008100597202 */ /* 0x000fe40000000f00 */
[----:B------:R-:W-:-:S07]  /*9610*/  MOV R79, R123 ;  /* 0x0000007b004f7202 */ /* 0x000fce0000000f00 */
[----:B------:R-:W-:Y:S05]  /*9620*/  WARPSYNC.COLLECTIVE R91, `(.L_x_1405) ;  /* 0x000000005b087348 */ /* 0x000fea0003c00000 */
[----:B------:R0:W1:Y:S02]  /*9630*/  SHFL.IDX P0, R123, R88, R89, R90 ;  /* 0x00000059587b7389 */ /* 0x000064000000005a */
[----:B01----:R-:W-:Y:S05]  /*9640*/  ENDCOLLECTIVE ;  /* 0x000000000000791b */ /* 0x003fea0003800000 */
.L_x_1405:
[----:B------:R-:W-:Y:S02]  /*9650*/  MOV R89, R127 ;  /* 0x0000007f00597202 */ /* 0x000fe40000000f00 */
[----:B------:R-:W-:-:S07]  /*9660*/  MOV R49, R123 ;  /* 0x0000007b00317202 */ /* 0x000fce0000000f00 */
[----:B------:R-:W-:Y:S05]  /*9670*/  WARPSYNC.COLLECTIVE R91, `(.L_x_1406) ;  /* 0x000000005b087348 */ /* 0x000fea0003c00000 */
[----:B------:R0:W1:Y:S02]  /*9680*/  SHFL.IDX P0, R123, R88, R89, R90 ;  /* 0x00000059587b7389 */ /* 0x000064000000005a */
[----:B01----:R-:W-:Y:S05]  /*9690*/  ENDCOLLECTIVE ;  /* 0x000000000000791b */ /* 0x003fea0003800000 */
.L_x_1406:
[----:B------:R-:W-:Y:S02]  /*96a0*/  MOV R89, R125 ;  /* 0x0000007d00597202 */ /* 0x000fe40000000f00 */
[----:B------:R-:W-:-:S07]  /*96b0*/  MOV R47, R123 ;  /* 0x0000007b002f7202 */ /* 0x000fce0000000f00 */
[----:B------:R-:W-:Y:S05]  /*96c0*/  WARPSYNC.COLLECTIVE R91, `(.L_x_1407) ;  /* 0x000000005b087348 */ /* 0x000fea0003c00000 */
[----:B------:R0:W1:Y:S02]  /*96d0*/  SHFL.IDX P0, R123, R88, R89, R90 ;  /* 0x00000059587b7389 */ /* 0x000064000000005a */
[----:B01----:R-:W-:Y:S05]  /*96e0*/  ENDCOLLECTIVE ;  /* 0x000000000000791b */ /* 0x003fea0003800000 */
.L_x_1407:
[----:B------:R-:W-:Y:S02]  /*96f0*/  MOV R89, R85 ;  /* 0x0000005500597202 */ /* 0x000fe40000000f00 */
[----:B------:R-:W-:-:S07]  /*9700*/  MOV R45, R123 ;  /* 0x0000007b002d7202 */ /* 0x000fce0000000f00 */
[----:B------:R-:W-:Y:S05]  /*9710*/  WARPSYNC.COLLECTIVE R91, `(.L_x_1408) ;  /* 0x000000005b087348 */ /* 0x000fea0003c00000 */
[----:B------:R0:W1:Y:S02]  /*9720*/  SHFL.IDX P0, R123, R88, R89, R90 ;  /* 0x00000059587b7389 */ /* 0x000064000000005a */
[----:B01----:R-:W-:Y:S05]  /*9730*/  ENDCOLLECTIVE ;  /* 0x000000000000791b */ /* 0x003fea0003800000 */
.L_x_1408:
[----:B------:R-:W-:Y:S02]  /*9740*/  MOV R88, R43 ;  /* 0x0000002b00587202 */ /* 0x000fe40000000f00 */
[----:B------:R-:W-:Y:S02]  /*9750*/  MOV R89, R139 ;  /* 0x0000008b00597202 */ /* 0x000fe40000000f00 */
[----:B------:R-:W-:-:S07]  /*9760*/  MOV R7, R123 ;  /* 0x0000007b00077202 */ /* 0x000fce0000000f00 */
[----:B------:R-:W-:Y:S05]  /*9770*/  WARPSYNC.COLLECTIVE R91, `(.L_x_1409) ;  /* 0x000000005b087348 */ /* 0x000fea0003c00000 */
[----:B------:R0:W1:Y:S02]  /*9780*/  SHFL.IDX P0, R123, R88, R89, R90 ;  /* 0x00000059587b7389 */ /* 0x000064000000005a */
[----:B01----:R-:W-:Y:S05]  /*9790*/  ENDCOLLECTIVE ;  /* 0x000000000000791b */ /* 0x003fea0003800000 */
.L_x_1409:
[----:B------:R-:W-:Y:S02]  /*97a0*/  MOV R88, R33 ;  /* 0x0000002100587202 */ /* 0x000fe40000000f00 */
[----:B------:R-:W-:-:S07]  /*97b0*/  MOV R124, R123 ;  /* 0x0000007b007c7202 */ /* 0x000fce0000000f00 */
[----:B------:R-:W-:Y:S05]  /*97c0*/  WARPSYNC.COLLECTIVE R91, `(.L_x_1410) ;  /* 0x000000005b087348 */ /* 0x000fea0003c00000 */
[----:B------:R0:W1:Y:S02]  /*97d0*/  SHFL.IDX P0, R123, R88, R89, R90 ;  /* 0x00000059587b7389 */ /* 0x000064000000005a */
[----:B01----:R-:W-:Y:S05]  /*97e0*/  ENDCOLLECTIVE ;  /* 0x000000000000791b */ /* 0x003fea0003800000 */
.L_x_1410:
[----:B------:R-:W-:Y:S02]  /*97f0*/  MOV R88, R27 ;  /* 0x0000001b00587202 */ /* 0x000fe40000000f00 */
[----:B------:R-:W-:-:S07]  /*9800*/  MOV R145, R123 ;  /* 0x0000007b00917202 */ /* 0x000fce0000000f00 */
[----:B------:R-:W-:Y:S05]  /*9810*/  WARPSYNC.COLLECTIVE R91, `(.L_x_1411) ;  /* 0x000000005b087348 */ /* 0x000fea0003c00000 */
[----:B------:R0:W1:Y:S02]  /*9820*/  SHFL.IDX P0, R123, R88, R89, R90 ;  /* 0x00000059587b7389 */ /* 0x000064000000005a */
[----:B01----:R-:W-:Y:S05]  /*9830*/  ENDCOLLECTIVE ;  /* 0x000000000000791b */ /* 0x003fea0003800000 */
.L_x_1411:
[----:B------:R-:W-:Y:S02]  /*9840*/  MOV R88, R12 ;  /* 0x0000000c00587202 */ /* 0x000fe40000000f00 */
[----:B------:R-:W-:-:S07]  /*9850*/  MOV R126, R123 ;  /* 0x0000007b007e7202 */ /* 0x000fce0000000f00 */
[----:B------:R-:W-:Y:S05]  /*9860*/  WARPSYNC.COLLECTIVE R91, `(.L_x_1412) ;  /* 0x000000005b087348 */ /* 0x000fea0003c00000 */
[----:B------:R0:W1:Y:S02]  /*9870*/  SHFL.IDX P0, R123, R88, R89, R90 ;  /* 0x00000059587b7389 */ /* 0x000064000000005a */
[----:B01----:R-:W-:Y:S05]  /*9880*/  ENDCOLLECTIVE ;  /* 0x000000000000791b */ /* 0x003fea0003800000 */
.L_x_1412:
[----:B------:R-:W-:Y:S02]  /*9890*/  MOV R88, R13 ;  /* 0x0000000d00587202 */ /* 0x000fe40000000f00 */
[----:B------:R-:W-:-:S07]  /*98a0*/  MOV R128, R123 ;  /* 0x0000007b00807202 */ /* 0x000fce0000000f00 */
[----:B------:R-:W-:Y:S05]  /*98b0*/  WARPSYNC.COLLECTIVE R91, `(.L_x_1413) ;  /* 0x000000005b087348 */ /* 0x000fea0003c00000 */
[----:B------:R0:W1:Y:S02]  /*98c0*/  SHFL.IDX P0, R123, R88, R89, R90 ;  /* 0x00000059587b7389 */ /* 0x000064000000005a */
[----:B01----:R-:W-:Y:S05]  /*98d0*/  ENDCOLLECTIVE ;  /* 0x000000000000791b */ /* 0x003fea0003800000 */
.L_x_1413:
        /* <DEDUP_REMOVED lines=13> */
.L_x_1414:
        /* <DEDUP_REMOVED lines=8> */
.L_x_1415:
[----:B------:R-:W-:Y:S02]  /*9a30*/  MOV R88, R16 ;  /* 0x0000001000587202 */ /* 0x000fe40000000f00 */
[----:B------:R-:W-:-:S07]  /*9a40*/  MOV R122, R123 ;  /* 0x0000007b007a7202 */ /* 0x000fce0000000f00 */
[----:B------:R-:W-:Y:S05]  /*9a50*/  WARPSYNC.COLLECTIVE R91, `(.L_x_1416) ;  /* 0x000000005b087348 */ /* 0x000fea0003c00000 */
[----:B------:R0:W1:Y:S02]  /*9a60*/  SHFL.IDX P0, R123, R88, R89, R90 ;  /* 0x00000059587b7389 */ /* 0x000064000000005a */
[----:B01----:R-:W-:Y:S05]  /*9a70*/  ENDCOLLECTIVE ;  /* 0x000000000000791b */ /* 0x003fea0003800000 */
.L_x_1416:
[-C--:B------:R-:W-:Y:S01]  /*9a80*/  FFMA R155, R137, R122.reuse, R60 ;  /* 0x0000007a899b7223 */ /* 0x080fe2000000003c */
[----:B------:R-:W-:Y:S01]  /*9a90*/  FFMA R59, R46, R122, R59 ;  /* 0x0000007a2e3b7223 */ /* 0x000fe2000000003b */
[----:B------:R-:W-:Y:S02]  /*9aa0*/  MOV R88, R17 ;  /* 0x0000001100587202 */ /* 0x000fe40000000f00 */
[----:B------:R-:W-:-:S07]  /*9ab0*/  MOV R132, R123 ;  /* 0x0000007b00847202 */ /* 0x000fce0000000f00 */
[----:B------:R-:W-:Y:S05]  /*9ac0*/  WARPSYNC.COLLECTIVE R91, `(.L_x_1417) ;  /* 0x000000005b087348 */ /* 0x000fea0003c00000 */
[----:B------:R0:W1:Y:S02]  /*9ad0*/  SHFL.IDX P0, R123, R88, R89, R90 ;  /* 0x00000059587b7389 */ /* 0x000064000000005a */
[----:B01----:R-:W-:Y:S05]  /*9ae0*/  ENDCOLLECTIVE ;  /* 0x000000000000791b */ /* 0x003fea0003800000 */
.L_x_1417:
        /* <DEDUP_REMOVED lines=8> */
.L_x_1418:
[----:B------:R-:W-:Y:S02]  /*9b70*/  MOV R88, R19 ;  /* 0x0000001300587202 */ /* 0x000fe40000000f00 */
[----:B------:R-:W-:-:S07]  /*9b80*/  MOV R10, R123 ;  /* 0x0000007b000a7202 */ /* 0x000fce0000000f00 */
[----:B------:R-:W-:Y:S05]  /*9b90*/  WARPSYNC.COLLECTIVE R91, `(.L_x_1419) ;  /* 0x000000005b087348 */ /* 0x000fea0003c00000 */
[----:B------:R0:W1:Y:S02]  /*9ba0*/  SHFL.IDX P0, R123, R88, R89, R90 ;  /* 0x00000059587b7389 */ /* 0x000064000000005a */
[----:B01----:R-:W-:Y:S05]  /*9bb0*/  ENDCOLLECTIVE ;  /* 0x000000000000791b */ /* 0x003fea0003800000 */
.L_x_1419:
[-C--:B------:R-:W-:Y:S01]  /*9bc0*/  FFMA R65, R46, R10.reuse, R65 ;  /* 0x0000000a2e417223 */ /* 0x080fe20000000041 */
[----:B------:R-:W-:Y:S01]  /*9bd0*/  FFMA R161, R137, R10, R66 ;  /* 0x0000000a89a17223 */ /* 0x000fe20000000042 */
[----:B------:R-:W-:Y:S02]  /*9be0*/  MOV R88, R20 ;  /* 0x0000001400587202 */ /* 0x000fe40000000f00 */
[----:B------:R-:W-:-:S07]  /*9bf0*/  MOV R48, R123 ;  /* 0x0000007b00307202 */ /* 0x000fce0000000f00 */
[----:B------:R-:W-:Y:S05]  /*9c00*/  WARPSYNC.COLLECTIVE R91, `(.L_x_1420) ;  /* 0x000000005b087348 */ /* 0x000fea0003c00000 */
[----:B------:R0:W1:Y:S02]  /*9c10*/  SHFL.IDX P0, R123, R88, R89, R90 ;  /* 0x00000059587b7389 */ /* 0x000064000000005a */
[----:B01----:R-:W-:Y:S05]  /*9c20*/  ENDCOLLECTIVE ;  /* 0x000000000000791b */ /* 0x003fea0003800000 */
.L_x_1420:
[-C--:B------:R-:W-:Y:S01]  /*9c30*/  FFMA R67, R46, R48.reuse, R67 ;  /* 0x000000302e437223 */ /* 0x080fe20000000043 */
[----:B------:R-:W-:Y:S01]  /*9c40*/  FFMA R163, R137, R48, R68 ;  /* 0x0000003089a37223 */ /* 0x000fe20000000044 */
[----:B------:R-:W-:Y:S02]  /*9c50*/  MOV R88, R21 ;  /* 0x0000001500587202 */ /* 0x000fe40000000f00 */
[----:B------:R-:W-:-:S07]  /*9c60*/  MOV R50, R123 ;  /* 0x0000007b00327202 */ /* 0x000fce0000000f00 */
[----:B------:R-:W-:Y:S05]  /*9c70*/  WARPSYNC.COLLECTIVE R91, `(.L_x_1421) ;  /* 0x000000005b087348 */ /* 0x000fea0003c00000 */
[----:B------:R0:W1:Y:S02]  /*9c80*/  SHFL.IDX P0, R123, R88, R89, R90 ;  /* 0x00000059587b7389 */ /* 0x000064000000005a */
[----:B01----:R-:W-:Y:S05]  /*9c90*/  ENDCOLLECTIVE ;  /* 0x000000000000791b */ /* 0x003fea0003800000 */
.L_x_1421:
[-C--:B------:R-:W-:Y:S01]  /*9ca0*/  FFMA R69, R46, R50.reuse, R69 ;  /* 0x000000322e457223 */ /* 0x080fe20000000045 */
[----:B------:R-:W-:Y:S01]  /*9cb0*/  FFMA R165, R137, R50, R70 ;  /* 0x0000003289a57223 */ /* 0x000fe20000000046 */
[----:B------:R-:W-:Y:S02]  /*9cc0*/  MOV R88, R22 ;  /* 0x0000001600587202 */ /* 0x000fe40000000f00 */
[----:B------:R-:W-:-:S07]  /*9cd0*/  MOV R52, R123 ;  /* 0x0000007b00347202 */ /* 0x000fce0000000f00 */
[----:B------:R-:W-:Y:S05]  /*9ce0*/  WARPSYNC.COLLECTIVE R91, `(.L_x_1422) ;  /* 0x000000005b087348 */ /* 0x000fea0003c00000 */
[----:B------:R0:W1:Y:S02]  /*9cf0*/  SHFL.IDX P0, R123, R88, R89, R90 ;  /* 0x00000059587b7389 */ /* 0x000064000000005a */
[----:B01----:R-:W-:Y:S05]  /*9d00*/  ENDCOLLECTIVE ;  /* 0x000000000000791b */ /* 0x003fea0003800000 */
.L_x_1422:
[-C--:B------:R-:W-:Y:S01]  /*9d10*/  FFMA R71, R46, R52.reuse, R71 ;  /* 0x000000342e477223 */ /* 0x080fe20000000047 */
[----:B------:R-:W-:Y:S01]  /*9d20*/  FFMA R72, R137, R52, R72 ;  /* 0x0000003489487223 */ /* 0x000fe20000000048 */
[----:B------:R-:W-:Y:S02]  /*9d30*/  MOV R88, R23 ;  /* 0x0000001700587202 */ /* 0x000fe40000000f00 */
[----:B------:R-:W-:-:S07]  /*9d40*/  MOV R54, R123 ;  /* 0x0000007b00367202 */ /* 0x000fce0000000f00 */
[----:B------:R-:W-:Y:S05]  /*9d50*/  WARPSYNC.COLLECTIVE R91, `(.L_x_1423) ;  /* 0x000000005b087348 */ /* 0x000fea0003c00000 */
[----:B------:R0:W1:Y:S02]  /*9d60*/  SHFL.IDX P0, R123, R88, R89, R90 ;  /* 0x00000059587b7389 */ /* 0x000064000000005a */
[----:B01----:R-:W-:Y:S05]  /*9d70*/  ENDCOLLECTIVE ;  /* 0x000000000000791b */ /* 0x003fea0003800000 */
.L_x_1423:
[-C--:B------:R-:W-:Y:S01]  /*9d80*/  FFMA R73, R46, R54.reuse, R73 ;  /* 0x000000362e497223 */ /* 0x080fe20000000049 */
[----:B------:R-:W-:Y:S01]  /*9d90*/  FFMA R74, R137, R54, R74 ;  /* 0x00000036894a7223 */ /* 0x000fe2000000004a */
[----:B------:R-:W-:Y:S02]  /*9da0*/  MOV R88, R24 ;  /* 0x0000001800587202 */ /* 0x000fe40000000f00 */
[----:B------:R-:W-:-:S07]  /*9db0*/  MOV R56, R123 ;  /* 0x0000007b00387202 */ /* 0x000fce0000000f00 */
[----:B------:R-:W-:Y:S05]  /*9dc0*/  WARPSYNC.COLLECTIVE R91, `(.L_x_1424) ;  /* 0x000000005b087348 */ /* 0x000fea0003c00000 */
[----:B------:R0:W1:Y:S02]  /*9dd0*/  SHFL.IDX P0, R123, R88, R89, R90 ;  /* 0x00000059587b7389 */ /* 0x000064000000005a */
[----:B01----:R-:W-:Y:S05]  /*9de0*/  ENDCOLLECTIVE ;  /* 0x000000000000791b */ /* 0x003fea0003800000 */
.L_x_1424:
[-C--:B------:R-:W-:Y:S01]  /*9df0*/  FFMA R75, R46, R56.reuse, R75 ;  /* 0x000000382e4b7223 */ /* 0x080fe2000000004b */
[----:B------:R-:W-:Y:S01]  /*9e00*/  FFMA R92, R137, R56, R92 ;  /* 0x00000038895c7223 */ /* 0x000fe2000000005c */
[----:B------:R-:W-:Y:S02]  /*9e10*/  MOV R88, R25 ;  /* 0x0000001900587202 */ /* 0x000fe40000000f00 */
[----:B------:R-:W-:-:S07]  /*9e20*/  MOV R58, R123 ;  /* 0x0000007b003a7202 */ /* 0x000fce0000000f00 */
[----:B------:R-:W-:Y:S05]  /*9e30*/  WARPSYNC.COLLECTIVE R91, `(.L_x_1425) ;  /* 0x000000005b087348 */ /* 0x000fea0003c00000 */
[----:B------:R0:W1:Y:S02]  /*9e40*/  SHFL.IDX P0, R123, R88, R89, R90 ;  /* 0x00000059587b7389 */ /* 0x000064000000005a */
[----:B01----:R-:W-:Y:S05]  /*9e50*/  ENDCOLLECTIVE ;  /* 0x000000000000791b */ /* 0x003fea0003800000 */
.L_x_1425:
        /* <DEDUP_REMOVED lines=8> */
.L_x_1426:
[----:B------:R-:W-:Y:S02]  /*9ee0*/  MOV R88, R28 ;  /* 0x0000001c00587202 */ /* 0x000fe40000000f00 */
[----:B------:R-:W-:-:S07]  /*9ef0*/  MOV R10, R123 ;  /* 0x0000007b000a7202 */ /* 0x000fce0000000f00 */
[----:B------:R-:W-:Y:S05]  /*9f00*/  WARPSYNC.COLLECTIVE R91, `(.L_x_1427) ;  /* 0x000000005b087348 */ /* 0x000fea0003c00000 */
[----:B------:R0:W1:Y:S02]  /*9f10*/  SHFL.IDX P0, R123, R88, R89, R90 ;  /* 0x00000059587b7389 */ /* 0x000064000000005a */
[----:B01----:R-:W-:Y:S05]  /*9f20*/  ENDCOLLECTIVE ;  /* 0x000000000000791b */ /* 0x003fea0003800000 */
.L_x_1427:
[-C--:B------:R-:W-:Y:S01]  /*9f30*/  FFMA R97, R46, R10.reuse, R97 ;  /* 0x0000000a2e617223 */ /* 0x080fe20000000061 */
[----:B------:R-:W-:Y:S01]  /*9f40*/  FFMA R98, R137, R10, R98 ;  /* 0x0000000a89627223 */ /* 0x000fe20000000062 */
[----:B------:R-:W-:Y:S02]  /*9f50*/  MOV R88, R29 ;  /* 0x0000001d00587202 */ /* 0x000fe40000000f00 */
[----:B------:R-:W-:-:S07]  /*9f60*/  MOV R48, R123 ;  /* 0x0000007b00307202 */ /* 0x000fce0000000f00 */
[----:B------:R-:W-:Y:S05]  /*9f70*/  WARPSYNC.COLLECTIVE R91, `(.L_x_1428) ;  /* 0x000000005b087348 */ /* 0x000fea0003c00000 */
[----:B------:R0:W1:Y:S02]  /*9f80*/  SHFL.IDX P0, R123, R88, R89, R90 ;  /* 0x00000059587b7389 */ /* 0x000064000000005a */
[----:B01----:R-:W-:Y:S05]  /*9f90*/  ENDCOLLECTIVE ;  /* 0x000000000000791b */ /* 0x003fea0003800000 */
.L_x_1428:
[-C--:B------:R-:W-:Y:S01]  /*9fa0*/  FFMA R99, R46, R48.reuse, R99 ;  /* 0x000000302e637223 */ /* 0x080fe20000000063 */
[----:B------:R-:W-:Y:S01]  /*9fb0*/  FFMA R100, R137, R48, R100 ;  /* 0x0000003089647223 */ /* 0x000fe20000000064 */
[----:B------:R-:W-:Y:S02]  /*9fc0*/  MOV R88, R30 ;  /* 0x0000001e00587202 */ /* 0x000fe40000000f00 */
[----:B------:R-:W-:-:S07]  /*9fd0*/  MOV R50, R123 ;  /* 0x0000007b00327202 */ /* 0x000fce0000000f00 */
[----:B------:R-:W-:Y:S05]  /*9fe0*/  WARPSYNC.COLLECTIVE R91, `(.L_x_1429) ;  /* 0x000000005b087348 */ /* 0x000fea0003c00000 */
[----:B------:R0:W1:Y:S02]  /*9ff0*/  SHFL.IDX P0, R123, R88, R89, R90 ;  /* 0x00000059587b7389 */ /* 0x000064000000005a */
[----:B01----:R-:W-:Y:S05]  /*a000*/  ENDCOLLECTIVE ;  /* 0x000000000000791b */ /* 0x003fea0003800000 */
.L_x_1429:
[-C--:B------:R-:W-:Y:S01]  /*a010*/  FFMA R101, R46, R50.reuse, R101 ;  /* 0x000000322e657223 */ /* 0x080fe20000000065 */
[----:B------:R-:W-:Y:S01]  /*a020*/  FFMA R102, R137, R50, R102 ;  /* 0x0000003289667223 */ /* 0x000fe20000000066 */
[----:B------:R-:W-:Y:S02]  /*a030*/  MOV R88, R31 ;  /* 0x0000001f00587202 */ /* 0x000fe40000000f00 */
[----:B------:R-:W-:-:S07]  /*a040*/  MOV R52, R123 ;  /* 0x0000007b00347202 */ /* 0x000fce0000000f00 */
[----:B------:R-:W-:Y:S05]  /*a050*/  WARPSYNC.COLLECTIVE R91, `(.L_x_1430) ;  /* 0x000000005b087348 */ /* 0x000fea0003c00000 */
[----:B------:R0:W1:Y:S02]  /*a060*/  SHFL.IDX P0, R123, R88, R89, R90 ;  /* 0x00000059587b7389 */ /* 0x000064000000005a */
[----:B01----:R-:W-:Y:S05]  /*a070*/  ENDCOLLECTIVE ;  /* 0x000000000000791b */ /* 0x003fea0003800000 */
.L_x_1430:
[-C--:B------:R-:W-:Y:S01]  /*a080*/  FFMA R103, R46, R52.reuse, R103 ;  /* 0x000000342e677223 */ /* 0x080fe20000000067 */
[----:B------:R-:W-:Y:S01]  /*a090*/  FFMA R104, R137, R52, R104 ;  /* 0x0000003489687223 */ /* 0x000fe20000000068 */
[----:B------:R-:W-:Y:S02]  /*a0a0*/  MOV R88, R32 ;  /* 0x0000002000587202 */ /* 0x000fe40000000f00 */
[----:B------:R-:W-:-:S07]  /*a0b0*/  MOV R54, R123 ;  /* 0x0000007b00367202 */ /* 0x000fce0000000f00 */
[----:B------:R-:W-:Y:S05]  /*a0c0*/  WARPSYNC.COLLECTIVE R91, `(.L_x_1431) ;  /* 0x000000005b087348 */ /* 0x000fea0003c00000 */
[----:B------:R0:W1:Y:S02]  /*a0d0*/  SHFL.IDX P0, R123, R88, R89, R90 ;  /* 0x00000059587b7389 */ /* 0x000064000000005a */
[----:B01----:R-:W-:Y:S05]  /*a0e0*/  ENDCOLLECTIVE ;  /* 0x000000000000791b */ /* 0x003fea0003800000 */
.L_x_1431:
[-C--:B------:R-:W-:Y:S01]  /*a0f0*/  FFMA R105, R46, R54.reuse, R105 ;  /* 0x000000362e697223 */ /* 0x080fe20000000069 */
[----:B------:R-:W-:Y:S01]  /*a100*/  FFMA R106, R137, R54, R106 ;  /* 0x00000036896a7223 */ /* 0x000fe2000000006a */
[----:B------:R-:W-:Y:S02]  /*a110*/  MOV R88, R34 ;  /* 0x0000002200587202 */ /* 0x000fe40000000f00 */
[----:B------:R-:W-:-:S07]  /*a120*/  MOV R56, R123 ;  /* 0x0000007b00387202 */ /* 0x000fce0000000f00 */
[----:B------:R-:W-:Y:S05]  /*a130*/  WARPSYNC.COLLECTIVE R91, `(.L_x_1432) ;  /* 0x000000005b087348 */ /* 0x000fea0003c00000 */
[----:B------:R0:W1:Y:S02]  /*a140*/  SHFL.IDX P0, R123, R88, R89, R90 ;  /* 0x00000059587b7389 */ /* 0x000064000000005a */
[----:B01----:R-:W-:Y:S05]  /*a150*/  ENDCOLLECTIVE ;  /* 0x000000000000791b */ /* 0x003fea0003800000 */
.L_x_1432:
[-C--:B------:R-:W-:Y:S01]  /*a160*/  FFMA R107, R46, R56.reuse, R107 ;  /* 0x000000382e6b7223 */ /* 0x080fe2000000006b */
[----:B------:R-:W-:Y:S01]  /*a170*/  FFMA R108, R137, R56, R108 ;  /* 0x00000038896c7223 */ /* 0x000fe2000000006c */
[----:B------:R-:W-:Y:S02]  /*a180*/  MOV R88, R35 ;  /* 0x0000002300587202 */ /* 0x000fe40000000f00 */
[----:B------:R-:W-:-:S07]  /*a190*/  MOV R58, R123 ;  /* 0x0000007b003a7202 */ /* 0x000fce0000000f00 */
[----:B------:R-:W-:Y:S05]  /*a1a0*/  WARPSYNC.COLLECTIVE R91, `(.L_x_1433) ;  /* 0x000000005b087348 */ /* 0x000fea0003c00000 */
[----:B------:R0:W1:Y:S02]  /*a1b0*/  SHFL.IDX P0, R123, R88, R89, R90 ;  /* 0x00000059587b7389 */ /* 0x000064000000005a */
[----:B01----:R-:W-:Y:S05]  /*a1c0*/  ENDCOLLECTIVE ;  /* 0x000000000000791b */ /* 0x003fea0003800000 */
.L_x_1433:
        /* <DEDUP_REMOVED lines=8> */
.L_x_1434:
[----:B------:R-:W-:Y:S02]  /*a250*/  MOV R88, R37 ;  /* 0x0000002500587202 */ /* 0x000fe40000000f00 */
[----:B------:R-:W-:-:S07]  /*a260*/  MOV R10, R123 ;  /* 0x0000007b000a7202 */ /* 0x000fce0000000f00 */
[----:B------:R-:W-:Y:S05]  /*a270*/  WARPSYNC.COLLECTIVE R91, `(.L_x_1435) ;  /* 0x000000005b087348 */ /* 0x000fea0003c00000 */
[----:B------:R0:W1:Y:S02]  /*a280*/  SHFL.IDX P0, R123, R88, R89, R90 ;  /* 0x00000059587b7389 */ /* 0x000064000000005a */
[----:B01----:R-:W-:Y:S05]  /*a290*/  ENDCOLLECTIVE ;  /* 0x000000000000791b */ /* 0x003fea0003800000 */
.L_x_1435:
        /* <DEDUP_REMOVED lines=10> */
.L_x_1436:
[-C--:B------:R-:W-:Y:S01]  /*a340*/  FFMA R116, R137, R48.reuse, R116 ;  /* 0x0000003089747223 */ /* 0x080fe20000000074 */
[----:B------:R-:W-:Y:S01]  /*a350*/  FFMA R115, R46, R48, R115 ;  /* 0x000000302e737223 */ /* 0x000fe20000000073 */
[----:B------:R-:W-:Y:S02]  /*a360*/  MOV R88, R39 ;  /* 0x0000002700587202 */ /* 0x000fe40000000f00 */
[----:B------:R-:W-:-:S07]  /*a370*/  MOV R50, R123 ;  /* 0x0000007b00327202 */ /* 0x000fce0000000f00 */
[----:B------:R-:W-:Y:S05]  /*a380*/  WARPSYNC.COLLECTIVE R91, `(.L_x_1437) ;  /* 0x000000005b087348 */ /* 0x000fea0003c00000 */
[----:B------:R0:W1:Y:S02]  /*a390*/  SHFL.IDX P0, R123, R88, R89, R90 ;  /* 0x00000059587b7389 */ /* 0x000064000000005a */
[----:B01----:R-:W-:Y:S05]  /*a3a0*/  ENDCOLLECTIVE ;  /* 0x000000000000791b */ /* 0x003fea0003800000 */
.L_x_1437:
[-C--:B------:R-:W-:Y:S01]  /*a3b0*/  FFMA R118, R137, R50.reuse, R118 ;  /* 0x0000003289767223 */ /* 0x080fe20000000076 */
[----:B------:R-:W-:Y:S01]  /*a3c0*/  FFMA R117, R46, R50, R117 ;  /* 0x000000322e757223 */ /* 0x000fe20000000075 */
[----:B------:R-:W-:Y:S02]  /*a3d0*/  MOV R88, R40 ;  /* 0x0000002800587202 */ /* 0x000fe40000000f00 */
[----:B------:R-:W-:-:S07]  /*a3e0*/  MOV R52, R123 ;  /* 0x0000007b00347202 */ /* 0x000fce0000000f00 */
[----:B------:R-:W-:Y:S05]  /*a3f0*/  WARPSYNC.COLLECTIVE R91, `(.L_x_1438) ;  /* 0x000000005b087348 */ /* 0x000fea0003c00000 */
[----:B------:R0:W1:Y:S02]  /*a400*/  SHFL.IDX P0, R123, R88, R89, R90 ;  /* 0x00000059587b7389 */ /* 0x000064000000005a */
[----:B01----:R-:W-:Y:S05]  /*a410*/  ENDCOLLECTIVE ;  /* 0x000000000000791b */ /* 0x003fea0003800000 */
.L_x_1438:
[-C--:B------:R-:W-:Y:S01]  /*a420*/  FFMA R120, R137, R52.reuse, R120 ;  /* 0x0000003489787223 */ /* 0x080fe20000000078 */
[----:B------:R-:W-:Y:S01]  /*a430*/  FFMA R119, R46, R52, R119 ;  /* 0x000000342e777223 */ /* 0x000fe20000000077 */
[----:B------:R-:W-:Y:S02]  /*a440*/  MOV R88, R41 ;  /* 0x0000002900587202 */ /* 0x000fe40000000f00 */
[----:B------:R-:W-:-:S07]  /*a450*/  MOV R54, R123 ;  /* 0x0000007b00367202 */ /* 0x000fce0000000f00 */
[----:B------:R-:W-:Y:S05]  /*a460*/  WARPSYNC.COLLECTIVE R91, `(.L_x_1439) ;  /* 0x000000005b087348 */ /* 0x000fea0003c00000 */
[----:B------:R0:W1:Y:S02]  /*a470*/  SHFL.IDX P0, R123, R88, R89, R90 ;  /* 0x00000059587b7389 */ /* 0x000064000000005a */
[----:B01----:R-:W-:Y:S05]  /*a480*/  ENDCOLLECTIVE ;  /* 0x000000000000791b */ /* 0x003fea0003800000 */
.L_x_1439:
[-C--:B------:R-:W-:Y:S01]  /*a490*/  FFMA R87, R137, R54.reuse, R87 ;  /* 0x0000003689577223 */ /* 0x080fe20000000057 */
[----:B------:R-:W-:Y:S01]  /*a4a0*/  FFMA R121, R46, R54, R121 ;  /* 0x000000362e797223 */ /* 0x000fe20000000079 */
[----:B------:R-:W-:Y:S02]  /*a4b0*/  MOV R88, R42 ;  /* 0x0000002a00587202 */ /* 0x000fe40000000f00 */
[----:B------:R-:W-:-:S07]  /*a4c0*/  MOV R56, R123 ;  /* 0x0000007b00387202 */ /* 0x000fce0000000f00 */
[----:B------:R-:W-:Y:S05]  /*a4d0*/  WARPSYNC.COLLECTIVE R91, `(.L_x_1440) ;  /* 0x000000005b087348 */ /* 0x000fea0003c00000 */
[----:B------:R0:W1:Y:S02]  /*a4e0*/  SHFL.IDX P0, R123, R88, R89, R90 ;  /* 0x00000059587b7389 */ /* 0x000064000000005a */
[----:B01----:R-:W-:Y:S05]  /*a4f0*/  ENDCOLLECTIVE ;  /* 0x000000000000791b */ /* 0x003fea0003800000 */
.L_x_1440:
        /* <DEDUP_REMOVED lines=8> */
.L_x_1441:
        /* <DEDUP_REMOVED lines=8> */
.L_x_1442:
[----:B------:R-:W-:Y:S02]  /*a600*/  MOV R88, R27 ;  /* 0x0000001b00587202 */ /* 0x000fe40000000f00 */
[----:B------:R-:W-:-:S07]  /*a610*/  MOV R0, R123 ;  /* 0x0000007b00007202 */ /* 0x000fce0000000f00 */
[----:B------:R-:W-:Y:S05]  /*a620*/  WARPSYNC.COLLECTIVE R91, `(.L_x_1443) ;  /* 0x000000005b087348 */ /* 0x000fea0003c00000 */
[----:B------:R0:W1:Y:S02]  /*a630*/  SHFL.IDX P0, R123, R88, R89, R90 ;  /* 0x00000059587b7389 */ /* 0x000064000000005a */
[----:B01----:R-:W-:Y:S05]  /*a640*/  ENDCOLLECTIVE ;  /* 0x000000000000791b */ /* 0x003fea0003800000 */
.L_x_1443:
[----:B------:R-:W-:Y:S02]  /*a650*/  MOV R88, R12 ;  /* 0x0000000c00587202 */ /* 0x000fe40000000f00 */
[----:B------:R-:W-:-:S07]  /*a660*/  MOV R10, R123 ;  /* 0x0000007b000a7202 */ /* 0x000fce0000000f00 */
[----:B------:R-:W-:Y:S05]  /*a670*/  WARPSYNC.COLLECTIVE R91, `(.L_x_1444) ;  /* 0x000000005b087348 */ /* 0x000fea0003c00000 */
[----:B------:R0:W1:Y:S02]  /*a680*/  SHFL.IDX P0, R123, R88, R89, R90 ;  /* 0x00000059587b7389 */ /* 0x000064000000005a */
[----:B01----:R-:W-:Y:S05]  /*a690*/  ENDCOLLECTIVE ;  /* 0x000000000000791b */ /* 0x003fea0003800000 */
.L_x_1444:
[----:B------:R-:W-:Y:S02]  /*a6a0*/  MOV R88, R13 ;  /* 0x0000000d00587202 */ /* 0x000fe40000000f00 */
[----:B------:R-:W-:-:S07]  /*a6b0*/  MOV R48, R123 ;  /* 0x0000007b00307202 */ /* 0x000fce0000000f00 */
[----:B------:R-:W-:Y:S05]  /*a6c0*/  WARPSYNC.COLLECTIVE R91, `(.L_x_1445) ;  /* 0x000000005b087348 */ /* 0x000fea0003c00000 */
[----:B------:R0:W1:Y:S02]  /*a6d0*/  SHFL.IDX P0, R123, R88, R89, R90 ;  /* 0x00000059587b7389 */ /* 0x000064000000005a */
[----:B01----:R-:W-:Y:S05]  /*a6e0*/  ENDCOLLECTIVE ;  /* 0x000000000000791b */ /* 0x003fea0003800000 */
.L_x_1445:
[----:B------:R-:W-:Y:S02]  /*a6f0*/  MOV R88, R14 ;  /* 0x0000000e00587202 */ /* 0x000fe40000000f00 */
[----:B------:R-:W-:-:S07]  /*a700*/  MOV R50, R123 ;  /* 0x0000007b00327202 */ /* 0x000fce0000000f00 */
[----:B------:R-:W-:Y:S05]  /*a710*/  WARPSYNC.COLLECTIVE R91, `(.L_x_1446) ;  /* 0x000000005b087348 */ /* 0x000fea0003c00000 */
[----:B------:R0:W1:Y:S02]  /*a720*/  SHFL.IDX P0, R123, R88, R89, R90 ;  /* 0x00000059587b7389 */ /* 0x000064000000005a */
[----:B01----:R-:W-:Y:S05]  /*a730*/  ENDCOLLECTIVE ;  /* 0x000000000000791b */ /* 0x003fea0003800000 */
.L_x_1446:
[----:B------:R-:W-:Y:S02]  /*a740*/  MOV R88, R15 ;  /* 0x0000000f00587202 */ /* 0x000fe40000000f00 */
[----:B------:R-:W-:-:S07]  /*a750*/  MOV R52, R123 ;  /* 0x0000007b00347202 */ /* 0x000fce0000000f00 */
[----:B------:R-:W-:Y:S05]  /*a760*/  WARPSYNC.COLLECTIVE R91, `(.L_x_1447) ;  /* 0x000000005b087348 */ /* 0x000fea0003c00000 */
[----:B------:R0:W1:Y:S02]  /*a770*/  SHFL.IDX P0, R123, R88, R89, R90 ;  /* 0x00000059587b7389 */ /* 0x000064000000005a */
[----:B01----:R-:W-:Y:S05]  /*a780*/  ENDCOLLECTIVE ;  /* 0x000000000000791b */ /* 0x003fea0003800000 */
.L_x_1447:
[----:B------:R-:W-:Y:S02]  /*a790*/  MOV R88, R16 ;  /* 0x0000001000587202 */ /* 0x000fe40000000f00 */
[----:B------:R-:W-:-:S07]  /*a7a0*/  MOV R54, R123 ;  /* 0x0000007b00367202 */ /* 0x000fce0000000f00 */
[----:B------:R-:W-:Y:S05]  /*a7b0*/  WARPSYNC.COLLECTIVE R91, `(.L_x_1448) ;  /* 0x000000005b087348 */ /* 0x000fea0003c00000 */
[----:B------:R0:W1:Y:S02]  /*a7c0*/  SHFL.IDX P0, R123, R88, R89, R90 ;  /* 0x00000059587b7389 */ /* 0x000064000000005a */
[----:B01----:R-:W-:Y:S05]  /*a7d0*/  ENDCOLLECTIVE ;  /* 0x000000000000791b */ /* 0x003fea0003800000 */
.L_x_1448:
[----:B------:R-:W-:Y:S02]  /*a7e0*/  MOV R88, R17 ;  /* 0x0000001100587202 */ /* 0x000fe40000000f00 */
[----:B------:R-:W-:-:S07]  /*a7f0*/  MOV R56, R123 ;  /* 0x0000007b00387202 */ /* 0x000fce0000000f00 */
[----:B------:R-:W-:Y:S05]  /*a800*/  WARPSYNC.COLLECTIVE R91, `(.L_x_1449) ;  /* 0x000000005b087348 */ /* 0x000fea0003c00000 */
[----:B------:R0:W1:Y:S02]  /*a810*/  SHFL.IDX P0, R123, R88, R89, R90 ;  /* 0x00000059587b7389 */ /* 0x000064000000005a */
[----:B01----:R-:W-:Y:S05]  /*a820*/  ENDCOLLECTIVE ;  /* 0x000000000000791b */ /* 0x003fea0003800000 */
.L_x_1449:
[----:B------:R-:W-:Y:S02]  /*a830*/  MOV R88, R18 ;  /* 0x0000001200587202 */ /* 0x000fe40000000f00 */
[----:B------:R-:W-:-:S07]  /*a840*/  MOV R11, R123 ;  /* 0x0000007b000b7202 */ /* 0x000fce0000000f00 */
[----:B------:R-:W-:Y:S05]  /*a850*/  WARPSYNC.COLLECTIVE R91, `(.L_x_1450) ;  /* 0x000000005b087348 */ /* 0x000fea0003c00000 */
[----:B------:R0:W1:Y:S02]  /*a860*/  SHFL.IDX P0, R123, R88, R89, R90 ;  /* 0x00000059587b7389 */ /* 0x000064000000005a */
[----:B01----:R-:W-:Y:S05]  /*a870*/  ENDCOLLECTIVE ;  /* 0x000000000000791b */ /* 0x003fea0003800000 */
.L_x_1450:
[----:B------:R-:W-:Y:S01]  /*a880*/  MOV R88, R19 ;  /* 0x0000001300587202 */ /* 0x000fe20000000f00 */
[-C--:B------:R-:W-:Y:S01]  /*a890*/  FFMA R65, R84, R123.reuse, R65 ;  /* 0x0000007b54417223 */ /* 0x080fe20000000041 */
[----:B------:R-:W-:-:S07]  /*a8a0*/  FFMA R161, R86, R123, R161 ;  /* 0x0000007b56a17223 */ /* 0x000fce00000000a1 */
[----:B------:R-:W-:Y:S05]  /*a8b0*/  WARPSYNC.COLLECTIVE R91, `(.L_x_1451) ;  /* 0x000000005b087348 */ /* 0x000fea0003c00000 */
[----:B------:R0:W1:Y:S02]  /*a8c0*/  SHFL.IDX P0, R123, R88, R89, R90 ;  /* 0x00000059587b7389 */ /* 0x000064000000005a */
[----:B01----:R-:W-:Y:S05]  /*a8d0*/  ENDCOLLECTIVE ;  /* 0x000000000000791b */ /* 0x003fea0003800000 */
.L_x_1451:
[-C--:B------:R-:W-:Y:S01]  /*a8e0*/  FFMA R143, R84, R0.reuse, R143 ;  /* 0x00000000548f7223 */ /* 0x080fe2000000008f */
[----:B------:R-:W-:Y:S01]  /*a8f0*/  FFMA R145, R86, R0, R145 ;  /* 0x0000000056917223 */ /* 0x000fe20000000091 */
[----:B------:R-:W-:Y:S02]  /*a900*/  MOV R88, R20 ;  /* 0x0000001400587202 */ /* 0x000fe40000000f00 */
[----:B------:R-:W-:-:S07]  /*a910*/  MOV R0, R123 ;  /* 0x0000007b00007202 */ /* 0x000fce0000000f00 */
[----:B------:R-:W-:Y:S05]  /*a920*/  WARPSYNC.COLLECTIVE R91, `(.L_x_1452) ;  /* 0x000000005b087348 */ /* 0x000fea0003c00000 */
[----:B------:R0:W1:Y:S02]  /*a930*/  SHFL.IDX P0, R123, R88, R89, R90 ;  /* 0x00000059587b7389 */ /* 0x000064000000005a */
[----:B01----:R-:W-:Y:S05]  /*a940*/  ENDCOLLECTIVE ;  /* 0x000000000000791b */ /* 0x003fea0003800000 */
.L_x_1452:
[-C--:B------:R-:W-:Y:S01]  /*a950*/  FFMA R51, R84, R10.reuse, R51 ;  /* 0x0000000a54337223 */ /* 0x080fe20000000033 */
[----:B------:R-:W-:Y:S01]  /*a960*/  FFMA R147, R86, R10, R147 ;  /* 0x0000000a56937223 */ /* 0x000fe20000000093 */
[----:B------:R-:W-:Y:S02]  /*a970*/  MOV R88, R21 ;  /* 0x0000001500587202 */ /* 0x000fe40000000f00 */
[----:B------:R-:W-:-:S07]  /*a980*/  MOV R10, R123 ;  /* 0x0000007b000a7202 */ /* 0x000fce0000000f00 */
[----:B------:R-:W-:Y:S05]  /*a990*/  WARPSYNC.COLLECTIVE R91, `(.L_x_1453) ;  /* 0x000000005b087348 */ /* 0x000fea0003c00000 */
[----:B------:R0:W1:Y:S02]  /*a9a0*/  SHFL.IDX P0, R123, R88, R89, R90 ;  /* 0x00000059587b7389 */ /* 0x000064000000005a */
[----:B01----:R-:W-:Y:S05]  /*a9b0*/  ENDCOLLECTIVE ;  /* 0x000000000000791b */ /* 0x003fea0003800000 */
.L_x_1453:
[-C--:B------:R-:W-:Y:S01]  /*a9c0*/  FFMA R63, R84, R11.reuse, R63 ;  /* 0x0000000b543f7223 */ /* 0x080fe2000000003f */
[----:B------:R-:W-:Y:S01]  /*a9d0*/  FFMA R159, R86, R11, R159 ;  /* 0x0000000b569f7223 */ /* 0x000fe2000000009f */
[----:B------:R-:W-:Y:S02]  /*a9e0*/  MOV R88, R22 ;  /* 0x0000001600587202 */ /* 0x000fe40000000f00 */
[----:B------:R-:W-:-:S07]  /*a9f0*/  MOV R11, R123 ;  /* 0x0000007b000b7202 */ /* 0x000fce0000000f00 */
[----:B------:R-:W-:Y:S05]  /*aa00*/  WARPSYNC.COLLECTIVE R91, `(.L_x_1454) ;  /* 0x000000005b087348 */ /* 0x000fea0003c00000 */
[----:B------:R0:W1:Y:S02]  /*aa10*/  SHFL.IDX P0, R123, R88, R89, R90 ;  /* 0x00000059587b7389 */ /* 0x000064000000005a */
[----:B01----:R-:W-:Y:S05]  /*aa20*/  ENDCOLLECTIVE ;  /* 0x000000000000791b */ /* 0x003fea0003800000 */
.L_x_1454:
[-C--:B------:R-:W-:Y:S01]  /*aa30*/  FFMA R53, R84, R48.reuse, R53 ;  /* 0x0000003054357223 */ /* 0x080fe20000000035 */
[----:B------:R-:W-:Y:S01]  /*aa40*/  FFMA R149, R86, R48, R149 ;  /* 0x0000003056957223 */ /* 0x000fe20000000095 */
[----:B------:R-:W-:Y:S02]  /*aa50*/  MOV R88, R23 ;  /* 0x0000001700587202 */ /* 0x000fe40000000f00 */
[----:B------:R-:W-:-:S07]  /*aa60*/  MOV R48, R123 ;  /* 0x0000007b00307202 */ /* 0x000fce0000000f00 */
[----:B------:R-:W-:Y:S05]  /*aa70*/  WARPSYNC.COLLECTIVE R91, `(.L_x_1455) ;  /* 0x000000005b087348 */ /* 0x000fea0003c00000 */
[----:B------:R0:W1:Y:S02]  /*aa80*/  SHFL.IDX P0, R123, R88, R89, R90 ;  /* 0x00000059587b7389 */ /* 0x000064000000005a */
[----:B01----:R-:W-:Y:S05]  /*aa90*/  ENDCOLLECTIVE ;  /* 0x000000000000791b */ /* 0x003fea0003800000 */
.L_x_1455:
[-C--:B------:R-:W-:Y:S01]  /*aaa0*/  FFMA R55, R84, R50.reuse, R55 ;  /* 0x0000003254377223 */ /* 0x080fe20000000037 */
[----:B------:R-:W-:Y:S01]  /*aab0*/  FFMA R151, R86, R50, R151 ;  /* 0x0000003256977223 */ /* 0x000fe20000000097 */
[----:B------:R-:W-:Y:S02]  /*aac0*/  MOV R88, R24 ;  /* 0x0000001800587202 */ /* 0x000fe40000000f00 */
[----:B------:R-:W-:-:S07]  /*aad0*/  MOV R50, R123 ;  /* 0x0000007b00327202 */ /* 0x000fce0000000f00 */
[----:B------:R-:W-:Y:S05]  /*aae0*/  WARPSYNC.COLLECTIVE R91, `(.L_x_1456) ;  /* 0x000000005b087348 */ /* 0x000fea0003c00000 */
[----:B------:R0:W1:Y:S02]  /*aaf0*/  SHFL.IDX P0, R123, R88, R89, R90 ;  /* 0x00000059587b7389 */ /* 0x000064000000005a */
[----:B01----:R-:W-:Y:S05]  /*ab00*/  ENDCOLLECTIVE ;  /* 0x000000000000791b */ /* 0x003fea0003800000 */
.L_x_1456:
[-C--:B------:R-:W-:Y:S01]  /*ab10*/  FFMA R57, R84, R52.reuse, R57 ;  /* 0x0000003454397223 */ /* 0x080fe20000000039 */
[----:B------:R-:W-:Y:S01]  /*ab20*/  FFMA R153, R86, R52, R153 ;  /* 0x0000003456997223 */ /* 0x000fe20000000099 */
[----:B------:R-:W-:Y:S02]  /*ab30*/  MOV R88, R25 ;  /* 0x0000001900587202 */ /* 0x000fe40000000f00 */
[----:B------:R-:W-:-:S07]  /*ab40*/  MOV R52, R123 ;  /* 0x0000007b00347202 */ /* 0x000fce0000000f00 */
[----:B------:R-:W-:Y:S05]  /*ab50*/  WARPSYNC.COLLECTIVE R91, `(.L_x_1457) ;  /* 0x000000005b087348 */ /* 0x000fea0003c00000 */
[----:B------:R0:W1:Y:S02]  /*ab60*/  SHFL.IDX P0, R123, R88, R89, R90 ;  /* 0x00000059587b7389 */ /* 0x000064000000005a */
[----:B01----:R-:W-:Y:S05]  /*ab70*/  ENDCOLLECTIVE ;  /* 0x000000000000791b */ /* 0x003fea0003800000 */
.L_x_1457:
[-C--:B------:R-:W-:Y:S01]  /*ab80*/  FFMA R59, R84, R54.reuse, R59 ;  /* 0x00000036543b7223 */ /* 0x080fe2000000003b */
[----:B------:R-:W-:Y:S01]  /*ab90*/  FFMA R155, R86, R54, R155 ;  /* 0x00000036569b7223 */ /* 0x000fe2000000009b */
[----:B------:R-:W-:Y:S02]  /*aba0*/  MOV R88, R26 ;  /* 0x0000001a00587202 */ /* 0x000fe40000000f00 */
[----:B------:R-:W-:-:S07]  /*abb0*/  MOV R54, R123 ;  /* 0x0000007b00367202 */ /* 0x000fce0000000f00 */
[----:B------:R-:W-:Y:S05]  /*abc0*/  WARPSYNC.COLLECTIVE R91, `(.L_x_1458) ;  /* 0x000000005b087348 */ /* 0x000fea0003c00000 */
[----:B------:R0:W1:Y:S02]  /*abd0*/  SHFL.IDX P0, R123, R88, R89, R90 ;  /* 0x00000059587b7389 */ /* 0x000064000000005a */
[----:B01----:R-:W-:Y:S05]  /*abe0*/  ENDCOLLECTIVE ;  /* 0x000000000000791b */ /* 0x003fea0003800000 */
.L_x_1458:
[-C--:B------:R-:W-:Y:S01]  /*abf0*/  FFMA R61, R84, R56.reuse, R61 ;  /* 0x00000038543d7223 */ /* 0x080fe2000000003d */
[----:B------:R-:W-:Y:S01]  /*ac00*/  FFMA R157, R86, R56, R157 ;  /* 0x00000038569d7223 */ /* 0x000fe2000000009d */
[----:B------:R-:W-:Y:S02]  /*ac10*/  MOV R88, R28 ;  /* 0x0000001c00587202 */ /* 0x000fe40000000f00 */
[----:B------:R-:W-:-:S07]  /*ac20*/  MOV R56, R123 ;  /* 0x0000007b00387202 */ /* 0x000fce0000000f00 */
[----:B------:R-:W-:Y:S05]  /*ac30*/  WARPSYNC.COLLECTIVE R91, `(.L_x_1459) ;  /* 0x000000005b087348 */ /* 0x000fea0003c00000 */
[----:B------:R0:W1:Y:S02]  /*ac40*/  SHFL.IDX P0, R123, R88, R89, R90 ;  /* 0x00000059587b7389 */ /* 0x000064000000005a */
[----:B01----:R-:W-:Y:S05]  /*ac50*/  ENDCOLLECTIVE ;  /* 0x000000000000791b */ /* 0x003fea0003800000 */
.L_x_1459:
[----:B------:R-:W-:Y:S02]  /*ac60*/  MOV R88, R29 ;  /* 0x0000001d00587202 */ /* 0x000fe40000000f00 */
[----:B------:R-:W-:-:S07]  /*ac70*/  MOV R58, R123 ;  /* 0x0000007b003a7202 */ /* 0x000fce0000000f00 */
[----:B------:R-:W-:Y:S05]  /*ac80*/  WARPSYNC.COLLECTIVE R91, `(.L_x_1460) ;  /* 0x000000005b087348 */ /* 0x000fea0003c00000 */
[----:B------:R0:W1:Y:S02]  /*ac90*/  SHFL.IDX P0, R123, R88, R89, R90 ;  /* 0x00000059587b7389 */ /* 0x000064000000005a */
[----:B01----:R-:W-:Y:S05]  /*aca0*/  ENDCOLLECTIVE ;  /* 0x000000000000791b */ /* 0x003fea0003800000 */
.L_x_1460:
[----:B------:R-:W-:Y:S02]  /*acb0*/  MOV R88, R30 ;  /* 0x0000001e00587202 */ /* 0x000fe40000000f00 */
[----:B------:R-:W-:-:S07]  /*acc0*/  MOV R60, R123 ;  /* 0x0000007b003c7202 */ /* 0x000fce0000000f00 */
[----:B------:R-:W-:Y:S05]  /*acd0*/  WARPSYNC.COLLECTIVE R91, `(.L_x_1461) ;  /* 0x000000005b087348 */ /* 0x000fea0003c00000 */
[----:B------:R0:W1:Y:S02]  /*ace0*/  SHFL.IDX P0, R123, R88, R89, R90 ;  /* 0x00000059587b7389 */ /* 0x000064000000005a */
[----:B01----:R-:W-:Y:S05]  /*acf0*/  ENDCOLLECTIVE ;  /* 0x000000000000791b */ /* 0x003fea0003800000 */
.L_x_1461:
[----:B------:R-:W-:Y:S01]  /*ad00*/  MOV R88, R31 ;  /* 0x0000001f00587202 */ /* 0x000fe20000000f00 */
[-C--:B------:R-:W-:Y:S01]  /*ad10*/  FFMA R103, R84, R123.reuse, R103 ;  /* 0x0000007b54677223 */ /* 0x080fe20000000067 */
[----:B------:R-:W-:-:S07]  /*ad20*/  FFMA R104, R86, R123, R104 ;  /* 0x0000007b56687223 */ /* 0x000fce0000000068 */
[----:B------:R-:W-:Y:S05]  /*ad30*/  WARPSYNC.COLLECTIVE R91, `(.L_x_1462) ;  /* 0x000000005b087348 */ /* 0x000fea0003c00000 */
[----:B------:R0:W1:Y:S02]  /*ad40*/  SHFL.IDX P0, R123, R88, R89, R90 ;  /* 0x00000059587b7389 */ /* 0x000064000000005a */
[----:B01----:R-:W-:Y:S05]  /*ad50*/  ENDCOLLECTIVE ;  /* 0x000000000000791b */ /* 0x003fea0003800000 */
.L_x_1462:
[-C--:B------:R-:W-:Y:S01]  /*ad60*/  FFMA R71, R84, R11.reuse, R71 ;  /* 0x0000000b54477223 */ /* 0x080fe20000000047 */
[----:B------:R-:W-:Y:S01]  /*ad70*/  FFMA R72, R86, R11, R72 ;  /* 0x0000000b56487223 */ /* 0x000fe20000000048 */
[----:B------:R-:W-:Y:S02]  /*ad80*/  MOV R88, R32 ;  /* 0x0000002000587202 */ /* 0x000fe40000000f00 */
[----:B------:R-:W-:-:S07]  /*ad90*/  MOV R11, R123 ;  /* 0x0000007b000b7202 */ /* 0x000fce0000000f00 */
[----:B------:R-:W-:Y:S05]  /*ada0*/  WARPSYNC.COLLECTIVE R91, `(.L_x_1463) ;  /* 0x000000005b087348 */ /* 0x000fea0003c00000 */
[----:B------:R0:W1:Y:S02]  /*adb0*/  SHFL.IDX P0, R123, R88, R89, R90 ;  /* 0x00000059587b7389 */ /* 0x000064000000005a */
[----:B01----:R-:W-:Y:S05]  /*adc0*/  ENDCOLLECTIVE ;  /* 0x000000000000791b */ /* 0x003fea0003800000 */
.L_x_1463:
        /* <DEDUP_REMOVED lines=14> */
.L_x_1464:
[-C--:B------:R-:W-:Y:S01]  /*aeb0*/  FFMA R69, R84, R10.reuse, R69 ;  /* 0x0000000a54457223 */ /* 0x080fe20000000045 */
[----:B------:R-:W-:Y:S01]  /*aec0*/  FFMA R165, R86, R10, R165 ;  /* 0x0000000a56a57223 */ /* 0x000fe200000000a5 */
[----:B------:R-:W-:Y:S02]  /*aed0*/  MOV R88, R35 ;  /* 0x0000002300587202 */ /* 0x000fe40000000f00 */
[----:B------:R-:W-:-:S07]  /*aee0*/  MOV R10, R123 ;  /* 0x0000007b000a7202 */ /* 0x000fce0000000f00 */
[----:B------:R-:W-:Y:S05]  /*aef0*/  WARPSYNC.COLLECTIVE R91, `(.L_x_1465) ;  /* 0x000000005b087348 */ /* 0x000fea0003c00000 */
[----:B------:R0:W1:Y:S02]  /*af00*/  SHFL.IDX P0, R123, R88, R89, R90 ;  /* 0x00000059587b7389 */ /* 0x000064000000005a */
[----:B01----:R-:W-:Y:S05]  /*af10*/  ENDCOLLECTIVE ;  /* 0x000000000000791b */ /* 0x003fea0003800000 */
.L_x_1465:
[-C--:B------:R-:W-:Y:S01]  /*af20*/  FFMA R73, R84, R48.reuse, R73 ;  /* 0x0000003054497223 */ /* 0x080fe20000000049 */
[----:B------:R-:W-:Y:S01]  /*af30*/  FFMA R74, R86, R48, R74 ;  /* 0x00000030564a7223 */ /* 0x000fe2000000004a */
[----:B------:R-:W-:Y:S02]  /*af40*/  MOV R88, R36 ;  /* 0x0000002400587202 */ /* 0x000fe40000000f00 */
[----:B------:R-:W-:-:S07]  /*af50*/  MOV R48, R123 ;  /* 0x0000007b00307202 */ /* 0x000fce0000000f00 */
[----:B------:R-:W-:Y:S05]  /*af60*/  WARPSYNC.COLLECTIVE R91, `(.L_x_1466) ;  /* 0x000000005b087348 */ /* 0x000fea0003c00000 */
[----:B------:R0:W1:Y:S02]  /*af70*/  SHFL.IDX P0, R123, R88, R89, R90 ;  /* 0x00000059587b7389 */ /* 0x000064000000005a */
[----:B01----:R-:W-:Y:S05]  /*af80*/  ENDCOLLECTIVE ;  /* 0x000000000000791b */ /* 0x003fea0003800000 */
.L_x_1466:
[-C--:B------:R-:W-:Y:S01]  /*af90*/  FFMA R75, R84, R50.reuse, R75 ;  /* 0x00000032544b7223 */ /* 0x080fe2000000004b */
[----:B------:R-:W-:Y:S01]  /*afa0*/  FFMA R92, R86, R50, R92 ;  /* 0x00000032565c7223 */ /* 0x000fe2000000005c */
[----:B------:R-:W-:Y:S02]  /*afb0*/  MOV R88, R37 ;  /* 0x0000002500587202 */ /* 0x000fe40000000f00 */
[----:B------:R-:W-:-:S07]  /*afc0*/  MOV R50, R123 ;  /* 0x0000007b00327202 */ /* 0x000fce0000000f00 */
[----:B------:R-:W-:Y:S05]  /*afd0*/  WARPSYNC.COLLECTIVE R91, `(.L_x_1467) ;  /* 0x000000005b087348 */ /* 0x000fea0003c00000 */
[----:B------:R0:W1:Y:S02]  /*afe0*/  SHFL.IDX P0, R123, R88, R89, R90 ;  /* 0x00000059587b7389 */ /* 0x000064000000005a */
[----:B01----:R-:W-:Y:S05]  /*aff0*/  ENDCOLLECTIVE ;  /* 0x000000000000791b */ /* 0x003fea0003800000 */
.L_x_1467:
[-C--:B------:R-:W-:Y:S01]  /*b000*/  FFMA R93, R84, R52.reuse, R93 ;  /* 0x00000034545d7223 */ /* 0x080fe2000000005d */
[----:B------:R-:W-:Y:S01]  /*b010*/  FFMA R94, R86, R52, R94 ;  /* 0x00000034565e7223 */ /* 0x000fe2000000005e */
[----:B------:R-:W-:Y:S02]  /*b020*/  MOV R88, R38 ;  /* 0x0000002600587202 */ /* 0x000fe40000000f00 */
[----:B------:R-:W-:-:S07]  /*b030*/  MOV R52, R123 ;  /* 0x0000007b00347202 */ /* 0x000fce0000000f00 */
[----:B------:R-:W-:Y:S05]  /*b040*/  WARPSYNC.COLLECTIVE R91, `(.L_x_1468) ;  /* 0x000000005b087348 */ /* 0x000fea0003c00000 */
[----:B------:R0:W1:Y:S02]  /*b050*/  SHFL.IDX P0, R123, R88, R89, R90 ;  /* 0x00000059587b7389 */ /* 0x000064000000005a */
[----:B01----:R-:W-:Y:S05]  /*b060*/  ENDCOLLECTIVE ;  /* 0x000000000000791b */ /* 0x003fea0003800000 */
.L_x_1468:
[-C--:B------:R-:W-:Y:S01]  /*b070*/  FFMA R95, R84, R54.reuse, R95 ;  /* 0x00000036545f7223 */ /* 0x080fe2000000005f */
[----:B------:R-:W-:Y:S01]  /*b080*/  FFMA R96, R86, R54, R96 ;  /* 0x0000003656607223 */ /* 0x000fe20000000060 */
[----:B------:R-:W-:Y:S02]  /*b090*/  MOV R88, R39 ;  /* 0x0000002700587202 */ /* 0x000fe40000000f00 */
[----:B------:R-:W-:-:S07]  /*b0a0*/  MOV R54, R123 ;  /* 0x0000007b00367202 */ /* 0x000fce0000000f00 */
[----:B------:R-:W-:Y:S05]  /*b0b0*/  WARPSYNC.COLLECTIVE R91, `(.L_x_1469) ;  /* 0x000000005b087348 */ /* 0x000fea0003c00000 */
[----:B------:R0:W1:Y:S02]  /*b0c0*/  SHFL.IDX P0, R123, R88, R89, R90 ;  /* 0x00000059587b7389 */ /* 0x000064000000005a */
[----:B01----:R-:W-:Y:S05]  /*b0d0*/  ENDCOLLECTIVE ;  /* 0x000000000000791b */ /* 0x003fea0003800000 */
.L_x_1469:
[-C--:B------:R-:W-:Y:S01]  /*b0e0*/  FFMA R97, R84, R56.reuse, R97 ;  /* 0x0000003854617223 */ /* 0x080fe20000000061 */
[----:B------:R-:W-:Y:S01]  /*b0f0*/  FFMA R98, R86, R56, R98 ;  /* 0x0000003856627223 */ /* 0x000fe20000000062 */
[----:B------:R-:W-:Y:S02]  /*b100*/  MOV R88, R40 ;  /* 0x0000002800587202 */ /* 0x000fe40000000f00 */
[----:B------:R-:W-:-:S07]  /*b110*/  MOV R56, R123 ;  /* 0x0000007b00387202 */ /* 0x000fce0000000f00 */
[----:B------:R-:W-:Y:S05]  /*b120*/  WARPSYNC.COLLECTIVE R91, `(.L_x_1470) ;  /* 0x000000005b087348 */ /* 0x000fea0003c00000 */
[----:B------:R0:W1:Y:S02]  /*b130*/  SHFL.IDX P0, R123, R88, R89, R90 ;  /* 0x00000059587b7389 */ /* 0x000064000000005a */
[----:B01----:R-:W-:Y:S05]  /*b140*/  ENDCOLLECTIVE ;  /* 0x000000000000791b */ /* 0x003fea0003800000 */
.L_x_1470:
[-C--:B------:R-:W-:Y:S01]  /*b150*/  FFMA R99, R84, R58.reuse, R99 ;  /* 0x0000003a54637223 */ /* 0x080fe20000000063 */
[----:B------:R-:W-:Y:S01]  /*b160*/  FFMA R100, R86, R58, R100 ;  /* 0x0000003a56647223 */ /* 0x000fe20000000064 */
[----:B------:R-:W-:Y:S02]  /*b170*/  MOV R88, R41 ;  /* 0x0000002900587202 */ /* 0x000fe40000000f00 */
[----:B------:R-:W-:-:S07]  /*b180*/  MOV R58, R123 ;  /* 0x0000007b003a7202 */ /* 0x000fce0000000f00 */
[----:B------:R-:W-:Y:S05]  /*b190*/  WARPSYNC.COLLECTIVE R91, `(.L_x_1471) ;  /* 0x000000005b087348 */ /* 0x000fea0003c00000 */
[----:B------:R0:W1:Y:S02]  /*b1a0*/  SHFL.IDX P0, R123, R88, R89, R90 ;  /* 0x00000059587b7389 */ /* 0x000064000000005a */
[----:B01----:R-:W-:Y:S05]  /*b1b0*/  ENDCOLLECTIVE ;  /* 0x000000000000791b */ /* 0x003fea0003800000 */
.L_x_1471:
[-C--:B------:R-:W-:Y:S01]  /*b1c0*/  FFMA R101, R84, R60.reuse, R101 ;  /* 0x0000003c54657223 */ /* 0x080fe20000000065 */
[----:B------:R-:W-:Y:S01]  /*b1d0*/  FFMA R102, R86, R60, R102 ;  /* 0x0000003c56667223 */ /* 0x000fe20000000066 */
[----:B------:R-:W-:Y:S02]  /*b1e0*/  MOV R88, R42 ;  /* 0x0000002a00587202 */ /* 0x000fe40000000f00 */
[----:B------:R-:W-:-:S07]  /*b1f0*/  MOV R60, R123 ;  /* 0x0000007b003c7202 */ /* 0x000fce0000000f00 */
[----:B------:R-:W-:Y:S05]  /*b200*/  WARPSYNC.COLLECTIVE R91, `(.L_x_1472) ;  /* 0x000000005b087348 */ /* 0x000fea0003c00000 */
[----:B------:R0:W1:Y:S02]  /*b210*/  SHFL.IDX P0, R123, R88, R89, R90 ;  /* 0x00000059587b7389 */ /* 0x000064000000005a */
[----:B01----:R-:W-:Y:S05]  /*b220*/  ENDCOLLECTIVE ;  /* 0x000000000000791b */ /* 0x003fea0003800000 */
.L_x_1472:
[----:B------:R-:W-:Y:S02]  /*b230*/  MOV R88, R43 ;  /* 0x0000002b00587202 */ /* 0x000fe40000000f00 */
[----:B------:R-:W-:Y:S02]  /*b240*/  MOV R89, R133 ;  /* 0x0000008500597202 */ /* 0x000fe40000000f00 */
[----:B------:R-:W-:-:S07]  /*b250*/  MOV R62, R123 ;  /* 0x0000007b003e7202 */ /* 0x000fce0000000f00 */
[----:B------:R-:W-:Y:S05]  /*b260*/  WARPSYNC.COLLECTIVE R91, `(.L_x_1473) ;  /* 0x000000005b087348 */ /* 0x000fea0003c00000 */
[----:B------:R0:W1:Y:S02]  /*b270*/  SHFL.IDX P0, R123, R88, R89, R90 ;  /* 0x00000059587b7389 */ /* 0x000064000000005a */
[----:B01----:R-:W-:Y:S05]  /*b280*/  ENDCOLLECTIVE ;  /* 0x000000000000791b */ /* 0x003fea0003800000 */
.L_x_1473:
[-C--:B------:R-:W-:Y:S01]  /*b290*/  FFMA R111, R84, R48.reuse, R111 ;  /* 0x00000030546f7223 */ /* 0x080fe2000000006f */
[----:B------:R-:W-:Y:S01]  /*b2a0*/  FFMA R112, R86, R48, R112 ;  /* 0x0000003056707223 */ /* 0x000fe20000000070 */
[----:B------:R-:W-:Y:S02]  /*b2b0*/  MOV R88, R33 ;  /* 0x0000002100587202 */ /* 0x000fe40000000f00 */
[----:B------:R-:W-:-:S07]  /*b2c0*/  MOV R48, R123 ;  /* 0x0000007b00307202 */ /* 0x000fce0000000f00 */
[----:B------:R-:W-:Y:S05]  /*b2d0*/  WARPSYNC.COLLECTIVE R91, `(.L_x_1474) ;  /* 0x000000005b087348 */ /* 0x000fea0003c00000 */
[----:B------:R0:W1:Y:S02]  /*b2e0*/  SHFL.IDX P0, R123, R88, R89, R90 ;  /* 0x00000059587b7389 */ /* 0x000064000000005a */
[----:B01----:R-:W-:Y:S05]  /*b2f0*/  ENDCOLLECTIVE ;  /* 0x000000000000791b */ /* 0x003fea0003800000 */
.L_x_1474:
[----:B------:R-:W-:Y:S01]  /*b300*/  MOV R88, R27 ;  /* 0x0000001b00587202 */ /* 0x000fe20000000f00 */
[-C--:B------:R-:W-:Y:S01]  /*b310*/  FFMA R145, R11, R123.reuse, R145 ;  /* 0x0000007b0b917223 */ /* 0x080fe20000000091 */
[----:B------:R-:W-:-:S07]  /*b320*/  FFMA R143, R0, R123, R143 ;  /* 0x0000007b008f7223 */ /* 0x000fce000000008f */
[----:B------:R-:W-:Y:S05]  /*b330*/  WARPSYNC.COLLECTIVE R91, `(.L_x_1475) ;  /* 0x000000005b087348 */ /* 0x000fea0003c00000 */
[----:B------:R0:W1:Y:S02]  /*b340*/  SHFL.IDX P0, R123, R88, R89, R90 ;  /* 0x00000059587b7389 */ /* 0x000064000000005a */
[----:B01----:R-:W-:Y:S05]  /*b350*/  ENDCOLLECTIVE ;  /* 0x000000000000791b */ /* 0x003fea0003800000 */
.L_x_1475:
[-C--:B------:R-:W-:Y:S01]  /*b360*/  FFMA R113, R84, R50.reuse, R113 ;  /* 0x0000003254717223 */ /* 0x080fe20000000071 */
[----:B------:R-:W-:Y:S01]  /*b370*/  FFMA R114, R86, R50, R114 ;  /* 0x0000003256727223 */ /* 0x000fe20000000072 */
[----:B------:R-:W-:Y:S02]  /*b380*/  MOV R88, R12 ;  /* 0x0000000c00587202 */ /* 0x000fe40000000f00 */
[----:B------:R-:W-:-:S07]  /*b390*/  MOV R50, R123 ;  /* 0x0000007b00327202 */ /* 0x000fce0000000f00 */
[----:B------:R-:W-:Y:S05]  /*b3a0*/  WARPSYNC.COLLECTIVE R91, `(.L_x_1476) ;  /* 0x000000005b087348 */ /* 0x000fea0003c00000 */
[----:B------:R0:W1:Y:S02]  /*b3b0*/  SHFL.IDX P0, R123, R88, R89, R90 ;  /* 0x00000059587b7389 */ /* 0x000064000000005a */
[----:B01----:R-:W-:Y:S05]  /*b3c0*/  ENDCOLLECTIVE ;  /* 0x000000000000791b */ /* 0x003fea0003800000 */
.L_x_1476:
[-C--:B------:R-:W-:Y:S01]  /*b3d0*/  FFMA R115, R84, R52.reuse, R115 ;  /* 0x0000003454737223 */ /* 0x080fe20000000073 */
[----:B------:R-:W-:Y:S01]  /*b3e0*/  FFMA R116, R86, R52, R116 ;  /* 0x0000003456747223 */ /* 0x000fe20000000074 */
[----:B------:R-:W-:Y:S02]  /*b3f0*/  MOV R88, R13 ;  /* 0x0000000d00587202 */ /* 0x000fe40000000f00 */
[----:B------:R-:W-:-:S07]  /*b400*/  MOV R52, R123 ;  /* 0x0000007b00347202 */ /* 0x000fce0000000f00 */
[----:B------:R-:W-:Y:S05]  /*b410*/  WARPSYNC.COLLECTIVE R91, `(.L_x_1477) ;  /* 0x000000005b087348 */ /* 0x000fea0003c00000 */
[----:B------:R0:W1:Y:S02]  /*b420*/  SHFL.IDX P0, R123, R88, R89, R90 ;  /* 0x00000059587b7389 */ /* 0x000064000000005a */
[----:B01----:R-:W-:Y:S05]  /*b430*/  ENDCOLLECTIVE ;  /* 0x000000000000791b */ /* 0x003fea0003800000 */
.L_x_1477:
[-C--:B------:R-:W-:Y:S01]  /*b440*/  FFMA R117, R84, R54.reuse, R117 ;  /* 0x0000003654757223 */ /* 0x080fe20000000075 */
[----:B------:R-:W-:Y:S01]  /*b450*/  FFMA R118, R86, R54, R118 ;  /* 0x0000003656767223 */ /* 0x000fe20000000076 */
[----:B------:R-:W-:Y:S02]  /*b460*/  MOV R88, R14 ;  /* 0x0000000e00587202 */ /* 0x000fe40000000f00 */
[----:B------:R-:W-:-:S07]  /*b470*/  MOV R54, R123 ;  /* 0x0000007b00367202 */ /* 0x000fce0000000f00 */
[----:B------:R-:W-:Y:S05]  /*b480*/  WARPSYNC.COLLECTIVE R91, `(.L_x_1478) ;  /* 0x000000005b087348 */ /* 0x000fea0003c00000 */
[----:B------:R0:W1:Y:S02]  /*b490*/  SHFL.IDX P0, R123, R88, R89, R90 ;  /* 0x00000059587b7389 */ /* 0x000064000000005a */
[----:B01----:R-:W-:Y:S05]  /*b4a0*/  ENDCOLLECTIVE ;  /* 0x000000000000791b */ /* 0x003fea0003800000 */
.L_x_1478:
[-C--:B------:R-:W-:Y:S01]  /*b4b0*/  FFMA R119, R84, R56.reuse, R119 ;  /* 0x0000003854777223 */ /* 0x080fe20000000077 */
[----:B------:R-:W-:Y:S01]  /*b4c0*/  FFMA R120, R86, R56, R120 ;  /* 0x0000003856787223 */ /* 0x000fe20000000078 */
[----:B------:R-:W-:Y:S02]  /*b4d0*/  MOV R88, R15 ;  /* 0x0000000f00587202 */ /* 0x000fe40000000f00 */
[----:B------:R-:W-:-:S07]  /*b4e0*/  MOV R56, R123 ;  /* 0x0000007b00387202 */ /* 0x000fce0000000f00 */
[----:B------:R-:W-:Y:S05]  /*b4f0*/  WARPSYNC.COLLECTIVE R91, `(.L_x_1479) ;  /* 0x000000005b087348 */ /* 0x000fea0003c00000 */
[----:B------:R0:W1:Y:S02]  /*b500*/  SHFL.IDX P0, R123, R88, R89, R90 ;  /* 0x00000059587b7389 */ /* 0x000064000000005a */
[----:B01----:R-:W-:Y:S05]  /*b510*/  ENDCOLLECTIVE ;  /* 0x000000000000791b */ /* 0x003fea0003800000 */
.L_x_1479:
        /* <DEDUP_REMOVED lines=9> */
.L_x_1480:
[-C--:B------:R-:W-:Y:S01]  /*b5b0*/  FFMA R80, R84, R60.reuse, R80 ;  /* 0x0000003c54507223 */ /* 0x080fe20000000050 */
[----:B------:R-:W-:Y:S01]  /*b5c0*/  FFMA R78, R86, R60, R78 ;  /* 0x0000003c564e7223 */ /* 0x000fe2000000004e */
[----:B------:R-:W-:Y:S02]  /*b5d0*/  MOV R88, R17 ;  /* 0x0000001100587202 */ /* 0x000fe40000000f00 */
[----:B------:R-:W-:-:S07]  /*b5e0*/  MOV R60, R123 ;  /* 0x0000007b003c7202 */ /* 0x000fce0000000f00 */
[----:B------:R-:W-:Y:S05]  /*b5f0*/  WARPSYNC.COLLECTIVE R91, `(.L_x_1481) ;  /* 0x000000005b087348 */ /* 0x000fea0003c00000 */
[----:B------:R0:W1:Y:S02]  /*b600*/  SHFL.IDX P0, R123, R88, R89, R90 ;  /* 0x00000059587b7389 */ /* 0x000064000000005a */
[----:B01----:R-:W-:Y:S05]  /*b610*/  ENDCOLLECTIVE ;  /* 0x000000000000791b */ /* 0x003fea0003800000 */
.L_x_1481:
[-C--:B------:R-:W-:Y:S01]  /*b620*/  FFMA R46, R84, R62.reuse, R46 ;  /* 0x0000003e542e7223 */ /* 0x080fe2000000002e */
[----:B------:R-:W-:Y:S01]  /*b630*/  FFMA R86, R86, R62, R137 ;  /* 0x0000003e56567223 */ /* 0x000fe20000000089 */
[----:B------:R-:W-:Y:S02]  /*b640*/  MOV R88, R18 ;  /* 0x0000001200587202 */ /* 0x000fe40000000f00 */
[----:B------:R-:W-:-:S07]  /*b650*/  MOV R62, R123 ;  /* 0x0000007b003e7202 */ /* 0x000fce0000000f00 */
[----:B------:R-:W-:Y:S05]  /*b660*/  WARPSYNC.COLLECTIVE R91, `(.L_x_1482) ;  /* 0x000000005b087348 */ /* 0x000fea0003c00000 */
[----:B------:R0:W1:Y:S02]  /*b670*/  SHFL.IDX P0, R123, R88, R89, R90 ;  /* 0x00000059587b7389 */ /* 0x000064000000005a */
[----:B01----:R-:W-:Y:S05]  /*b680*/  ENDCOLLECTIVE ;  /* 0x000000000000791b */ /* 0x003fea0003800000 */
.L_x_1482:
[----:B------:R-:W-:Y:S01]  /*b690*/  MOV R88, R19 ;  /* 0x0000001300587202 */ /* 0x000fe20000000f00 */
[-C--:B------:R-:W-:Y:S01]  /*b6a0*/  FFMA R65, R0, R123.reuse, R65 ;  /* 0x0000007b00417223 */ /* 0x080fe20000000041 */
[----:B------:R-:W-:-:S07]  /*b6b0*/  FFMA R161, R11, R123, R161 ;  /* 0x0000007b0ba17223 */ /* 0x000fce00000000a1 */
[----:B------:R-:W-:Y:S05]  /*b6c0*/  WARPSYNC.COLLECTIVE R91, `(.L_x_1483) ;  /* 0x000000005b087348 */ /* 0x000fea0003c00000 */
[----:B------:R0:W1:Y:S02]  /*b6d0*/  SHFL.IDX P0, R123, R88, R89, R90 ;  /* 0x00000059587b7389 */ /* 0x000064000000005a */
[----:B01----:R-:W-:Y:S05]  /*b6e0*/  ENDCOLLECTIVE ;  /* 0x000000000000791b */ /* 0x003fea0003800000 */
.L_x_1483:
[C---:B------:R-:W-:Y:S01]  /*b6f0*/  FFMA R81, R48.reuse, R0, R81 ;  /* 0x0000000030517223 */ /* 0x040fe20000000051 */
[----:B------:R-:W-:Y:S01]  /*b700*/  FFMA R77, R48, R11, R77 ;  /* 0x0000000b304d7223 */ /* 0x000fe2000000004d */
[----:B------:R-:W-:Y:S02]  /*b710*/  MOV R88, R20 ;  /* 0x0000001400587202 */ /* 0x000fe40000000f00 */
[----:B------:R-:W-:-:S07]  /*b720*/  MOV R48, R123 ;  /* 0x0000007b00307202 */ /* 0x000fce0000000f00 */
[----:B------:R-:W-:Y:S05]  /*b730*/  WARPSYNC.COLLECTIVE R91, `(.L_x_1484) ;  /* 0x000000005b087348 */ /* 0x000fea0003c00000 */
[----:B------:R0:W1:Y:S02]  /*b740*/  SHFL.IDX P0, R123, R88, R89, R90 ;  /* 0x00000059587b7389 */ /* 0x000064000000005a */
[----:B01----:R-:W-:Y:S05]  /*b750*/  ENDCOLLECTIVE ;  /* 0x000000000000791b */ /* 0x003fea0003800000 */
.L_x_1484:
[-C--:B------:R-:W-:Y:S01]  /*b760*/  FFMA R51, R0, R50.reuse, R51 ;  /* 0x0000003200337223 */ /* 0x080fe20000000033 */
[----:B------:R-:W-:Y:S01]  /*b770*/  FFMA R147, R11, R50, R147 ;  /* 0x000000320b937223 */ /* 0x000fe20000000093 */
[----:B------:R-:W-:Y:S02]  /*b780*/  MOV R88, R21 ;  /* 0x0000001500587202 */ /* 0x000fe40000000f00 */
[----:B------:R-:W-:-:S07]  /*b790*/  MOV R50, R123 ;  /* 0x0000007b00327202 */ /* 0x000fce0000000f00 */
[----:B------:R-:W-:Y:S05]  /*b7a0*/  WARPSYNC.COLLECTIVE R91, `(.L_x_1485) ;  /* 0x000000005b087348 */ /* 0x000fea0003c00000 */
[----:B------:R0:W1:Y:S02]  /*b7b0*/  SHFL.IDX P0, R123, R88, R89, R90 ;  /* 0x00000059587b7389 */ /* 0x000064000000005a */
[----:B01----:R-:W-:Y:S05]  /*b7c0*/  ENDCOLLECTIVE ;  /* 0x000000000000791b */ /* 0x003fea0003800000 */
.L_x_1485:
[-C--:B------:R-:W-:Y:S01]  /*b7d0*/  FFMA R53, R0, R52.reuse, R53 ;  /* 0x0000003400357223 */ /* 0x080fe20000000035 */
[----:B------:R-:W-:Y:S01]  /*b7e0*/  FFMA R149, R11, R52, R149 ;  /* 0x000000340b957223 */ /* 0x000fe20000000095 */
[----:B------:R-:W-:Y:S02]  /*b7f0*/  MOV R88, R22 ;  /* 0x0000001600587202 */ /* 0x000fe40000000f00 */
[----:B------:R-:W-:-:S07]  /*b800*/  MOV R52, R123 ;  /* 0x0000007b00347202 */ /* 0x000fce0000000f00 */
[----:B------:R-:W-:Y:S05]  /*b810*/  WARPSYNC.COLLECTIVE R91, `(.L_x_1486) ;  /* 0x000000005b087348 */ /* 0x000fea0003c00000 */
[----:B------:R0:W1:Y:S02]  /*b820*/  SHFL.IDX P0, R123, R88, R89, R90 ;  /* 0x00000059587b7389 */ /* 0x000064000000005a */
[----:B01----:R-:W-:Y:S05]  /*b830*/  ENDCOLLECTIVE ;  /* 0x000000000000791b */ /* 0x003fea0003800000 */
.L_x_1486:
[-C--:B------:R-:W-:Y:S01]  /*b840*/  FFMA R55, R0, R54.reuse, R55 ;  /* 0x0000003600377223 */ /* 0x080fe20000000037 */
[----:B------:R-:W-:Y:S01]  /*b850*/  FFMA R151, R11, R54, R151 ;  /* 0x000000360b977223 */ /* 0x000fe20000000097 */
[----:B------:R-:W-:Y:S02]  /*b860*/  MOV R88, R23 ;  /* 0x0000001700587202 */ /* 0x000fe40000000f00 */
[----:B------:R-:W-:-:S07]  /*b870*/  MOV R54, R123 ;  /* 0x0000007b00367202 */ /* 0x000fce0000000f00 */
[----:B------:R-:W-:Y:S05]  /*b880*/  WARPSYNC.COLLECTIVE R91, `(.L_x_1487) ;  /* 0x000000005b087348 */ /* 0x000fea0003c00000 */
[----:B------:R0:W1:Y:S02]  /*b890*/  SHFL.IDX P0, R123, R88, R89, R90 ;  /* 0x00000059587b7389 */ /* 0x000064000000005a */
[----:B01----:R-:W-:Y:S05]  /*b8a0*/  ENDCOLLECTIVE ;  /* 0x000000000000791b */ /* 0x003fea0003800000 */
.L_x_1487:
[-C--:B------:R-:W-:Y:S01]  /*b8b0*/  FFMA R57, R0, R56.reuse, R57 ;  /* 0x0000003800397223 */ /* 0x080fe20000000039 */
[----:B------:R-:W-:Y:S01]  /*b8c0*/  FFMA R153, R11, R56, R153 ;  /* 0x000000380b997223 */ /* 0x000fe20000000099 */
[----:B------:R-:W-:Y:S02]  /*b8d0*/  MOV R88, R24 ;  /* 0x0000001800587202 */ /* 0x000fe40000000f00 */
[----:B------:R-:W-:-:S07]  /*b8e0*/  MOV R56, R123 ;  /* 0x0000007b00387202 */ /* 0x000fce0000000f00 */
[----:B------:R-:W-:Y:S05]  /*b8f0*/  WARPSYNC.COLLECTIVE R91, `(.L_x_1488) ;  /* 0x000000005b087348 */ /* 0x000fea0003c00000 */
[----:B------:R0:W1:Y:S02]  /*b900*/  SHFL.IDX P0, R123, R88, R89, R90 ;  /* 0x00000059587b7389 */ /* 0x000064000000005a */
[----:B01----:R-:W-:Y:S05]  /*b910*/  ENDCOLLECTIVE ;  /* 0x000000000000791b */ /* 0x003fea0003800000 */
.L_x_1488:
[-C--:B------:R-:W-:Y:S01]  /*b920*/  FFMA R59, R0, R58.reuse, R59 ;  /* 0x0000003a003b7223 */ /* 0x080fe2000000003b */
[----:B------:R-:W-:Y:S01]  /*b930*/  FFMA R155, R11, R58, R155 ;  /* 0x0000003a0b9b7223 */ /* 0x000fe2000000009b */
[----:B------:R-:W-:Y:S02]  /*b940*/  MOV R88, R25 ;  /* 0x0000001900587202 */ /* 0x000fe40000000f00 */
[----:B------:R-:W-:-:S07]  /*b950*/  MOV R58, R123 ;  /* 0x0000007b003a7202 */ /* 0x000fce0000000f00 */
[----:B------:R-:W-:Y:S05]  /*b960*/  WARPSYNC.COLLECTIVE R91, `(.L_x_1489) ;  /* 0x000000005b087348 */ /* 0x000fea0003c00000 */
[----:B------:R0:W1:Y:S02]  /*b970*/  SHFL.IDX P0, R123, R88, R89, R90 ;  /* 0x00000059587b7389 */ /* 0x000064000000005a */
[----:B01----:R-:W-:Y:S05]  /*b980*/  ENDCOLLECTIVE ;  /* 0x000000000000791b */ /* 0x003fea0003800000 */
.L_x_1489:
[-C--:B------:R-:W-:Y:S01]  /*b990*/  FFMA R61, R0, R60.reuse, R61 ;  /* 0x0000003c003d7223 */ /* 0x080fe2000000003d */
[----:B------:R-:W-:Y:S01]  /*b9a0*/  FFMA R157, R11, R60, R157 ;  /* 0x0000003c0b9d7223 */ /* 0x000fe2000000009d */
[----:B------:R-:W-:Y:S02]  /*b9b0*/  MOV R88, R26 ;  /* 0x0000001a00587202 */ /* 0x000fe40000000f00 */
[----:B------:R-:W-:-:S07]  /*b9c0*/  MOV R60, R123 ;  /* 0x0000007b003c7202 */ /* 0x000fce0000000f00 */
[----:B------:R-:W-:Y:S05]  /*b9d0*/  WARPSYNC.COLLECTIVE R91, `(.L_x_1490) ;  /* 0x000000005b087348 */ /* 0x000fea0003c00000 */
[----:B------:R0:W1:Y:S02]  /*b9e0*/  SHFL.IDX P0, R123, R88, R89, R90 ;  /* 0x00000059587b7389 */ /* 0x000064000000005a */
[----:B01----:R-:W-:Y:S05]  /*b9f0*/  ENDCOLLECTIVE ;  /* 0x000000000000791b */ /* 0x003fea0003800000 */
.L_x_1490:
[-C--:B------:R-:W-:Y:S01]  /*ba00*/  FFMA R63, R0, R62.reuse, R63 ;  /* 0x0000003e003f7223 */ /* 0x080fe2000000003f */
[----:B------:R-:W-:Y:S01]  /*ba10*/  FFMA R159, R11, R62, R159 ;  /* 0x0000003e0b9f7223 */ /* 0x000fe2000000009f */
[----:B------:R-:W-:Y:S02]  /*ba20*/  MOV R88, R28 ;  /* 0x0000001c00587202 */ /* 0x000fe40000000f00 */
[----:B------:R-:W-:-:S07]  /*ba30*/  MOV R62, R123 ;  /* 0x0000007b003e7202 */ /* 0x000fce0000000f00 */
[----:B------:R-:W-:Y:S05]  /*ba40*/  WARPSYNC.COLLECTIVE R91, `(.L_x_1491) ;  /* 0x000000005b087348 */ /* 0x000fea0003c00000 */
[----:B------:R0:W1:Y:S02]  /*ba50*/  SHFL.IDX P0, R123, R88, R89, R90 ;  /* 0x00000059587b7389 */ /* 0x000064000000005a */
[----:B01----:R-:W-:Y:S05]  /*ba60*/  ENDCOLLECTIVE ;  /* 0x000000000000791b */ /* 0x003fea0003800000 */
.L_x_1491:
[----:B------:R-:W-:Y:S02]  /*ba70*/  MOV R88, R29 ;  /* 0x0000001d00587202 */ /* 0x000fe40000000f00 */
[----:B------:R-:W-:-:S07]  /*ba80*/  MOV R64, R123 ;  /* 0x0000007b00407202 */ /* 0x000fce0000000f00 */
[----:B------:R-:W-:Y:S05]  /*ba90*/  WARPSYNC.COLLECTIVE R91, `(.L_x_1492) ;  /* 0x000000005b087348 */ /* 0x000fea0003c00000 */
[----:B------:R0:W1:Y:S02]  /*baa0*/  SHFL.IDX P0, R123, R88, R89, R90 ;  /* 0x00000059587b7389 */ /* 0x000064000000005a */
[----:B01----:R-:W-:Y:S05]  /*bab0*/  ENDCOLLECTIVE ;  /* 0x000000000000791b */ /* 0x003fea0003800000 */
.L_x_1492:
[----:B------:R-:W-:Y:S02]  /*bac0*/  MOV R88, R30 ;  /* 0x0000001e00587202 */ /* 0x000fe40000000f00 */
[----:B------:R-:W-:-:S07]  /*bad0*/  MOV R66, R123 ;  /* 0x0000007b00427202 */ /* 0x000fce0000000f00 */
[----:B------:R-:W-:Y:S05]  /*bae0*/  WARPSYNC.COLLECTIVE R91, `(.L_x_1493) ;  /* 0x000000005b087348 */ /* 0x000fea0003c00000 */
[----:B------:R0:W1:Y:S02]  /*baf0*/  SHFL.IDX P0, R123, R88, R89, R90 ;  /* 0x00000059587b7389 */ /* 0x000064000000005a */
[----:B01----:R-:W-:Y:S05]  /*bb00*/  ENDCOLLECTIVE ;  /* 0x000000000000791b */ /* 0x003fea0003800000 */
.L_x_1493:
[----:B------:R-:W-:Y:S01]  /*bb10*/  MOV R88, R31 ;  /* 0x0000001f00587202 */ /* 0x000fe20000000f00 */
[-C--:B------:R-:W-:Y:S01]  /*bb20*/  FFMA R103, R0, R123.reuse, R103 ;  /* 0x0000007b00677223 */ /* 0x080fe20000000067 */
[----:B------:R-:W-:-:S07]  /*bb30*/  FFMA R104, R11, R123, R104 ;  /* 0x0000007b0b687223 */ /* 0x000fce0000000068 */
[----:B------:R-:W-:Y:S05]  /*bb40*/  WARPSYNC.COLLECTIVE R91, `(.L_x_1494) ;  /* 0x000000005b087348 */ /* 0x000fea0003c00000 */
[----:B------:R0:W1:Y:S02]  /*bb50*/  SHFL.IDX P0, R123, R88, R89, R90 ;  /* 0x00000059587b7389 */ /* 0x000064000000005a */
[----:B01----:R-:W-:Y:S05]  /*bb60*/  ENDCOLLECTIVE ;  /* 0x000000000000791b */ /* 0x003fea0003800000 */
.L_x_1494:
[-C--:B------:R-:W-:Y:S01]  /*bb70*/  FFMA R67, R0, R48.reuse, R67 ;  /* 0x0000003000437223 */ /* 0x080fe20000000043 */
[----:B------:R-:W-:Y:S01]  /*bb80*/  FFMA R163, R11, R48, R163 ;  /* 0x000000300ba37223 */ /* 0x000fe200000000a3 */
[----:B------:R-:W-:Y:S02]  /*bb90*/  MOV R88, R32 ;  /* 0x0000002000587202 */ /* 0x000fe40000000f00 */
[----:B------:R-:W-:-:S07]  /*bba0*/  MOV R48, R123 ;  /* 0x0000007b00307202 */ /* 0x000fce0000000f00 */
[----:B------:R-:W-:Y:S05]  /*bbb0*/  WARPSYNC.COLLECTIVE R91, `(.L_x_1495) ;  /* 0x000000005b087348 */ /* 0x000fea0003c00000 */
[----:B------:R0:W1:Y:S02]  /*bbc0*/  SHFL.IDX P0, R123, R88, R89, R90 ;  /* 0x00000059587b7389 */ /* 0x000064000000005a */
[----:B01----:R-:W-:Y:S05]  /*bbd0*/  ENDCOLLECTIVE ;  /* 0x000000000000791b */ /* 0x003fea0003800000 */
.L_x_1495:
[-C--:B------:R-:W-:Y:S01]  /*bbe0*/  FFMA R69, R0, R50.reuse, R69 ;  /* 0x0000003200457223 */ /* 0x080fe20000000045 */
[----:B------:R-:W-:Y:S01]  /*bbf0*/  FFMA R165, R11, R50, R165 ;  /* 0x000000320ba57223 */ /* 0x000fe200000000a5 */
[----:B------:R-:W-:Y:S02]  /*bc00*/  MOV R88, R34 ;  /* 0x0000002200587202 */ /* 0x000fe40000000f00 */
[----:B------:R-:W-:-:S07]  /*bc10*/  MOV R50, R123 ;  /* 0x0000007b00327202 */ /* 0x000fce0000000f00 */
[----:B------:R-:W-:Y:S05]  /*bc20*/  WARPSYNC.COLLECTIVE R91, `(.L_x_1496) ;  /* 0x000000005b087348 */ /* 0x000fea0003c00000 */
[----:B------:R0:W1:Y:S02]  /*bc30*/  SHFL.IDX P0, R123, R88, R89, R90 ;  /* 0x00000059587b7389 */ /* 0x000064000000005a */
[----:B01----:R-:W-:Y:S05]  /*bc40*/  ENDCOLLECTIVE ;  /* 0x000000000000791b */ /* 0x003fea0003800000 */
.L_x_1496:
[-C--:B------:R-:W-:Y:S01]  /*bc50*/  FFMA R71, R0, R52.reuse, R71 ;  /* 0x0000003400477223 */ /* 0x080fe20000000047 */
[----:B------:R-:W-:Y:S01]  /*bc60*/  FFMA R72, R11, R52, R72 ;  /* 0x000000340b487223 */ /* 0x000fe20000000048 */
[----:B------:R-:W-:Y:S02]  /*bc70*/  MOV R88, R35 ;  /* 0x0000002300587202 */ /* 0x000fe40000000f00 */
[----:B------:R-:W-:-:S07]  /*bc80*/  MOV R52, R123 ;  /* 0x0000007b00347202 */ /* 0x000fce0000000f00 */
[----:B------:R-:W-:Y:S05]  /*bc90*/  WARPSYNC.COLLECTIVE R91, `(.L_x_1497) ;  /* 0x000000005b087348 */ /* 0x000fea0003c00000 */
[----:B------:R0:W1:Y:S02]  /*bca0*/  SHFL.IDX P0, R123, R88, R89, R90 ;  /* 0x00000059587b7389 */ /* 0x000064000000005a */
[----:B01----:R-:W-:Y:S05]  /*bcb0*/  ENDCOLLECTIVE ;  /* 0x000000000000791b */ /* 0x003fea0003800000 */
.L_x_1497:
[-C--:B------:R-:W-:Y:S01]  /*bcc0*/  FFMA R73, R0, R54.reuse, R73 ;  /* 0x0000003600497223 */ /* 0x080fe20000000049 */
[----:B------:R-:W-:Y:S01]  /*bcd0*/  FFMA R74, R11, R54, R74 ;  /* 0x000000360b4a7223 */ /* 0x000fe2000000004a */
[----:B------:R-:W-:Y:S02]  /*bce0*/  MOV R88, R36 ;  /* 0x0000002400587202 */ /* 0x000fe40000000f00 */
[----:B------:R-:W-:-:S07]  /*bcf0*/  MOV R54, R123 ;  /* 0x0000007b00367202 */ /* 0x000fce0000000f00 */
[----:B------:R-:W-:Y:S05]  /*bd00*/  WARPSYNC.COLLECTIVE R91, `(.L_x_1498) ;  /* 0x000000005b087348 */ /* 0x000fea0003c00000 */
[----:B------:R0:W1:Y:S02]  /*bd10*/  SHFL.IDX P0, R123, R88, R89, R90 ;  /* 0x00000059587b7389 */ /* 0x000064000000005a */
[----:B01----:R-:W-:Y:S05]  /*bd20*/  ENDCOLLECTIVE ;  /* 0x000000000000791b */ /* 0x003fea0003800000 */
.L_x_1498:
[-C--:B------:R-:W-:Y:S01]  /*bd30*/  FFMA R75, R0, R56.reuse, R75 ;  /* 0x00000038004b7223 */ /* 0x080fe2000000004b */
[----:B------:R-:W-:Y:S01]  /*bd40*/  FFMA R92, R11, R56, R92 ;  /* 0x000000380b5c7223 */ /* 0x000fe2000000005c */
[----:B------:R-:W-:Y:S02]  /*bd50*/  MOV R88, R37 ;  /* 0x0000002500587202 */ /* 0x000fe40000000f00 */
[----:B------:R-:W-:-:S07]  /*bd60*/  MOV R56, R123 ;  /* 0x0000007b00387202 */ /* 0x000fce0000000f00 */
[----:B------:R-:W-:Y:S05]  /*bd70*/  WARPSYNC.COLLECTIVE R91, `(.L_x_1499) ;  /* 0x000000005b087348 */ /* 0x000fea0003c00000 */
[----:B------:R0:W1:Y:S02]  /*bd80*/  SHFL.IDX P0, R123, R88, R89, R90 ;  /* 0x00000059587b7389 */ /* 0x000064000000005a */
[----:B01----:R-:W-:Y:S05]  /*bd90*/  ENDCOLLECTIVE ;  /* 0x000000000000791b */ /* 0x003fea0003800000 */
.L_x_1499:
[-C--:B------:R-:W-:Y:S01]  /*bda0*/  FFMA R93, R0, R58.reuse, R93 ;  /* 0x0000003a005d7223 */ /* 0x080fe2000000005d */
[----:B------:R-:W-:Y:S01]  /*bdb0*/  FFMA R94, R11, R58, R94 ;  /* 0x0000003a0b5e7223 */ /* 0x000fe2000000005e */
[----:B------:R-:W-:Y:S02]  /*bdc0*/  MOV R88, R38 ;  /* 0x0000002600587202 */ /* 0x000fe40000000f00 */
[----:B------:R-:W-:-:S07]  /*bdd0*/  MOV R58, R123 ;  /* 0x0000007b003a7202 */ /* 0x000fce0000000f00 */
[----:B------:R-:W-:Y:S05]  /*bde0*/  WARPSYNC.COLLECTIVE R91, `(.L_x_1500) ;  /* 0x000000005b087348 */ /* 0x000fea0003c00000 */
[----:B------:R0:W1:Y:S02]  /*bdf0*/  SHFL.IDX P0, R123, R88, R89, R90 ;  /* 0x00000059587b7389 */ /* 0x000064000000005a */
[----:B01----:R-:W-:Y:S05]  /*be00*/  ENDCOLLECTIVE ;  /* 0x000000000000791b */ /* 0x003fea0003800000 */
.L_x_1500:
[-C--:B------:R-:W-:Y:S01]  /*be10*/  FFMA R95, R0, R60.reuse, R95 ;  /* 0x0000003c005f7223 */ /* 0x080fe2000000005f */
[----:B------:R-:W-:Y:S01]  /*be20*/  FFMA R96, R11, R60, R96 ;  /* 0x0000003c0b607223 */ /* 0x000fe20000000060 */
[----:B------:R-:W-:Y:S02]  /*be30*/  MOV R88, R39 ;  /* 0x0000002700587202 */ /* 0x000fe40000000f00 */
[----:B------:R-:W-:-:S07]  /*be40*/  MOV R60, R123 ;  /* 0x0000007b003c7202 */ /* 0x000fce0000000f00 */
[----:B------:R-:W-:Y:S05]  /*be50*/  WARPSYNC.COLLECTIVE R91, `(.L_x_1501) ;  /* 0x000000005b087348 */ /* 0x000fea0003c00000 */
[----:B------:R0:W1:Y:S02]  /*be60*/  SHFL.IDX P0, R123, R88, R89, R90 ;  /* 0x00000059587b7389 */ /* 0x000064000000005a */
[----:B01----:R-:W-:Y:S05]  /*be70*/  ENDCOLLECTIVE ;  /* 0x000000000000791b */ /* 0x003fea0003800000 */
.L_x_1501:
[-C--:B------:R-:W-:Y:S01]  /*be80*/  FFMA R97, R0, R62.reuse, R97 ;  /* 0x0000003e00617223 */ /* 0x080fe20000000061 */
[----:B------:R-:W-:Y:S01]  /*be90*/  FFMA R98, R11, R62, R98 ;  /* 0x0000003e0b627223 */ /* 0x000fe20000000062 */
[----:B------:R-:W-:Y:S02]  /*bea0*/  MOV R88, R40 ;  /* 0x0000002800587202 */ /* 0x000fe40000000f00 */
[----:B------:R-:W-:-:S07]  /*beb0*/  MOV R62, R123 ;  /* 0x0000007b003e7202 */ /* 0x000fce0000000f00 */
[----:B------:R-:W-:Y:S05]  /*bec0*/  WARPSYNC.COLLECTIVE R91, `(.L_x_1502) ;  /* 0x000000005b087348 */ /* 0x000fea0003c00000 */
[----:B------:R0:W1:Y:S02]  /*bed0*/  SHFL.IDX P0, R123, R88, R89, R90 ;  /* 0x00000059587b7389 */ /* 0x000064000000005a */
[----:B01----:R-:W-:Y:S05]  /*bee0*/  ENDCOLLECTIVE ;  /* 0x000000000000791b */ /* 0x003fea0003800000 */
.L_x_1502:
[-C--:B------:R-:W-:Y:S01]  /*bef0*/  FFMA R99, R0, R64.reuse, R99 ;  /* 0x0000004000637223 */ /* 0x080fe20000000063 */
[----:B------:R-:W-:Y:S01]  /*bf00*/  FFMA R100, R11, R64, R100 ;  /* 0x000000400b647223 */ /* 0x000fe20000000064 */
[----:B------:R-:W-:Y:S02]  /*bf10*/  MOV R88, R41 ;  /* 0x0000002900587202 */ /* 0x000fe40000000f00 */
[----:B------:R-:W-:-:S07]  /*bf20*/  MOV R64, R123 ;  /* 0x0000007b00407202 */ /* 0x000fce0000000f00 */
[----:B------:R-:W-:Y:S05]  /*bf30*/  WARPSYNC.COLLECTIVE R91, `(.L_x_1503) ;  /* 0x000000005b087348 */ /* 0x000fea0003c00000 */
[----:B------:R0:W1:Y:S02]  /*bf40*/  SHFL.IDX P0, R123, R88, R89, R90 ;  /* 0x00000059587b7389 */ /* 0x000064000000005a */
[----:B01----:R-:W-:Y:S05]  /*bf50*/  ENDCOLLECTIVE ;  /* 0x000000000000791b */ /* 0x003fea0003800000 */
.L_x_1503:
[----:B------:R-:W-:Y:S02]  /*bf60*/  MOV R88, R42 ;  /* 0x0000002a00587202 */ /* 0x000fe40000000f00 */
[----:B------:R-:W-:-:S07]  /*bf70*/  MOV R83, R123 ;  /* 0x0000007b00537202 */ /* 0x000fce0000000f00 */
[----:B------:R-:W-:Y:S05]  /*bf80*/  WARPSYNC.COLLECTIVE R91, `(.L_x_1504) ;  /* 0x000000005b087348 */ /* 0x000fea0003c00000 */
[----:B------:R0:W1:Y:S02]  /*bf90*/  SHFL.IDX P0, R123, R88, R89, R90 ;  /* 0x00000059587b7389 */ /* 0x000064000000005a */
[----:B01----:R-:W-:Y:S05]  /*bfa0*/  ENDCOLLECTIVE ;  /* 0x000000000000791b */ /* 0x003fea0003800000 */
.L_x_1504:
        /* <DEDUP_REMOVED lines=21> */
.L_x_1505:
[----:B------:R-:W-:Y:S01]  /*c100*/  FFMA R106, R11, R48, R106 ;  /* 0x000000300b6a7223 */ /* 0x000fe2000000006a */
[----:B------:R-:W-:Y:S02]  /*c110*/  MOV R88, R33 ;  /* 0x0000002100587202 */ /* 0x000fe40000000f00 */
[----:B------:R-:W-:-:S07]  /*c120*/  MOV R48, R123 ;  /* 0x0000007b00307202 */ /* 0x000fce0000000f00 */
[----:B------:R-:W-:Y:S05]  /*c130*/  WARPSYNC.COLLECTIVE R91, `(.L_x_1506) ;  /* 0x000000005b087348 */ /* 0x000fea0003c00000 */
[----:B------:R0:W1:Y:S02]  /*c140*/  SHFL.IDX P0, R123, R88, R89, R90 ;  /* 0x00000059587b7389 */ /* 0x000064000000005a */
[----:B01----:R-:W-:Y:S05]  /*c150*/  ENDCOLLECTIVE ;  /* 0x000000000000791b */ /* 0x003fea0003800000 */
.L_x_1506:
        /* <DEDUP_REMOVED lines=13> */
.L_x_1507:
[----:B------:R-:W-:Y:S02]  /*c230*/  MOV R88, R12 ;  /* 0x0000000c00587202 */ /* 0x000fe40000000f00 */
[----:B------:R-:W-:-:S07]  /*c240*/  MOV R50, R123 ;  /* 0x0000007b00327202 */ /* 0x000fce0000000f00 */
[----:B------:R-:W-:Y:S05]  /*c250*/  WARPSYNC.COLLECTIVE R91, `(.L_x_1508) ;  /* 0x000000005b087348 */ /* 0x000fea0003c00000 */
[----:B------:R0:W1:Y:S02]  /*c260*/  SHFL.IDX P0, R123, R88, R89, R90 ;  /* 0x00000059587b7389 */ /* 0x000064000000005a */
[----:B01----:R-:W-:Y:S05]  /*c270*/  ENDCOLLECTIVE ;  /* 0x000000000000791b */ /* 0x003fea0003800000 */
.L_x_1508:
[----:B------:R-:W-:Y:S02]  /*c280*/  MOV R88, R13 ;  /* 0x0000000d00587202 */ /* 0x000fe40000000f00 */
[----:B------:R-:W-:-:S07]  /*c290*/  MOV R52, R123 ;  /* 0x0000007b00347202 */ /* 0x000fce0000000f00 */
[----:B------:R-:W-:Y:S05]  /*c2a0*/  WARPSYNC.COLLECTIVE R91, `(.L_x_1509) ;  /* 0x000000005b087348 */ /* 0x000fea0003c00000 */
[----:B------:R0:W1:Y:S02]  /*c2b0*/  SHFL.IDX P0, R123, R88, R89, R90 ;  /* 0x00000059587b7389 */ /* 0x000064000000005a */
[----:B01----:R-:W-:Y:S05]  /*c2c0*/  ENDCOLLECTIVE ;  /* 0x000000000000791b */ /* 0x003fea0003800000 */
.L_x_1509:
[----:B------:R-:W-:Y:S02]  /*c2d0*/  MOV R88, R14 ;  /* 0x0000000e00587202 */ /* 0x000fe40000000f00 */
[----:B------:R-:W-:-:S07]  /*c2e0*/  MOV R54, R123 ;  /* 0x0000007b00367202 */ /* 0x000fce0000000f00 */
[----:B------:R-:W-:Y:S05]  /*c2f0*/  WARPSYNC.COLLECTIVE R91, `(.L_x_1510) ;  /* 0x000000005b087348 */ /* 0x000fea0003c00000 */
[----:B------:R0:W1:Y:S02]  /*c300*/  SHFL.IDX P0, R123, R88, R89, R90 ;  /* 0x00000059587b7389 */ /* 0x000064000000005a */
[----:B01----:R-:W-:Y:S05]  /*c310*/  ENDCOLLECTIVE ;  /* 0x000000000000791b */ /* 0x003fea0003800000 */
.L_x_1510:
[----:B------:R-:W-:Y:S02]  /*c320*/  MOV R88, R15 ;  /* 0x0000000f00587202 */ /* 0x000fe40000000f00 */
[----:B------:R-:W-:-:S07]  /*c330*/  MOV R56, R123 ;  /* 0x0000007b00387202 */ /* 0x000fce0000000f00 */
[----:B------:R-:W-:Y:S05]  /*c340*/  WARPSYNC.COLLECTIVE R91, `(.L_x_1511) ;  /* 0x000000005b087348 */ /* 0x000fea0003c00000 */
[----:B------:R0:W1:Y:S02]  /*c350*/  SHFL.IDX P0, R123, R88, R89, R90 ;  /* 0x00000059587b7389 */ /* 0x000064000000005a */
[----:B01----:R-:W-:Y:S05]  /*c360*/  ENDCOLLECTIVE ;  /* 0x000000000000791b */ /* 0x003fea0003800000 */
.L_x_1511:
[----:B------:R-:W-:Y:S02]  /*c370*/  MOV R88, R16 ;  /* 0x0000001000587202 */ /* 0x000fe40000000f00 */
[----:B------:R-:W-:-:S07]  /*c380*/  MOV R58, R123 ;  /* 0x0000007b003a7202 */ /* 0x000fce0000000f00 */
[----:B------:R-:W-:Y:S05]  /*c390*/  WARPSYNC.COLLECTIVE R91, `(.L_x_1512) ;  /* 0x000000005b087348 */ /* 0x000fea0003c00000 */
[----:B------:R0:W1:Y:S02]  /*c3a0*/  SHFL.IDX P0, R123, R88, R89, R90 ;  /* 0x00000059587b7389 */ /* 0x000064000000005a */
[----:B01----:R-:W-:Y:S05]  /*c3b0*/  ENDCOLLECTIVE ;  /* 0x000000000000791b */ /* 0x003fea0003800000 */
.L_x_1512:
[----:B------:R-:W-:Y:S02]  /*c3c0*/  MOV R88, R17 ;  /* 0x0000001100587202 */ /* 0x000fe40000000f00 */
[----:B------:R-:W-:-:S07]  /*c3d0*/  MOV R60, R123 ;  /* 0x0000007b003c7202 */ /* 0x000fce0000000f00 */
[----:B------:R-:W-:Y:S05]  /*c3e0*/  WARPSYNC.COLLECTIVE R91, `(.L_x_1513) ;  /* 0x000000005b087348 */ /* 0x000fea0003c00000 */
[----:B------:R0:W1:Y:S02]  /*c3f0*/  SHFL.IDX P0, R123, R88, R89, R90 ;  /* 0x00000059587b7389 */ /* 0x000064000000005a */
[----:B01----:R-:W-:Y:S05]  /*c400*/  ENDCOLLECTIVE ;  /* 0x000000000000791b */ /* 0x003fea0003800000 */
.L_x_1513:
[----:B------:R-:W-:Y:S02]  /*c410*/  MOV R88, R18 ;  /* 0x0000001200587202 */ /* 0x000fe40000000f00 */
[----:B------:R-:W-:-:S07]  /*c420*/  MOV R62, R123 ;  /* 0x0000007b003e7202 */ /* 0x000fce0000000f00 */
[----:B------:R-:W-:Y:S05]  /*c430*/  WARPSYNC.COLLECTIVE R91, `(.L_x_1514) ;  /* 0x000000005b087348 */ /* 0x000fea0003c00000 */
[----:B------:R0:W1:Y:S02]  /*c440*/  SHFL.IDX P0, R123, R88, R89, R90 ;  /* 0x00000059587b7389 */ /* 0x000064000000005a */
[----:B01----:R-:W-:Y:S05]  /*c450*/  ENDCOLLECTIVE ;  /* 0x000000000000791b */ /* 0x003fea0003800000 */
.L_x_1514:
[----:B------:R-:W-:Y:S01]  /*c460*/  MOV R88, R19 ;  /* 0x0000001300587202 */ /* 0x000fe20000000f00 */
[-C--:B------:R-:W-:Y:S01]  /*c470*/  FFMA R65, R46, R123.reuse, R65 ;  /* 0x0000007b2e417223 */ /* 0x080fe20000000041 */
[----:B------:R-:W-:-:S07]  /*c480*/  FFMA R161, R79, R123, R161 ;  /* 0x0000007b4fa17223 */ /* 0x000fce00000000a1 */
[----:B------:R-:W-:Y:S05]  /*c490*/  WARPSYNC.COLLECTIVE R91, `(.L_x_1515) ;  /* 0x000000005b087348 */ /* 0x000fea0003c00000 */
[----:B------:R0:W1:Y:S02]  /*c4a0*/  SHFL.IDX P0, R123, R88, R89, R90 ;  /* 0x00000059587b7389 */ /* 0x000064000000005a */
[----:B01----:R-:W-:Y:S05]  /*c4b0*/  ENDCOLLECTIVE ;  /* 0x000000000000791b */ /* 0x003fea0003800000 */
.L_x_1515:
[C---:B------:R-:W-:Y:S01]  /*c4c0*/  FFMA R81, R48.reuse, R46, R81 ;  /* 0x0000002e30517223 */ /* 0x040fe20000000051 */
[----:B------:R-:W-:Y:S01]  /*c4d0*/  FFMA R77, R48, R79, R77 ;  /* 0x0000004f304d7223 */ /* 0x000fe2000000004d */
[----:B------:R-:W-:Y:S02]  /*c4e0*/  MOV R88, R20 ;  /* 0x0000001400587202 */ /* 0x000fe40000000f00 */
[----:B------:R-:W-:-:S07]  /*c4f0*/  MOV R48, R123 ;  /* 0x0000007b00307202 */ /* 0x000fce0000000f00 */
[----:B------:R-:W-:Y:S05]  /*c500*/  WARPSYNC.COLLECTIVE R91, `(.L_x_1516) ;  /* 0x000000005b087348 */ /* 0x000fea0003c00000 */
[----:B------:R0:W1:Y:S02]  /*c510*/  SHFL.IDX P0, R123, R88, R89, R90 ;  /* 0x00000059587b7389 */ /* 0x000064000000005a */
[----:B01----:R-:W-:Y:S05]  /*c520*/  ENDCOLLECTIVE ;  /* 0x000000000000791b */ /* 0x003fea0003800000 */
.L_x_1516:
[-C--:B------:R-:W-:Y:S01]  /*c530*/  FFMA R51, R46, R50.reuse, R51 ;  /* 0x000000322e337223 */ /* 0x080fe20000000033 */
[----:B------:R-:W-:Y:S01]  /*c540*/  FFMA R147, R79, R50, R147 ;  /* 0x000000324f937223 */ /* 0x000fe20000000093 */
[----:B------:R-:W-:Y:S02]  /*c550*/  MOV R88, R21 ;  /* 0x0000001500587202 */ /* 0x000fe40000000f00 */
[----:B------:R-:W-:-:S07]  /*c560*/  MOV R50, R123 ;  /* 0x0000007b00327202 */ /* 0x000fce0000000f00 */
[----:B------:R-:W-:Y:S05]  /*c570*/  WARPSYNC.COLLECTIVE R91, `(.L_x_1517) ;  /* 0x000000005b087348 */ /* 0x000fea0003c00000 */
[----:B------:R0:W1:Y:S02]  /*c580*/  SHFL.IDX P0, R123, R88, R89, R90 ;  /* 0x00000059587b7389 */ /* 0x000064000000005a */
[----:B01----:R-:W-:Y:S05]  /*c590*/  ENDCOLLECTIVE ;  /* 0x000000000000791b */ /* 0x003fea0003800000 */
.L_x_1517:
[-C--:B------:R-:W-:Y:S01]  /*c5a0*/  FFMA R53, R46, R52.reuse, R53 ;  /* 0x000000342e357223 */ /* 0x080fe20000000035 */
[----:B------:R-:W-:Y:S01]  /*c5b0*/  FFMA R149, R79, R52, R149 ;  /* 0x000000344f957223 */ /* 0x000fe20000000095 */
[----:B------:R-:W-:Y:S02]  /*c5c0*/  MOV R88, R22 ;  /* 0x0000001600587202 */ /* 0x000fe40000000f00 */
[----:B------:R-:W-:-:S07]  /*c5d0*/  MOV R52, R123 ;  /* 0x0000007b00347202 */ /* 0x000fce0000000f00 */
[----:B------:R-:W-:Y:S05]  /*c5e0*/  WARPSYNC.COLLECTIVE R91, `(.L_x_1518) ;  /* 0x000000005b087348 */ /* 0x000fea0003c00000 */
[----:B------:R0:W1:Y:S02]  /*c5f0*/  SHFL.IDX P0, R123, R88, R89, R90 ;  /* 0x00000059587b7389 */ /* 0x000064000000005a */
[----:B01----:R-:W-:Y:S05]  /*c600*/  ENDCOLLECTIVE ;  /* 0x000000000000791b */ /* 0x003fea0003800000 */
.L_x_1518:
[-C--:B------:R-:W-:Y:S01]  /*c610*/  FFMA R55, R46, R54.reuse, R55 ;  /* 0x000000362e377223 */ /* 0x080fe20000000037 */
[----:B------:R-:W-:Y:S01]  /*c620*/  FFMA R151, R79, R54, R151 ;  /* 0x000000364f977223 */ /* 0x000fe20000000097 */
[----:B------:R-:W-:Y:S02]  /*c630*/  MOV R88, R23 ;  /* 0x0000001700587202 */ /* 0x000fe40000000f00 */
[----:B------:R-:W-:-:S07]  /*c640*/  MOV R54, R123 ;  /* 0x0000007b00367202 */ /* 0x000fce0000000f00 */
[----:B------:R-:W-:Y:S05]  /*c650*/  WARPSYNC.COLLECTIVE R91, `(.L_x_1519) ;  /* 0x000000005b087348 */ /* 0x000fea0003c00000 */
[----:B------:R0:W1:Y:S02]  /*c660*/  SHFL.IDX P0, R123, R88, R89, R90 ;  /* 0x00000059587b7389 */ /* 0x000064000000005a */
[----:B01----:R-:W-:Y:S05]  /*c670*/  ENDCOLLECTIVE ;  /* 0x000000000000791b */ /* 0x003fea0003800000 */
.L_x_1519:
[-C--:B------:R-:W-:Y:S01]  /*c680*/  FFMA R57, R46, R56.reuse, R57 ;  /* 0x000000382e397223 */ /* 0x080fe20000000039 */
[----:B------:R-:W-:Y:S01]  /*c690*/  FFMA R153, R79, R56, R153 ;  /* 0x000000384f997223 */ /* 0x000fe20000000099 */
[----:B------:R-:W-:Y:S02]  /*c6a0*/  MOV R88, R24 ;  /* 0x0000001800587202 */ /* 0x000fe40000000f00 */
[----:B------:R-:W-:-:S07]  /*c6b0*/  MOV R56, R123 ;  /* 0x0000007b00387202 */ /* 0x000fce0000000f00 */
[----:B------:R-:W-:Y:S05]  /*c6c0*/  WARPSYNC.COLLECTIVE R91, `(.L_x_1520) ;  /* 0x000000005b087348 */ /* 0x000fea0003c00000 */
[----:B------:R0:W1:Y:S02]  /*c6d0*/  SHFL.IDX P0, R123, R88, R89, R90 ;  /* 0x00000059587b7389 */ /* 0x000064000000005a */
[----:B01----:R-:W-:Y:S05]  /*c6e0*/  ENDCOLLECTIVE ;  /* 0x000000000000791b */ /* 0x003fea0003800000 */
.L_x_1520:
[-C--:B------:R-:W-:Y:S01]  /*c6f0*/  FFMA R59, R46, R58.reuse, R59 ;  /* 0x0000003a2e3b7223 */ /* 0x080fe2000000003b */
[----:B------:R-:W-:Y:S01]  /*c700*/  FFMA R155, R79, R58, R155 ;  /* 0x0000003a4f9b7223 */ /* 0x000fe2000000009b */
[----:B------:R-:W-:Y:S02]  /*c710*/  MOV R88, R25 ;  /* 0x0000001900587202 */ /* 0x000fe40000000f00 */
[----:B------:R-:W-:-:S07]  /*c720*/  MOV R58, R123 ;  /* 0x0000007b003a7202 */ /* 0x000fce0000000f00 */
[----:B------:R-:W-:Y:S05]  /*c730*/  WARPSYNC.COLLECTIVE R91, `(.L_x_1521) ;  /* 0x000000005b087348 */ /* 0x000fea0003c00000 */
[----:B------:R0:W1:Y:S02]  /*c740*/  SHFL.IDX P0, R123, R88, R89, R90 ;  /* 0x00000059587b7389 */ /* 0x000064000000005a */
[----:B01----:R-:W-:Y:S05]  /*c750*/  ENDCOLLECTIVE ;  /* 0x000000000000791b */ /* 0x003fea0003800000 */
.L_x_1521:
[-C--:B------:R-:W-:Y:S01]  /*c760*/  FFMA R61, R46, R60.reuse, R61 ;  /* 0x0000003c2e3d7223 */ /* 0x080fe2000000003d */
[----:B------:R-:W-:Y:S01]  /*c770*/  FFMA R157, R79, R60, R157 ;  /* 0x0000003c4f9d7223 */ /* 0x000fe2000000009d */
[----:B------:R-:W-:Y:S02]  /*c780*/  MOV R88, R26 ;  /* 0x0000001a00587202 */ /* 0x000fe40000000f00 */
[----:B------:R-:W-:-:S07]  /*c790*/  MOV R60, R123 ;  /* 0x0000007b003c7202 */ /* 0x000fce0000000f00 */
[----:B------:R-:W-:Y:S05]  /*c7a0*/  WARPSYNC.COLLECTIVE R91, `(.L_x_1522) ;  /* 0x000000005b087348 */ /* 0x000fea0003c00000 */
[----:B------:R0:W1:Y:S02]  /*c7b0*/  SHFL.IDX P0, R123, R88, R89, R90 ;  /* 0x00000059587b7389 */ /* 0x000064000000005a */
[----:B01----:R-:W-:Y:S05]  /*c7c0*/  ENDCOLLECTIVE ;  /* 0x000000000000791b */ /* 0x003fea0003800000 */
.L_x_1522:
[-C--:B------:R-:W-:Y:S01]  /*c7d0*/  FFMA R63, R46, R62.reuse, R63 ;  /* 0x0000003e2e3f7223 */ /* 0x080fe2000000003f */
[----:B------:R-:W-:Y:S01]  /*c7e0*/  FFMA R159, R79, R62, R159 ;  /* 0x0000003e4f9f7223 */ /* 0x000fe2000000009f */
[----:B------:R-:W-:Y:S02]  /*c7f0*/  MOV R88, R28 ;  /* 0x0000001c00587202 */ /* 0x000fe40000000f00 */
[----:B------:R-:W-:-:S07]  /*c800*/  MOV R62, R123 ;  /* 0x0000007b003e7202 */ /* 0x000fce0000000f00 */
[----:B------:R-:W-:Y:S05]  /*c810*/  WARPSYNC.COLLECTIVE R91, `(.L_x_1523) ;  /* 0x000000005b087348 */ /* 0x000fea0003c00000 */
[----:B------:R0:W1:Y:S02]  /*c820*/  SHFL.IDX P0, R123, R88, R89, R90 ;  /* 0x00000059587b7389 */ /* 0x000064000000005a */
[----:B01----:R-:W-:Y:S05]  /*c830*/  ENDCOLLECTIVE ;  /* 0x000000000000791b */ /* 0x003fea0003800000 */
.L_x_1523:
[----:B------:R-:W-:Y:S01]  /*c840*/  FFMA R10, R11, R64, R10 ;  /* 0x000000400b0a7223 */ /* 0x000fe2000000000a */
[----:B------:R-:W-:Y:S02]  /*c850*/  MOV R88, R29 ;  /* 0x0000001d00587202 */ /* 0x000fe40000000f00 */
[----:B------:R-:W-:-:S07]  /*c860*/  MOV R64, R123 ;  /* 0x0000007b00407202 */ /* 0x000fce0000000f00 */
[----:B------:R-:W-:Y:S05]  /*c870*/  WARPSYNC.COLLECTIVE R91, `(.L_x_1524) ;  /* 0x000000005b087348 */ /* 0x000fea0003c00000 */
[----:B------:R0:W1:Y:S02]  /*c880*/  SHFL.IDX P0, R123, R88, R89, R90 ;  /* 0x00000059587b7389 */ /* 0x000064000000005a */
[----:B01----:R-:W-:Y:S05]  /*c890*/  ENDCOLLECTIVE ;  /* 0x000000000000791b */ /* 0x003fea0003800000 */
.L_x_1524:
[----:B------:R-:W-:Y:S01]  /*c8a0*/  FFMA R102, R11, R66, R102 ;  /* 0x000000420b667223 */ /* 0x000fe20000000066 */
[----:B------:R-:W-:Y:S02]  /*c8b0*/  MOV R88, R30 ;  /* 0x0000001e00587202 */ /* 0x000fe40000000f00 */
[----:B------:R-:W-:-:S07]  /*c8c0*/  MOV R66, R123 ;  /* 0x0000007b00427202 */ /* 0x000fce0000000f00 */
[----:B------:R-:W-:Y:S05]  /*c8d0*/  WARPSYNC.COLLECTIVE R91, `(.L_x_1525) ;  /* 0x000000005b087348 */ /* 0x000fea0003c00000 */
[----:B------:R0:W1:Y:S02]  /*c8e0*/  SHFL.IDX P0, R123, R88, R89, R90 ;  /* 0x00000059587b7389 */ /* 0x000064000000005a */
[----:B01----:R-:W-:Y:S05]  /*c8f0*/  ENDCOLLECTIVE ;  /* 0x000000000000791b */ /* 0x003fea0003800000 */
.L_x_1525:
[----:B------:R-:W-:Y:S01]  /*c900*/  MOV R88, R31 ;  /* 0x0000001f00587202 */ /* 0x000fe20000000f00 */
[-C--:B------:R-:W-:Y:S01]  /*c910*/  FFMA R103, R46, R123.reuse, R103 ;  /* 0x0000007b2e677223 */ /* 0x080fe20000000067 */
[----:B------:R-:W-:-:S07]  /*c920*/  FFMA R104, R79, R123, R104 ;  /* 0x0000007b4f687223 */ /* 0x000fce0000000068 */
[----:B------:R-:W-:Y:S05]  /*c930*/  WARPSYNC.COLLECTIVE R91, `(.L_x_1526) ;  /* 0x000000005b087348 */ /* 0x000fea0003c00000 */
[----:B------:R0:W1:Y:S02]  /*c940*/  SHFL.IDX P0, R123, R88, R89, R90 ;  /* 0x00000059587b7389 */ /* 0x000064000000005a */
[----:B01----:R-:W-:Y:S05]  /*c950*/  ENDCOLLECTIVE ;  /* 0x000000000000791b */ /* 0x003fea0003800000 */
.L_x_1526:
[C---:B------:R-:W-:Y:S01]  /*c960*/  FFMA R78, R11.reuse, R83, R78 ;  /* 0x000000530b4e7223 */ /* 0x040fe2000000004e */
[----:B------:R-:W-:Y:S01]  /*c970*/  FFMA R86, R11, R87, R86 ;  /* 0x000000570b567223 */ /* 0x000fe20000000056 */
[----:B------:R-:W-:Y:S02]  /*c980*/  MOV R88, R32 ;  /* 0x0000002000587202 */ /* 0x000fe40000000f00 */
[----:B------:R-:W-:-:S07]  /*c990*/  MOV R11, R123 ;  /* 0x0000007b000b7202 */ /* 0x000fce0000000f00 */
[----:B------:R-:W-:Y:S05]  /*c9a0*/  WARPSYNC.COLLECTIVE R91, `(.L_x_1527) ;  /* 0x000000005b087348 */ /* 0x000fea0003c00000 */
[----:B------:R0:W1:Y:S02]  /*c9b0*/  SHFL.IDX P0, R123, R88, R89, R90 ;  /* 0x00000059587b7389 */ /* 0x000064000000005a */
[----:B01----:R-:W-:Y:S05]  /*c9c0*/  ENDCOLLECTIVE ;  /* 0x000000000000791b */ /* 0x003fea0003800000 */
.L_x_1527:
[-C--:B------:R-:W-:Y:S01]  /*c9d0*/  FFMA R67, R46, R48.reuse, R67 ;  /* 0x000000302e437223 */ /* 0x080fe20000000043 */
[----:B------:R-:W-:Y:S01]  /*c9e0*/  FFMA R163, R79, R48, R163 ;  /* 0x000000304fa37223 */ /* 0x000fe200000000a3 */
[----:B------:R-:W-:Y:S02]  /*c9f0*/  MOV R88, R34 ;  /* 0x0000002200587202 */ /* 0x000fe40000000f00 */
[----:B------:R-:W-:-:S07]  /*ca00*/  MOV R48, R123 ;  /* 0x0000007b00307202 */ /* 0x000fce0000000f00 */
[----:B------:R-:W-:Y:S05]  /*ca10*/  WARPSYNC.COLLECTIVE R91, `(.L_x_1528) ;  /* 0x000000005b087348 */ /* 0x000fea0003c00000 */
[----:B------:R0:W1:Y:S02]  /*ca20*/  SHFL.IDX P0, R123, R88, R89, R90 ;  /* 0x00000059587b7389 */ /* 0x000064000000005a */
[----:B01----:R-:W-:Y:S05]  /*ca30*/  ENDCOLLECTIVE ;  /* 0x000000000000791b */ /* 0x003fea0003800000 */
.L_x_1528:
[-C--:B------:R-:W-:Y:S01]  /*ca40*/  FFMA R69, R46, R50.reuse, R69 ;  /* 0x000000322e457223 */ /* 0x080fe20000000045 */
[----:B------:R-:W-:Y:S01]  /*ca50*/  FFMA R165, R79, R50, R165 ;  /* 0x000000324fa57223 */ /* 0x000fe200000000a5 */
[----:B------:R-:W-:Y:S02]  /*ca60*/  MOV R88, R35 ;  /* 0x0000002300587202 */ /* 0x000fe40000000f00 */
[----:B------:R-:W-:-:S07]  /*ca70*/  MOV R50, R123 ;  /* 0x0000007b00327202 */ /* 0x000fce0000000f00 */
[----:B------:R-:W-:Y:S05]  /*ca80*/  WARPSYNC.COLLECTIVE R91, `(.L_x_1529) ;  /* 0x000000005b087348 */ /* 0x000fea0003c00000 */
[----:B------:R0:W1:Y:S02]  /*ca90*/  SHFL.IDX P0, R123, R88, R89, R90 ;  /* 0x00000059587b7389 */ /* 0x000064000000005a */
[----:B01----:R-:W-:Y:S05]  /*caa0*/  ENDCOLLECTIVE ;  /* 0x000000000000791b */ /* 0x003fea0003800000 */
.L_x_1529:
[-C--:B------:R-:W-:Y:S01]  /*cab0*/  FFMA R71, R46, R52.reuse, R71 ;  /* 0x000000342e477223 */ /* 0x080fe20000000047 */
[----:B------:R-:W-:Y:S01]  /*cac0*/  FFMA R72, R79, R52, R72 ;  /* 0x000000344f487223 */ /* 0x000fe20000000048 */
[----:B------:R-:W-:Y:S02]  /*cad0*/  MOV R88, R36 ;  /* 0x0000002400587202 */ /* 0x000fe40000000f00 */
[----:B------:R-:W-:-:S07]  /*cae0*/  MOV R52, R123 ;  /* 0x0000007b00347202 */ /* 0x000fce0000000f00 */
[----:B------:R-:W-:Y:S05]  /*caf0*/  WARPSYNC.COLLECTIVE R91, `(.L_x_1530) ;  /* 0x000000005b087348 */ /* 0x000fea0003c00000 */
[----:B------:R0:W1:Y:S02]  /*cb00*/  SHFL.IDX P0, R123, R88, R89, R90 ;  /* 0x00000059587b7389 */ /* 0x000064000000005a */
[----:B01----:R-:W-:Y:S05]  /*cb10*/  ENDCOLLECTIVE ;  /* 0x000000000000791b */ /* 0x003fea0003800000 */
.L_x_1530:
[-C--:B------:R-:W-:Y:S01]  /*cb20*/  FFMA R73, R46, R54.reuse, R73 ;  /* 0x000000362e497223 */ /* 0x080fe20000000049 */
[----:B------:R-:W-:Y:S01]  /*cb30*/  FFMA R74, R79, R54, R74 ;  /* 0x000000364f4a7223 */ /* 0x000fe2000000004a */
[----:B------:R-:W-:Y:S02]  /*cb40*/  MOV R88, R37 ;  /* 0x0000002500587202 */ /* 0x000fe40000000f00 */
[----:B------:R-:W-:-:S07]  /*cb50*/  MOV R54, R123 ;  /* 0x0000007b00367202 */ /* 0x000fce0000000f00 */
[----:B------:R-:W-:Y:S05]  /*cb60*/  WARPSYNC.COLLECTIVE R91, `(.L_x_1531) ;  /* 0x000000005b087348 */ /* 0x000fea0003c00000 */
[----:B------:R0:W1:Y:S02]  /*cb70*/  SHFL.IDX P0, R123, R88, R89, R90 ;  /* 0x00000059587b7389 */ /* 0x000064000000005a */
[----:B01----:R-:W-:Y:S05]  /*cb80*/  ENDCOLLECTIVE ;  /* 0x000000000000791b */ /* 0x003fea0003800000 */
.L_x_1531:
[-C--:B------:R-:W-:Y:S01]  /*cb90*/  FFMA R75, R46, R56.reuse, R75 ;  /* 0x000000382e4b7223 */ /* 0x080fe2000000004b */
[----:B------:R-:W-:Y:S01]  /*cba0*/  FFMA R92, R79, R56, R92 ;  /* 0x000000384f5c7223 */ /* 0x000fe2000000005c */
[----:B------:R-:W-:Y:S02]  /*cbb0*/  MOV R88, R38 ;  /* 0x0000002600587202 */ /* 0x000fe40000000f00 */
[----:B------:R-:W-:-:S07]  /*cbc0*/  MOV R56, R123 ;  /* 0x0000007b00387202 */ /* 0x000fce0000000f00 */
[----:B------:R-:W-:Y:S05]  /*cbd0*/  WARPSYNC.COLLECTIVE R91, `(.L_x_1532) ;  /* 0x000000005b087348 */ /* 0x000fea0003c00000 */
[----:B------:R0:W1:Y:S02]  /*cbe0*/  SHFL.IDX P0, R123, R88, R89, R90 ;  /* 0x00000059587b7389 */ /* 0x000064000000005a */
[----:B01----:R-:W-:Y:S05]  /*cbf0*/  ENDCOLLECTIVE ;  /* 0x000000000000791b */ /* 0x003fea0003800000 */
.L_x_1532:
[-C--:B------:R-:W-:Y:S01]  /*cc00*/  FFMA R93, R46, R58.reuse, R93 ;  /* 0x0000003a2e5d7223 */ /* 0x080fe2000000005d */
[----:B------:R-:W-:Y:S01]  /*cc10*/  FFMA R94, R79, R58, R94 ;  /* 0x0000003a4f5e7223 */ /* 0x000fe2000000005e */
[----:B------:R-:W-:Y:S02]  /*cc20*/  MOV R88, R39 ;  /* 0x0000002700587202 */ /* 0x000fe40000000f00 */
[----:B------:R-:W-:-:S07]  /*cc30*/  MOV R58, R123 ;  /* 0x0000007b003a7202 */ /* 0x000fce0000000f00 */
[----:B------:R-:W-:Y:S05]  /*cc40*/  WARPSYNC.COLLECTIVE R91, `(.L_x_1533) ;  /* 0x000000005b087348 */ /* 0x000fea0003c00000 */
[----:B------:R0:W1:Y:S02]  /*cc50*/  SHFL.IDX P0, R123, R88, R89, R90 ;  /* 0x00000059587b7389 */ /* 0x000064000000005a */
[----:B01----:R-:W-:Y:S05]  /*cc60*/  ENDCOLLECTIVE ;  /* 0x000000000000791b */ /* 0x003fea0003800000 */
.L_x_1533:
[-C--:B------:R-:W-:Y:S01]  /*cc70*/  FFMA R95, R46, R60.reuse, R95 ;  /* 0x0000003c2e5f7223 */ /* 0x080fe2000000005f */
[----:B------:R-:W-:Y:S01]  /*cc80*/  FFMA R96, R79, R60, R96 ;  /* 0x0000003c4f607223 */ /* 0x000fe20000000060 */
[----:B------:R-:W-:Y:S02]  /*cc90*/  MOV R88, R40 ;  /* 0x0000002800587202 */ /* 0x000fe40000000f00 */
[----:B------:R-:W-:-:S07]  /*cca0*/  MOV R60, R123 ;  /* 0x0000007b003c7202 */ /* 0x000fce0000000f00 */
[----:B------:R-:W-:Y:S05]  /*ccb0*/  WARPSYNC.COLLECTIVE R91, `(.L_x_1534) ;  /* 0x000000005b087348 */ /* 0x000fea0003c00000 */
[----:B------:R0:W1:Y:S02]  /*ccc0*/  SHFL.IDX P0, R123, R88, R89, R90 ;  /* 0x00000059587b7389 */ /* 0x000064000000005a */
[----:B01----:R-:W-:Y:S05]  /*ccd0*/  ENDCOLLECTIVE ;  /* 0x000000000000791b */ /* 0x003fea0003800000 */
.L_x_1534:
[-C--:B------:R-:W-:Y:S01]  /*cce0*/  FFMA R97, R46, R62.reuse, R97 ;  /* 0x0000003e2e617223 */ /* 0x080fe20000000061 */
[----:B------:R-:W-:Y:S01]  /*ccf0*/  FFMA R98, R79, R62, R98 ;  /* 0x0000003e4f627223 */ /* 0x000fe20000000062 */
[----:B------:R-:W-:Y:S02]  /*cd00*/  MOV R88, R41 ;  /* 0x0000002900587202 */ /* 0x000fe40000000f00 */
[----:B------:R-:W-:-:S07]  /*cd10*/  MOV R62, R123 ;  /* 0x0000007b003e7202 */ /* 0x000fce0000000f00 */
[----:B------:R-:W-:Y:S05]  /*cd20*/  WARPSYNC.COLLECTIVE R91, `(.L_x_1535) ;  /* 0x000000005b087348 */ /* 0x000fea0003c00000 */
[----:B------:R0:W1:Y:S02]  /*cd30*/  SHFL.IDX P0, R123, R88, R89, R90 ;  /* 0x00000059587b7389 */ /* 0x000064000000005a */
[----:B01----:R-:W-:Y:S05]  /*cd40*/  ENDCOLLECTIVE ;  /* 0x000000000000791b */ /* 0x003fea0003800000 */
.L_x_1535:
[----:B------:R-:W-:Y:S02]  /*cd50*/  MOV R88, R42 ;  /* 0x0000002a00587202 */ /* 0x000fe40000000f00 */
[----:B------:R-:W-:-:S07]  /*cd60*/  MOV R83, R123 ;  /* 0x0000007b00537202 */ /* 0x000fce0000000f00 */
[----:B------:R-:W-:Y:S05]  /*cd70*/  WARPSYNC.COLLECTIVE R91, `(.L_x_1536) ;  /* 0x000000005b087348 */ /* 0x000fea0003c00000 */
[----:B------:R0:W1:Y:S02]  /*cd80*/  SHFL.IDX P0, R123, R88, R89, R90 ;  /* 0x00000059587b7389 */ /* 0x000064000000005a */
[----:B01----:R-:W-:Y:S05]  /*cd90*/  ENDCOLLECTIVE ;  /* 0x000000000000791b */ /* 0x003fea0003800000 */
.L_x_1536:
        /* <DEDUP_REMOVED lines=24> */
.L_x_1537:
[----:B------:R-:W-:Y:S01]  /*cf20*/  FFMA R110, R79, R50, R110 ;  /* 0x000000324f6e7223 */ /* 0x000fe2000000006e */
[----:B------:R-:W-:Y:S02]  /*cf30*/  MOV R88, R33 ;  /* 0x0000002100587202 */ /* 0x000fe40000000f00 */
[----:B------:R-:W-:-:S07]  /*cf40*/  MOV R50, R123 ;  /* 0x0000007b00327202 */ /* 0x000fce0000000f00 */
[----:B------:R-:W-:Y:S05]  /*cf50*/  WARPSYNC.COLLECTIVE R91, `(.L_x_1538) ;  /* 0x000000005b087348 */ /* 0x000fea0003c00000 */
[----:B------:R0:W1:Y:S02]  /*cf60*/  SHFL.IDX P0, R123, R88, R89, R90 ;  /* 0x00000059587b7389 */ /* 0x000064000000005a */
[----:B01----:R-:W-:Y:S05]  /*cf70*/  ENDCOLLECTIVE ;  /* 0x000000000000791b */ /* 0x003fea0003800000 */
.L_x_1538:
        /* <DEDUP_REMOVED lines=12> */
.L_x_1539:
[----:B------:R-:W-:Y:S02]  /*d040*/  MOV R88, R12 ;  /* 0x0000000c00587202 */ /* 0x000fe40000000f00 */
[----:B------:R-:W-:-:S07]  /*d050*/  MOV R48, R123 ;  /* 0x0000007b00307202 */ /* 0x000fce0000000f00 */
[----:B------:R-:W-:Y:S05]  /*d060*/  WARPSYNC.COLLECTIVE R91, `(.L_x_1540) ;  /* 0x000000005b087348 */ /* 0x000fea0003c00000 */
[----:B------:R0:W1:Y:S02]  /*d070*/  SHFL.IDX P0, R123, R88, R89, R90 ;  /* 0x00000059587b7389 */ /* 0x000064000000005a */
[----:B01----:R-:W-:Y:S05]  /*d080*/  ENDCOLLECTIVE ;  /* 0x000000000000791b */ /* 0x003fea0003800000 */
.L_x_1540:
[----:B------:R-:W-:Y:S02]  /*d090*/  MOV R88, R13 ;  /* 0x0000000d00587202 */ /* 0x000fe40000000f00 */
[----:B------:R-:W-:-:S07]  /*d0a0*/  MOV R52, R123 ;  /* 0x0000007b00347202 */ /* 0x000fce0000000f00 */
[----:B------:R-:W-:Y:S05]  /*d0b0*/  WARPSYNC.COLLECTIVE R91, `(.L_x_1541) ;  /* 0x000000005b087348 */ /* 0x000fea0003c00000 */
[----:B------:R0:W1:Y:S02]  /*d0c0*/  SHFL.IDX P0, R123, R88, R89, R90 ;  /* 0x00000059587b7389 */ /* 0x000064000000005a */
[----:B01----:R-:W-:Y:S05]  /*d0d0*/  ENDCOLLECTIVE ;  /* 0x000000000000791b */ /* 0x003fea0003800000 */
.L_x_1541:
[----:B------:R-:W-:Y:S02]  /*d0e0*/  MOV R88, R14 ;  /* 0x0000000e00587202 */ /* 0x000fe40000000f00 */
[----:B------:R-:W-:-:S07]  /*d0f0*/  MOV R54, R123 ;  /* 0x0000007b00367202 */ /* 0x000fce0000000f00 */
[----:B------:R-:W-:Y:S05]  /*d100*/  WARPSYNC.COLLECTIVE R91, `(.L_x_1542) ;  /* 0x000000005b087348 */ /* 0x000fea0003c00000 */
[----:B------:R0:W1:Y:S02]  /*d110*/  SHFL.IDX P0, R123, R88, R89, R90 ;  /* 0x00000059587b7389 */ /* 0x000064000000005a */
[----:B01----:R-:W-:Y:S05]  /*d120*/  ENDCOLLECTIVE ;  /* 0x000000000000791b */ /* 0x003fea0003800000 */
.L_x_1542:
[----:B------:R-:W-:Y:S02]  /*d130*/  MOV R88, R15 ;  /* 0x0000000f00587202 */ /* 0x000fe40000000f00 */
[----:B------:R-:W-:-:S07]  /*d140*/  MOV R56, R123 ;  /* 0x0000007b00387202 */ /* 0x000fce0000000f00 */
[----:B------:R-:W-:Y:S05]  /*d150*/  WARPSYNC.COLLECTIVE R91, `(.L_x_1543) ;  /* 0x000000005b087348 */ /* 0x000fea0003c00000 */
[----:B------:R0:W1:Y:S02]  /*d160*/  SHFL.IDX P0, R123, R88, R89, R90 ;  /* 0x00000059587b7389 */ /* 0x000064000000005a */
[----:B01----:R-:W-:Y:S05]  /*d170*/  ENDCOLLECTIVE ;  /* 0x000000000000791b */ /* 0x003fea0003800000 */
.L_x_1543:
[----:B------:R-:W-:Y:S02]  /*d180*/  MOV R88, R16 ;  /* 0x0000001000587202 */ /* 0x000fe40000000f00 */
[----:B------:R-:W-:-:S07]  /*d190*/  MOV R58, R123 ;  /* 0x0000007b003a7202 */ /* 0x000fce0000000f00 */
[----:B------:R-:W-:Y:S05]  /*d1a0*/  WARPSYNC.COLLECTIVE R91, `(.L_x_1544) ;  /* 0x000000005b087348 */ /* 0x000fea0003c00000 */
[----:B------:R0:W1:Y:S02]  /*d1b0*/  SHFL.IDX P0, R123, R88, R89, R90 ;  /* 0x00000059587b7389 */ /* 0x000064000000005a */
[----:B01----:R-:W-:Y:S05]  /*d1c0*/  ENDCOLLECTIVE ;  /* 0x000000000000791b */ /* 0x003fea0003800000 */
.L_x_1544:
[----:B------:R-:W-:Y:S02]  /*d1d0*/  MOV R88, R17 ;  /* 0x0000001100587202 */ /* 0x000fe40000000f00 */
[----:B------:R-:W-:-:S07]  /*d1e0*/  MOV R60, R123 ;  /* 0x0000007b003c7202 */ /* 0x000fce0000000f00 */
[----:B------:R-:W-:Y:S05]  /*d1f0*/  WARPSYNC.COLLECTIVE R91, `(.L_x_1545) ;  /* 0x000000005b087348 */ /* 0x000fea0003c00000 */
[----:B------:R0:W1:Y:S02]  /*d200*/  SHFL.IDX P0, R123, R88, R89, R90 ;  /* 0x00000059587b7389 */ /* 0x000064000000005a */
[----:B01----:R-:W-:Y:S05]  /*d210*/  ENDCOLLECTIVE ;  /* 0x000000000000791b */ /* 0x003fea0003800000 */
.L_x_1545:
[----:B------:R-:W-:Y:S02]  /*d220*/  MOV R88, R18 ;  /* 0x0000001200587202 */ /* 0x000fe40000000f00 */
[----:B------:R-:W-:-:S07]  /*d230*/  MOV R62, R123 ;  /* 0x0000007b003e7202 */ /* 0x000fce0000000f00 */
[----:B------:R-:W-:Y:S05]  /*d240*/  WARPSYNC.COLLECTIVE R91, `(.L_x_1546) ;  /* 0x000000005b087348 */ /* 0x000fea0003c00000 */
[----:B------:R0:W1:Y:S02]  /*d250*/  SHFL.IDX P0, R123, R88, R89, R90 ;  /* 0x00000059587b7389 */ /* 0x000064000000005a */
[----:B01----:R-:W-:Y:S05]  /*d260*/  ENDCOLLECTIVE ;  /* 0x000000000000791b */ /* 0x003fea0003800000 */
.L_x_1546:
[----:B------:R-:W-:Y:S01]  /*d270*/  MOV R88, R19 ;  /* 0x0000001300587202 */ /* 0x000fe20000000f00 */
[-C--:B------:R-:W-:Y:S01]  /*d280*/  FFMA R65, R46, R123.reuse, R65 ;  /* 0x0000007b2e417223 */ /* 0x080fe20000000041 */
[----:B------:R-:W-:-:S07]  /*d290*/  FFMA R161, R11, R123, R161 ;  /* 0x0000007b0ba17223 */ /* 0x000fce00000000a1 */
[----:B------:R-:W-:Y:S05]  /*d2a0*/  WARPSYNC.COLLECTIVE R91, `(.L_x_1547) ;  /* 0x000000005b087348 */ /* 0x000fea0003c00000 */
[----:B------:R0:W1:Y:S02]  /*d2b0*/  SHFL.IDX P0, R123, R88, R89, R90 ;  /* 0x00000059587b7389 */ /* 0x000064000000005a */
[----:B01----:R-:W-:Y:S05]  /*d2c0*/  ENDCOLLECTIVE ;  /* 0x000000000000791b */ /* 0x003fea0003800000 */
.L_x_1547:
[-C--:B------:R-:W-:Y:S01]  /*d2d0*/  FFMA R51, R46, R48.reuse, R51 ;  /* 0x000000302e337223 */ /* 0x080fe20000000033 */
[----:B------:R-:W-:Y:S01]  /*d2e0*/  FFMA R147, R11, R48, R147 ;  /* 0x000000300b937223 */ /* 0x000fe20000000093 */
[----:B------:R-:W-:Y:S02]  /*d2f0*/  MOV R88, R20 ;  /* 0x0000001400587202 */ /* 0x000fe40000000f00 */
[----:B------:R-:W-:-:S07]  /*d300*/  MOV R48, R123 ;  /* 0x0000007b00307202 */ /* 0x000fce0000000f00 */
[----:B------:R-:W-:Y:S05]  /*d310*/  WARPSYNC.COLLECTIVE R91, `(.L_x_1548) ;  /* 0x000000005b087348 */ /* 0x000fea0003c00000 */
[----:B------:R0:W1:Y:S02]  /*d320*/  SHFL.IDX P0, R123, R88, R89, R90 ;  /* 0x00000059587b7389 */ /* 0x000064000000005a */
[----:B01----:R-:W-:Y:S05]  /*d330*/  ENDCOLLECTIVE ;  /* 0x000000000000791b */ /* 0x003fea0003800000 */
.L_x_1548:
[C---:B------:R-:W-:Y:S01]  /*d340*/  FFMA R81, R50.reuse, R46, R81 ;  /* 0x0000002e32517223 */ /* 0x040fe20000000051 */
[----:B------:R-:W-:Y:S01]  /*d350*/  FFMA R77, R50, R11, R77 ;  /* 0x0000000b324d7223 */ /* 0x000fe2000000004d */
[----:B------:R-:W-:Y:S02]  /*d360*/  MOV R88, R21 ;  /* 0x0000001500587202 */ /* 0x000fe40000000f00 */
[----:B------:R-:W-:-:S07]  /*d370*/  MOV R50, R123 ;  /* 0x0000007b00327202 */ /* 0x000fce0000000f00 */
[----:B------:R-:W-:Y:S05]  /*d380*/  WARPSYNC.COLLECTIVE R91, `(.L_x_1549) ;  /* 0x000000005b087348 */ /* 0x000fea0003c00000 */
[----:B------:R0:W1:Y:S02]  /*d390*/  SHFL.IDX P0, R123, R88, R89, R90 ;  /* 0x00000059587b7389 */ /* 0x000064000000005a */
[----:B01----:R-:W-:Y:S05]  /*d3a0*/  ENDCOLLECTIVE ;  /* 0x000000000000791b */ /* 0x003fea0003800000 */
.L_x_1549:
[-C--:B------:R-:W-:Y:S01]  /*d3b0*/  FFMA R53, R46, R52.reuse, R53 ;  /* 0x000000342e357223 */ /* 0x080fe20000000035 */
[----:B------:R-:W-:Y:S01]  /*d3c0*/  FFMA R149, R11, R52, R149 ;  /* 0x000000340b957223 */ /* 0x000fe20000000095 */
[----:B------:R-:W-:Y:S02]  /*d3d0*/  MOV R88, R22 ;  /* 0x0000001600587202 */ /* 0x000fe40000000f00 */
[----:B------:R-:W-:-:S07]  /*d3e0*/  MOV R52, R123 ;  /* 0x0000007b00347202 */ /* 0x000fce0000000f00 */
[----:B------:R-:W-:Y:S05]  /*d3f0*/  WARPSYNC.COLLECTIVE R91, `(.L_x_1550) ;  /* 0x000000005b087348 */ /* 0x000fea0003c00000 */
[----:B------:R0:W1:Y:S02]  /*d400*/  SHFL.IDX P0, R123, R88, R89, R90 ;  /* 0x00000059587b7389 */ /* 0x000064000000005a */
[----:B01----:R-:W-:Y:S05]  /*d410*/  ENDCOLLECTIVE ;  /* 0x000000000000791b */ /* 0x003fea0003800000 */
.L_x_1550:
[-C--:B------:R-:W-:Y:S01]  /*d420*/  FFMA R55, R46, R54.reuse, R55 ;  /* 0x000000362e377223 */ /* 0x080fe20000000037 */
[----:B------:R-:W-:Y:S01]  /*d430*/  FFMA R151, R11, R54, R151 ;  /* 0x000000360b977223 */ /* 0x000fe20000000097 */
[----:B------:R-:W-:Y:S02]  /*d440*/  MOV R88, R23 ;  /* 0x0000001700587202 */ /* 0x000fe40000000f00 */
[----:B------:R-:W-:-:S07]  /*d450*/  MOV R54, R123 ;  /* 0x0000007b00367202 */ /* 0x000fce0000000f00 */
[----:B------:R-:W-:Y:S05]  /*d460*/  WARPSYNC.COLLECTIVE R91, `(.L_x_1551) ;  /* 0x000000005b087348 */ /* 0x000fea0003c00000 */
[----:B------:R0:W1:Y:S02]  /*d470*/  SHFL.IDX P0, R123, R88, R89, R90 ;  /* 0x00000059587b7389 */ /* 0x000064000000005a */
[----:B01----:R-:W-:Y:S05]  /*d480*/  ENDCOLLECTIVE ;  /* 0x000000000000791b */ /* 0x003fea0003800000 */
.L_x_1551:
[-C--:B------:R-:W-:Y:S01]  /*d490*/  FFMA R57, R46, R56.reuse, R57 ;  /* 0x000000382e397223 */ /* 0x080fe20000000039 */
[----:B------:R-:W-:Y:S01]  /*d4a0*/  FFMA R153, R11, R56, R153 ;  /* 0x000000380b997223 */ /* 0x000fe20000000099 */
[----:B------:R-:W-:Y:S02]  /*d4b0*/  MOV R88, R24 ;  /* 0x0000001800587202 */ /* 0x000fe40000000f00 */
[----:B------:R-:W-:-:S07]  /*d4c0*/  MOV R56, R123 ;  /* 0x0000007b00387202 */ /* 0x000fce0000000f00 */
[----:B------:R-:W-:Y:S05]  /*d4d0*/  WARPSYNC.COLLECTIVE R91, `(.L_x_1552) ;  /* 0x000000005b087348 */ /* 0x000fea0003c00000 */
[----:B------:R0:W1:Y:S02]  /*d4e0*/  SHFL.IDX P0, R123, R88, R89, R90 ;  /* 0x00000059587b7389 */ /* 0x000064000000005a */
[----:B01----:R-:W-:Y:S05]  /*d4f0*/  ENDCOLLECTIVE ;  /* 0x000000000000791b */ /* 0x003fea0003800000 */
.L_x_1552:
[-C--:B------:R-:W-:Y:S01]  /*d500*/  FFMA R59, R46, R58.reuse, R59 ;  /* 0x0000003a2e3b7223 */ /* 0x080fe2000000003b */
[----:B------:R-:W-:Y:S01]  /*d510*/  FFMA R155, R11, R58, R155 ;  /* 0x0000003a0b9b7223 */ /* 0x000fe2000000009b */
[----:B------:R-:W-:Y:S02]  /*d520*/  MOV R88, R25 ;  /* 0x0000001900587202 */ /* 0x000fe40000000f00 */
[----:B------:R-:W-:-:S07]  /*d530*/  MOV R58, R123 ;  /* 0x0000007b003a7202 */ /* 0x000fce0000000f00 */
[----:B------:R-:W-:Y:S05]  /*d540*/  WARPSYNC.COLLECTIVE R91, `(.L_x_1553) ;  /* 0x000000005b087348 */ /* 0x000fea0003c00000 */
[----:B------:R0:W1:Y:S02]  /*d550*/  SHFL.IDX P0, R123, R88, R89, R90 ;  /* 0x00000059587b7389 */ /* 0x000064000000005a */
[----:B01----:R-:W-:Y:S05]  /*d560*/  ENDCOLLECTIVE ;  /* 0x000000000000791b */ /* 0x003fea0003800000 */
.L_x_1553:
[-C--:B------:R-:W-:Y:S01]  /*d570*/  FFMA R61, R46, R60.reuse, R61 ;  /* 0x0000003c2e3d7223 */ /* 0x080fe2000000003d */
[----:B------:R-:W-:Y:S01]  /*d580*/  FFMA R157, R11, R60, R157 ;  /* 0x0000003c0b9d7223 */ /* 0x000fe2000000009d */
[----:B------:R-:W-:Y:S02]  /*d590*/  MOV R88, R26 ;  /* 0x0000001a00587202 */ /* 0x000fe40000000f00 */
[----:B------:R-:W-:-:S07]  /*d5a0*/  MOV R60, R123 ;  /* 0x0000007b003c7202 */ /* 0x000fce0000000f00 */
[----:B------:R-:W-:Y:S05]  /*d5b0*/  WARPSYNC.COLLECTIVE R91, `(.L_x_1554) ;  /* 0x000000005b087348 */ /* 0x000fea0003c00000 */
[----:B------:R0:W1:Y:S02]  /*d5c0*/  SHFL.IDX P0, R123, R88, R89, R90 ;  /* 0x00000059587b7389 */ /* 0x000064000000005a */
[----:B01----:R-:W-:Y:S05]  /*d5d0*/  ENDCOLLECTIVE ;  /* 0x000000000000791b */ /* 0x003fea0003800000 */
.L_x_1554:
[-C--:B------:R-:W-:Y:S01]  /*d5e0*/  FFMA R63, R46, R62.reuse, R63 ;  /* 0x0000003e2e3f7223 */ /* 0x080fe2000000003f */
[----:B------:R-:W-:Y:S01]  /*d5f0*/  FFMA R159, R11, R62, R159 ;  /* 0x0000003e0b9f7223 */ /* 0x000fe2000000009f */
[----:B------:R-:W-:Y:S02]  /*d600*/  MOV R88, R28 ;  /* 0x0000001c00587202 */ /* 0x000fe40000000f00 */
[----:B------:R-:W-:-:S07]  /*d610*/  MOV R62, R123 ;  /* 0x0000007b003e7202 */ /* 0x000fce0000000f00 */
[----:B------:R-:W-:Y:S05]  /*d620*/  WARPSYNC.COLLECTIVE R91, `(.L_x_1555) ;  /* 0x000000005b087348 */ /* 0x000fea0003c00000 */
[----:B------:R0:W1:Y:S02]  /*d630*/  SHFL.IDX P0, R123, R88, R89, R90 ;  /* 0x00000059587b7389 */ /* 0x000064000000005a */
[----:B01----:R-:W-:Y:S05]  /*d640*/  ENDCOLLECTIVE ;  /* 0x000000000000791b */ /* 0x003fea0003800000 */
.L_x_1555:
[----:B------:R-:W-:Y:S01]  /*d650*/  FFMA R100, R79, R64, R100 ;  /* 0x000000404f647223 */ /* 0x000fe20000000064 */
[----:B------:R-:W-:Y:S02]  /*d660*/  MOV R88, R29 ;  /* 0x0000001d00587202 */ /* 0x000fe40000000f00 */
[----:B------:R-:W-:-:S07]  /*d670*/  MOV R64, R123 ;  /* 0x0000007b00407202 */ /* 0x000fce0000000f00 */
[----:B------:R-:W-:Y:S05]  /*d680*/  WARPSYNC.COLLECTIVE R91, `(.L_x_1556) ;  /* 0x000000005b087348 */ /* 0x000fea0003c00000 */
[----:B------:R0:W1:Y:S02]  /*d690*/  SHFL.IDX P0, R123, R88, R89, R90 ;  /* 0x00000059587b7389 */ /* 0x000064000000005a */
[----:B01----:R-:W-:Y:S05]  /*d6a0*/  ENDCOLLECTIVE ;  /* 0x000000000000791b */ /* 0x003fea0003800000 */
.L_x_1556:
[----:B------:R-:W-:Y:S01]  /*d6b0*/  FFMA R102, R79, R66, R102 ;  /* 0x000000424f667223 */ /* 0x000fe20000000066 */
[----:B------:R-:W-:Y:S02]  /*d6c0*/  MOV R88, R30 ;  /* 0x0000001e00587202 */ /* 0x000fe40000000f00 */
[----:B------:R-:W-:-:S07]  /*d6d0*/  MOV R66, R123 ;  /* 0x0000007b00427202 */ /* 0x000fce0000000f00 */
[----:B------:R-:W-:Y:S05]  /*d6e0*/  WARPSYNC.COLLECTIVE R91, `(.L_x_1557) ;  /* 0x000000005b087348 */ /* 0x000fea0003c00000 */
[----:B------:R0:W1:Y:S02]  /*d6f0*/  SHFL.IDX P0, R123, R88, R89, R90 ;  /* 0x00000059587b7389 */ /* 0x000064000000005a */
[----:B01----:R-:W-:Y:S05]  /*d700*/  ENDCOLLECTIVE ;  /* 0x000000000000791b */ /* 0x003fea0003800000 */
.L_x_1557:
[----:B------:R-:W-:Y:S01]  /*d710*/  MOV R88, R31 ;  /* 0x0000001f00587202 */ /* 0x000fe20000000f00 */
[-C--:B------:R-:W-:Y:S01]  /*d720*/  FFMA R103, R46, R123.reuse, R103 ;  /* 0x0000007b2e677223 */ /* 0x080fe20000000067 */
[----:B------:R-:W-:-:S07]  /*d730*/  FFMA R104, R11, R123, R104 ;  /* 0x0000007b0b687223 */ /* 0x000fce0000000068 */
[----:B------:R-:W-:Y:S05]  /*d740*/  WARPSYNC.COLLECTIVE R91, `(.L_x_1558) ;  /* 0x000000005b087348 */ /* 0x000fea0003c00000 */
[----:B------:R0:W1:Y:S02]  /*d750*/  SHFL.IDX P0, R123, R88, R89, R90 ;  /* 0x00000059587b7389 */ /* 0x000064000000005a */
[----:B01----:R-:W-:Y:S05]  /*d760*/  ENDCOLLECTIVE ;  /* 0x000000000000791b */ /* 0x003fea0003800000 */
.L_x_1558:
[-C--:B------:R-:W-:Y:S01]  /*d770*/  FFMA R67, R46, R48.reuse, R67 ;  /* 0x000000302e437223 */ /* 0x080fe20000000043 */
[----:B------:R-:W-:Y:S01]  /*d780*/  FFMA R163, R11, R48, R163 ;  /* 0x000000300ba37223 */ /* 0x000fe200000000a3 */
[----:B------:R-:W-:Y:S02]  /*d790*/  MOV R88, R32 ;  /* 0x0000002000587202 */ /* 0x000fe40000000f00 */
[----:B------:R-:W-:-:S07]  /*d7a0*/  MOV R48, R123 ;  /* 0x0000007b00307202 */ /* 0x000fce0000000f00 */
[----:B------:R-:W-:Y:S05]  /*d7b0*/  WARPSYNC.COLLECTIVE R91, `(.L_x_1559) ;  /* 0x000000005b087348 */ /* 0x000fea0003c00000 */
[----:B------:R0:W1:Y:S02]  /*d7c0*/  SHFL.IDX P0, R123, R88, R89, R90 ;  /* 0x00000059587b7389 */ /* 0x000064000000005a */
[----:B01----:R-:W-:Y:S05]  /*d7d0*/  ENDCOLLECTIVE ;  /* 0x000000000000791b */ /* 0x003fea0003800000 */
.L_x_1559:
[----:B------:R-:W-:Y:S02]  /*d7e0*/  MOV R88, R34 ;  /* 0x0000002200587202 */ /* 0x000fe40000000f00 */
[----:B------:R-:W-:-:S07]  /*d7f0*/  MOV R49, R123 ;  /* 0x0000007b00317202 */ /* 0x000fce0000000f00 */
[----:B------:R-:W-:Y:S05]  /*d800*/  WARPSYNC.COLLECTIVE R91, `(.L_x_1560) ;  /* 0x000000005b087348 */ /* 0x000fea0003c00000 */
[----:B------:R0:W1:Y:S02]  /*d810*/  SHFL.IDX P0, R123, R88, R89, R90 ;  /* 0x00000059587b7389 */ /* 0x000064000000005a */
[----:B01----:R-:W-:Y:S05]  /*d820*/  ENDCOLLECTIVE ;  /* 0x000000000000791b */ /* 0x003fea0003800000 */
.L_x_1560:
[-C--:B------:R-:W-:Y:S01]  /*d830*/  FFMA R69, R46, R50.reuse, R69 ;  /* 0x000000322e457223 */ /* 0x080fe20000000045 */
[----:B------:R-:W-:Y:S01]  /*d840*/  FFMA R165, R11, R50, R165 ;  /* 0x000000320ba57223 */ /* 0x000fe200000000a5 */
[----:B------:R-:W-:Y:S02]  /*d850*/  MOV R88, R35 ;  /* 0x0000002300587202 */ /* 0x000fe40000000f00 */
[----:B------:R-:W-:-:S07]  /*d860*/  MOV R50, R123 ;  /* 0x0000007b00327202 */ /* 0x000fce0000000f00 */
[----:B------:R-:W-:Y:S05]  /*d870*/  WARPSYNC.COLLECTIVE R91, `(.L_x_1561) ;  /* 0x000000005b087348 */ /* 0x000fea0003c00000 */
[----:B------:R0:W1:Y:S02]  /*d880*/  SHFL.IDX P0, R123, R88, R89, R90 ;  /* 0x00000059587b7389 */ /* 0x000064000000005a */
[----:B01----:R-:W-:Y:S05]  /*d890*/  ENDCOLLECTIVE ;  /* 0x000000000000791b */ /* 0x003fea0003800000 */
.L_x_1561:
[-C--:B------:R-:W-:Y:S01]  /*d8a0*/  FFMA R71, R46, R52.reuse, R71 ;  /* 0x000000342e477223 */ /* 0x080fe20000000047 */
[----:B------:R-:W-:Y:S01]  /*d8b0*/  FFMA R72, R11, R52, R72 ;  /* 0x000000340b487223 */ /* 0x000fe20000000048 */
[----:B------:R-:W-:Y:S02]  /*d8c0*/  MOV R88, R36 ;  /* 0x0000002400587202 */ /* 0x000fe40000000f00 */
[----:B------:R-:W-:-:S07]  /*d8d0*/  MOV R52, R123 ;  /* 0x0000007b00347202 */ /* 0x000fce0000000f00 */
[----:B------:R-:W-:Y:S05]  /*d8e0*/  WARPSYNC.COLLECTIVE R91, `(.L_x_1562) ;  /* 0x000000005b087348 */ /* 0x000fea0003c00000 */
[----:B------:R0:W1:Y:S02]  /*d8f0*/  SHFL.IDX P0, R123, R88, R89, R90 ;  /* 0x00000059587b7389 */ /* 0x000064000000005a */
[----:B01----:R-:W-:Y:S05]  /*d900*/  ENDCOLLECTIVE ;  /* 0x000000000000791b */ /* 0x003fea0003800000 */
.L_x_1562:
[-C--:B------:R-:W-:Y:S01]  /*d910*/  FFMA R73, R46, R54.reuse, R73 ;  /* 0x000000362e497223 */ /* 0x080fe20000000049 */
[----:B------:R-:W-:Y:S01]  /*d920*/  FFMA R74, R11, R54, R74 ;  /* 0x000000360b4a7223 */ /* 0x000fe2000000004a */
[----:B------:R-:W-:Y:S02]  /*d930*/  MOV R88, R37 ;  /* 0x0000002500587202 */ /* 0x000fe40000000f00 */
[----:B------:R-:W-:-:S07]  /*d940*/  MOV R54, R123 ;  /* 0x0000007b00367202 */ /* 0x000fce0000000f00 */
[----:B------:R-:W-:Y:S05]  /*d950*/  WARPSYNC.COLLECTIVE R91, `(.L_x_1563) ;  /* 0x000000005b087348 */ /* 0x000fea0003c00000 */
[----:B------:R0:W1:Y:S02]  /*d960*/  SHFL.IDX P0, R123, R88, R89, R90 ;  /* 0x00000059587b7389 */ /* 0x000064000000005a */
[----:B01----:R-:W-:Y:S05]  /*d970*/  ENDCOLLECTIVE ;  /* 0x000000000000791b */ /* 0x003fea0003800000 */
.L_x_1563:
[-C--:B------:R-:W-:Y:S01]  /*d980*/  FFMA R75, R46, R56.reuse, R75 ;  /* 0x000000382e4b7223 */ /* 0x080fe2000000004b */
[----:B------:R-:W-:Y:S01]  /*d990*/  FFMA R92, R11, R56, R92 ;  /* 0x000000380b5c7223 */ /* 0x000fe2000000005c */
[----:B------:R-:W-:Y:S02]  /*d9a0*/  MOV R88, R38 ;  /* 0x0000002600587202 */ /* 0x000fe40000000f00 */
[----:B------:R-:W-:-:S07]  /*d9b0*/  MOV R56, R123 ;  /* 0x0000007b00387202 */ /* 0x000fce0000000f00 */
[----:B------:R-:W-:Y:S05]  /*d9c0*/  WARPSYNC.COLLECTIVE R91, `(.L_x_1564) ;  /* 0x000000005b087348 */ /* 0x000fea0003c00000 */
[----:B------:R0:W1:Y:S02]  /*d9d0*/  SHFL.IDX P0, R123, R88, R89, R90 ;  /* 0x00000059587b7389 */ /* 0x000064000000005a */
[----:B01----:R-:W-:Y:S05]  /*d9e0*/  ENDCOLLECTIVE ;  /* 0x000000000000791b */ /* 0x003fea0003800000 */
.L_x_1564:
[-C--:B------:R-:W-:Y:S01]  /*d9f0*/  FFMA R93, R46, R58.reuse, R93 ;  /* 0x0000003a2e5d7223 */ /* 0x080fe2000000005d */
[----:B------:R-:W-:Y:S01]  /*da00*/  FFMA R94, R11, R58, R94 ;  /* 0x0000003a0b5e7223 */ /* 0x000fe2000000005e */
[----:B------:R-:W-:Y:S02]  /*da10*/  MOV R88, R39 ;  /* 0x0000002700587202 */ /* 0x000fe40000000f00 */
[----:B------:R-:W-:-:S07]  /*da20*/  MOV R58, R123 ;  /* 0x0000007b003a7202 */ /* 0x000fce0000000f00 */
[----:B------:R-:W-:Y:S05]  /*da30*/  WARPSYNC.COLLECTIVE R91, `(.L_x_1565) ;  /* 0x000000005b087348 */ /* 0x000fea0003c00000 */
[----:B------:R0:W1:Y:S02]  /*da40*/  SHFL.IDX P0, R123, R88, R89, R90 ;  /* 0x00000059587b7389 */ /* 0x000064000000005a */
[----:B01----:R-:W-:Y:S05]  /*da50*/  ENDCOLLECTIVE ;  /* 0x000000000000791b */ /* 0x003fea0003800000 */
.L_x_1565:
[-C--:B------:R-:W-:Y:S01]  /*da60*/  FFMA R95, R46, R60.reuse, R95 ;  /* 0x0000003c2e5f7223 */ /* 0x080fe2000000005f */
[----:B------:R-:W-:Y:S01]  /*da70*/  FFMA R96, R11, R60, R96 ;  /* 0x0000003c0b607223 */ /* 0x000fe20000000060 */
[----:B------:R-:W-:Y:S02]  /*da80*/  MOV R88, R40 ;  /* 0x0000002800587202 */ /* 0x000fe40000000f00 */
[----:B------:R-:W-:-:S07]  /*da90*/  MOV R60, R123 ;  /* 0x0000007b003c7202 */ /* 0x000fce0000000f00 */
[----:B------:R-:W-:Y:S05]  /*daa0*/  WARPSYNC.COLLECTIVE R91, `(.L_x_1566) ;  /* 0x000000005b087348 */ /* 0x000fea0003c00000 */
[----:B------:R0:W1:Y:S02]  /*dab0*/  SHFL.IDX P0, R123, R88, R89, R90 ;  /* 0x00000059587b7389 */ /* 0x000064000000005a */
[----:B01----:R-:W-:Y:S05]  /*dac0*/  ENDCOLLECTIVE ;  /* 0x000000000000791b */ /* 0x003fea0003800000 */
.L_x_1566:
[-C--:B------:R-:W-:Y:S01]  /*dad0*/  FFMA R97, R46, R62.reuse, R97 ;  /* 0x0000003e2e617223 */ /* 0x080fe20000000061 */
[----:B------:R-:W-:Y:S01]  /*dae0*/  FFMA R98, R11, R62, R98 ;  /* 0x0000003e0b627223 */ /* 0x000fe20000000062 */
[----:B------:R-:W-:Y:S02]  /*daf0*/  MOV R88, R41 ;  /* 0x0000002900587202 */ /* 0x000fe40000000f00 */
[----:B------:R-:W-:-:S07]  /*db00*/  MOV R62, R123 ;  /* 0x0000007b003e7202 */ /* 0x000fce0000000f00 */
[----:B------:R-:W-:Y:S05]  /*db10*/  WARPSYNC.COLLECTIVE R91, `(.L_x_1567) ;  /* 0x000000005b087348 */ /* 0x000fea0003c00000 */
[----:B------:R0:W1:Y:S02]  /*db20*/  SHFL.IDX P0, R123, R88, R89, R90 ;  /* 0x00000059587b7389 */ /* 0x000064000000005a */
[----:B01----:R-:W-:Y:S05]  /*db30*/  ENDCOLLECTIVE ;  /* 0x000000000000791b */ /* 0x003fea0003800000 */
.L_x_1567:
[C---:B------:R-:W-:Y:S01]  /*db40*/  FFMA R78, R79.reuse, R83, R78 ;  /* 0x000000534f4e7223 */ /* 0x040fe2000000004e */
[----:B------:R-:W-:Y:S01]  /*db50*/  FFMA R86, R79, R87, R86 ;  /* 0x000000574f567223 */ /* 0x000fe20000000056 */
[----:B------:R-:W-:Y:S02]  /*db60*/  MOV R88, R42 ;  /* 0x0000002a00587202 */ /* 0x000fe40000000f00 */
[----:B------:R-:W-:-:S07]  /*db70*/  MOV R79, R123 ;  /* 0x0000007b004f7202 */ /* 0x000fce0000000f00 */
[----:B------:R-:W-:Y:S05]  /*db80*/  WARPSYNC.COLLECTIVE R91, `(.L_x_1568) ;  /* 0x000000005b087348 */ /* 0x000fea0003c00000 */
[----:B------:R0:W1:Y:S02]  /*db90*/  SHFL.IDX P0, R123, R88, R89, R90 ;  /* 0x00000059587b7389 */ /* 0x000064000000005a */
[----:B01----:R-:W-:Y:S05]  /*dba0*/  ENDCOLLECTIVE ;  /* 0x000000000000791b */ /* 0x003fea0003800000 */
.L_x_1568:
        /* <DEDUP_REMOVED lines=24> */
.L_x_1569:
[----:B------:R-:W-:Y:S01]  /*dd30*/  FFMA R110, R11, R50, R110 ;  /* 0x000000320b6e7223 */ /* 0x000fe2000000006e */
[----:B------:R-:W-:Y:S02]  /*dd40*/  MOV R88, R33 ;  /* 0x0000002100587202 */ /* 0x000fe40000000f00 */
[----:B------:R-:W-:-:S07]  /*dd50*/  MOV R50, R123 ;  /* 0x0000007b00327202 */ /* 0x000fce0000000f00 */
[----:B------:R-:W-:Y:S05]  /*dd60*/  WARPSYNC.COLLECTIVE R91, `(.L_x_1570) ;  /* 0x000000005b087348 */ /* 0x000fea0003c00000 */
[----:B------:R0:W1:Y:S02]  /*dd70*/  SHFL.IDX P0, R123, R88, R89, R90 ;  /* 0x00000059587b7389 */ /* 0x000064000000005a */
[----:B01----:R-:W-:Y:S05]  /*dd80*/  ENDCOLLECTIVE ;  /* 0x000000000000791b */ /* 0x003fea0003800000 */
.L_x_1570:
        /* <DEDUP_REMOVED lines=12> */
.L_x_1571:
[----:B------:R-:W-:Y:S02]  /*de50*/  MOV R88, R12 ;  /* 0x0000000c00587202 */ /* 0x000fe40000000f00 */
[----:B------:R-:W-:-:S07]  /*de60*/  MOV R48, R123 ;  /* 0x0000007b00307202 */ /* 0x000fce0000000f00 */
[----:B------:R-:W-:Y:S05]  /*de70*/  WARPSYNC.COLLECTIVE R91, `(.L_x_1572) ;  /* 0x000000005b087348 */ /* 0x000fea0003c00000 */
[----:B------:R0:W1:Y:S02]  /*de80*/  SHFL.IDX P0, R123, R88, R89, R90 ;  /* 0x00000059587b7389 */ /* 0x000064000000005a */
[----:B01----:R-:W-:Y:S05]  /*de90*/  ENDCOLLECTIVE ;  /* 0x000000000000791b */ /* 0x003fea0003800000 */
.L_x_1572:
[----:B------:R-:W-:Y:S02]  /*dea0*/  MOV R88, R13 ;  /* 0x0000000d00587202 */ /* 0x000fe40000000f00 */
[----:B------:R-:W-:-:S07]  /*deb0*/  MOV R52, R123 ;  /* 0x0000007b00347202 */ /* 0x000fce0000000f00 */
[----:B------:R-:W-:Y:S05]  /*dec0*/  WARPSYNC.COLLECTIVE R91, `(.L_x_1573) ;  /* 0x000000005b087348 */ /* 0x000fea0003c00000 */
[----:B------:R0:W1:Y:S02]  /*ded0*/  SHFL.IDX P0, R123, R88, R89, R90 ;  /* 0x00000059587b7389 */ /* 0x000064000000005a */
[----:B01----:R-:W-:Y:S05]  /*dee0*/  ENDCOLLECTIVE ;  /* 0x000000000000791b */ /* 0x003fea0003800000 */
.L_x_1573:
[----:B------:R-:W-:Y:S02]  /*def0*/  MOV R88, R14 ;  /* 0x0000000e00587202 */ /* 0x000fe40000000f00 */
[----:B------:R-:W-:-:S07]  /*df00*/  MOV R54, R123 ;  /* 0x0000007b00367202 */ /* 0x000fce0000000f00 */
[----:B------:R-:W-:Y:S05]  /*df10*/  WARPSYNC.COLLECTIVE R91, `(.L_x_1574) ;  /* 0x000000005b087348 */ /* 0x000fea0003c00000 */
[----:B------:R0:W1:Y:S02]  /*df20*/  SHFL.IDX P0, R123, R88, R89, R90 ;  /* 0x00000059587b7389 */ /* 0x000064000000005a */
[----:B01----:R-:W-:Y:S05]  /*df30*/  ENDCOLLECTIVE ;  /* 0x000000000000791b */ /* 0x003fea0003800000 */
.L_x_1574:
[----:B------:R-:W-:Y:S02]  /*df40*/  MOV R88, R15 ;  /* 0x0000000f00587202 */ /* 0x000fe40000000f00 */
[----:B------:R-:W-:-:S07]  /*df50*/  MOV R56, R123 ;  /* 0x0000007b00387202 */ /* 0x000fce0000000f00 */
[----:B------:R-:W-:Y:S05]  /*df60*/  WARPSYNC.COLLECTIVE R91, `(.L_x_1575) ;  /* 0x000000005b087348 */ /* 0x000fea0003c00000 */
[----:B------:R0:W1:Y:S02]  /*df70*/  SHFL.IDX P0, R123, R88, R89, R90 ;  /* 0x00000059587b7389 */ /* 0x000064000000005a */
[----:B01----:R-:W-:Y:S05]  /*df80*/  ENDCOLLECTIVE ;  /* 0x000000000000791b */ /* 0x003fea0003800000 */
.L_x_1575:
[----:B------:R-:W-:Y:S02]  /*df90*/  MOV R88, R16 ;  /* 0x0000001000587202 */ /* 0x000fe40000000f00 */
[----:B------:R-:W-:-:S07]  /*dfa0*/  MOV R58, R123 ;  /* 0x0000007b003a7202 */ /* 0x000fce0000000f00 */
[----:B------:R-:W-:Y:S05]  /*dfb0*/  WARPSYNC.COLLECTIVE R91, `(.L_x_1576) ;  /* 0x000000005b087348 */ /* 0x000fea0003c00000 */
[----:B------:R0:W1:Y:S02]  /*dfc0*/  SHFL.IDX P0, R123, R88, R89, R90 ;  /* 0x00000059587b7389 */ /* 0x000064000000005a */
[----:B01----:R-:W-:Y:S05]  /*dfd0*/  ENDCOLLECTIVE ;  /* 0x000000000000791b */ /* 0x003fea0003800000 */
.L_x_1576:
[----:B------:R-:W-:Y:S02]  /*dfe0*/  MOV R88, R17 ;  /* 0x0000001100587202 */ /* 0x000fe40000000f00 */
[----:B------:R-:W-:-:S07]  /*dff0*/  MOV R60, R123 ;  /* 0x0000007b003c7202 */ /* 0x000fce0000000f00 */
[----:B------:R-:W-:Y:S05]  /*e000*/  WARPSYNC.COLLECTIVE R91, `(.L_x_1577) ;  /* 0x000000005b087348 */ /* 0x000fea0003c00000 */
[----:B------:R0:W1:Y:S02]  /*e010*/  SHFL.IDX P0, R123, R88, R89, R90 ;  /* 0x00000059587b7389 */ /* 0x000064000000005a */
[----:B01----:R-:W-:Y:S05]  /*e020*/  ENDCOLLECTIVE ;  /* 0x000000000000791b */ /* 0x003fea0003800000 */
.L_x_1577:
[----:B------:R-:W-:Y:S02]  /*e030*/  MOV R88, R18 ;  /* 0x0000001200587202 */ /* 0x000fe40000000f00 */
[----:B------:R-:W-:-:S07]  /*e040*/  MOV R62, R123 ;  /* 0x0000007b003e7202 */ /* 0x000fce0000000f00 */
[----:B------:R-:W-:Y:S05]  /*e050*/  WARPSYNC.COLLECTIVE R91, `(.L_x_1578) ;  /* 0x000000005b087348 */ /* 0x000fea0003c00000 */
[----:B------:R0:W1:Y:S02]  /*e060*/  SHFL.IDX P0, R123, R88, R89, R90 ;  /* 0x00000059587b7389 */ /* 0x000064000000005a */
[----:B01----:R-:W-:Y:S05]  /*e070*/  ENDCOLLECTIVE ;  /* 0x000000000000791b */ /* 0x003fea0003800000 */
.L_x_1578:
[----:B------:R-:W-:Y:S01]  /*e080*/  MOV R88, R19 ;  /* 0x0000001300587202 */ /* 0x000fe20000000f00 */
[-C--:B------:R-:W-:Y:S01]  /*e090*/  FFMA R65, R46, R123.reuse, R65 ;  /* 0x0000007b2e417223 */ /* 0x080fe20000000041 */
[----:B------:R-:W-:-:S07]  /*e0a0*/  FFMA R161, R47, R123, R161 ;  /* 0x0000007b2fa17223 */ /* 0x000fce00000000a1 */
[----:B------:R-:W-:Y:S05]  /*e0b0*/  WARPSYNC.COLLECTIVE R91, `(.L_x_1579) ;  /* 0x000000005b087348 */ /* 0x000fea0003c00000 */
[----:B------:R0:W1:Y:S02]  /*e0c0*/  SHFL.IDX P0, R123, R88, R89, R90 ;  /* 0x00000059587b7389 */ /* 0x000064000000005a */
[----:B01----:R-:W-:Y:S05]  /*e0d0*/  ENDCOLLECTIVE ;  /* 0x000000000000791b */ /* 0x003fea0003800000 */
.L_x_1579:
[-C--:B------:R-:W-:Y:S01]  /*e0e0*/  FFMA R51, R46, R48.reuse, R51 ;  /* 0x000000302e337223 */ /* 0x080fe20000000033 */
[----:B------:R-:W-:Y:S01]  /*e0f0*/  FFMA R147, R47, R48, R147 ;  /* 0x000000302f937223 */ /* 0x000fe20000000093 */
[----:B------:R-:W-:Y:S02]  /*e100*/  MOV R88, R20 ;  /* 0x0000001400587202 */ /* 0x000fe40000000f00 */
[----:B------:R-:W-:-:S07]  /*e110*/  MOV R48, R123 ;  /* 0x0000007b00307202 */ /* 0x000fce0000000f00 */
[----:B------:R-:W-:Y:S05]  /*e120*/  WARPSYNC.COLLECTIVE R91, `(.L_x_1580) ;  /* 0x000000005b087348 */ /* 0x000fea0003c00000 */
[----:B------:R0:W1:Y:S02]  /*e130*/  SHFL.IDX P0, R123, R88, R89, R90 ;  /* 0x00000059587b7389 */ /* 0x000064000000005a */
[----:B01----:R-:W-:Y:S05]  /*e140*/  ENDCOLLECTIVE ;  /* 0x000000000000791b */ /* 0x003fea0003800000 */
.L_x_1580:
[C---:B------:R-:W-:Y:S01]  /*e150*/  FFMA R81, R50.reuse, R46, R81 ;  /* 0x0000002e32517223 */ /* 0x040fe20000000051 */
[----:B------:R-:W-:Y:S01]  /*e160*/  FFMA R77, R50, R47, R77 ;  /* 0x0000002f324d7223 */ /* 0x000fe2000000004d */
[----:B------:R-:W-:Y:S02]  /*e170*/  MOV R88, R21 ;  /* 0x0000001500587202 */ /* 0x000fe40000000f00 */
[----:B------:R-:W-:-:S07]  /*e180*/  MOV R50, R123 ;  /* 0x0000007b00327202 */ /* 0x000fce0000000f00 */
[----:B------:R-:W-:Y:S05]  /*e190*/  WARPSYNC.COLLECTIVE R91, `(.L_x_1581) ;  /* 0x000000005b087348 */ /* 0x000fea0003c00000 */
[----:B------:R0:W1:Y:S02]  /*e1a0*/  SHFL.IDX P0, R123, R88, R89, R90 ;  /* 0x00000059587b7389 */ /* 0x000064000000005a */
[----:B01----:R-:W-:Y:S05]  /*e1b0*/  ENDCOLLECTIVE ;  /* 0x000000000000791b */ /* 0x003fea0003800000 */
.L_x_1581:
[-C--:B------:R-:W-:Y:S01]  /*e1c0*/  FFMA R53, R46, R52.reuse, R53 ;  /* 0x000000342e357223 */ /* 0x080fe20000000035 */
[----:B------:R-:W-:Y:S01]  /*e1d0*/  FFMA R149, R47, R52, R149 ;  /* 0x000000342f957223 */ /* 0x000fe20000000095 */
[----:B------:R-:W-:Y:S02]  /*e1e0*/  MOV R88, R22 ;  /* 0x0000001600587202 */ /* 0x000fe40000000f00 */
[----:B------:R-:W-:-:S07]  /*e1f0*/  MOV R52, R123 ;  /* 0x0000007b00347202 */ /* 0x000fce0000000f00 */
[----:B------:R-:W-:Y:S05]  /*e200*/  WARPSYNC.COLLECTIVE R91, `(.L_x_1582) ;  /* 0x000000005b087348 */ /* 0x000fea0003c00000 */
[----:B------:R0:W1:Y:S02]  /*e210*/  SHFL.IDX P0, R123, R88, R89, R90 ;  /* 0x00000059587b7389 */ /* 0x000064000000005a */
[----:B01----:R-:W-:Y:S05]  /*e220*/  ENDCOLLECTIVE ;  /* 0x000000000000791b */ /* 0x003fea0003800000 */
.L_x_1582:
[-C--:B------:R-:W-:Y:S01]  /*e230*/  FFMA R55, R46, R54.reuse, R55 ;  /* 0x000000362e377223 */ /* 0x080fe20000000037 */
[----:B------:R-:W-:Y:S01]  /*e240*/  FFMA R151, R47, R54, R151 ;  /* 0x000000362f977223 */ /* 0x000fe20000000097 */
[----:B------:R-:W-:Y:S02]  /*e250*/  MOV R88, R23 ;  /* 0x0000001700587202 */ /* 0x000fe40000000f00 */
[----:B------:R-:W-:-:S07]  /*e260*/  MOV R54, R123 ;  /* 0x0000007b00367202 */ /* 0x000fce0000000f00 */
[----:B------:R-:W-:Y:S05]  /*e270*/  WARPSYNC.COLLECTIVE R91, `(.L_x_1583) ;  /* 0x000000005b087348 */ /* 0x000fea0003c00000 */
[----:B------:R0:W1:Y:S02]  /*e280*/  SHFL.IDX P0, R123, R88, R89, R90 ;  /* 0x00000059587b7389 */ /* 0x000064000000005a */
[----:B01----:R-:W-:Y:S05]  /*e290*/  ENDCOLLECTIVE ;  /* 0x000000000000791b */ /* 0x003fea0003800000 */
.L_x_1583:
[-C--:B------:R-:W-:Y:S01]  /*e2a0*/  FFMA R57, R46, R56.reuse, R57 ;  /* 0x000000382e397223 */ /* 0x080fe20000000039 */
[----:B------:R-:W-:Y:S01]  /*e2b0*/  FFMA R153, R47, R56, R153 ;  /* 0x000000382f997223 */ /* 0x000fe20000000099 */
[----:B------:R-:W-:Y:S02]  /*e2c0*/  MOV R88, R24 ;  /* 0x0000001800587202 */ /* 0x000fe40000000f00 */
[----:B------:R-:W-:-:S07]  /*e2d0*/  MOV R56, R123 ;  /* 0x0000007b00387202 */ /* 0x000fce0000000f00 */
[----:B------:R-:W-:Y:S05]  /*e2e0*/  WARPSYNC.COLLECTIVE R91, `(.L_x_1584) ;  /* 0x000000005b087348 */ /* 0x000fea0003c00000 */
[----:B------:R0:W1:Y:S02]  /*e2f0*/  SHFL.IDX P0, R123, R88, R89, R90 ;  /* 0x00000059587b7389 */ /* 0x000064000000005a */
[----:B01----:R-:W-:Y:S05]  /*e300*/  ENDCOLLECTIVE ;  /* 0x000000000000791b */ /* 0x003fea0003800000 */
.L_x_1584:
[-C--:B------:R-:W-:Y:S01]  /*e310*/  FFMA R59, R46, R58.reuse, R59 ;  /* 0x0000003a2e3b7223 */ /* 0x080fe2000000003b */
[----:B------:R-:W-:Y:S01]  /*e320*/  FFMA R155, R47, R58, R155 ;  /* 0x0000003a2f9b7223 */ /* 0x000fe2000000009b */
[----:B------:R-:W-:Y:S02]  /*e330*/  MOV R88, R25 ;  /* 0x0000001900587202 */ /* 0x000fe40000000f00 */
[----:B------:R-:W-:-:S07]  /*e340*/  MOV R58, R123 ;  /* 0x0000007b003a7202 */ /* 0x000fce0000000f00 */
[----:B------:R-:W-:Y:S05]  /*e350*/  WARPSYNC.COLLECTIVE R91, `(.L_x_1585) ;  /* 0x000000005b087348 */ /* 0x000fea0003c00000 */
[----:B------:R0:W1:Y:S02]  /*e360*/  SHFL.IDX P0, R123, R88, R89, R90 ;  /* 0x00000059587b7389 */ /* 0x000064000000005a */
[----:B01----:R-:W-:Y:S05]  /*e370*/  ENDCOLLECTIVE ;  /* 0x000000000000791b */ /* 0x003fea0003800000 */
.L_x_1585:
[-C--:B------:R-:W-:Y:S01]  /*e380*/  FFMA R61, R46, R60.reuse, R61 ;  /* 0x0000003c2e3d7223 */ /* 0x080fe2000000003d */
[----:B------:R-:W-:Y:S01]  /*e390*/  FFMA R157, R47, R60, R157 ;  /* 0x0000003c2f9d7223 */ /* 0x000fe2000000009d */
[----:B------:R-:W-:Y:S02]  /*e3a0*/  MOV R88, R26 ;  /* 0x0000001a00587202 */ /* 0x000fe40000000f00 */
[----:B------:R-:W-:-:S07]  /*e3b0*/  MOV R60, R123 ;  /* 0x0000007b003c7202 */ /* 0x000fce0000000f00 */
[----:B------:R-:W-:Y:S05]  /*e3c0*/  WARPSYNC.COLLECTIVE R91, `(.L_x_1586) ;  /* 0x000000005b087348 */ /* 0x000fea0003c00000 */
[----:B------:R0:W1:Y:S02]  /*e3d0*/  SHFL.IDX P0, R123, R88, R89, R90 ;  /* 0x00000059587b7389 */ /* 0x000064000000005a */
[----:B01----:R-:W-:Y:S05]  /*e3e0*/  ENDCOLLECTIVE ;  /* 0x000000000000791b */ /* 0x003fea0003800000 */
.L_x_1586:
[-C--:B------:R-:W-:Y:S01]  /*e3f0*/  FFMA R63, R46, R62.reuse, R63 ;  /* 0x0000003e2e3f7223 */ /* 0x080fe2000000003f */
[----:B------:R-:W-:Y:S01]  /*e400*/  FFMA R159, R47, R62, R159 ;  /* 0x0000003e2f9f7223 */ /* 0x000fe2000000009f */
[----:B------:R-:W-:Y:S02]  /*e410*/  MOV R88, R28 ;  /* 0x0000001c00587202 */ /* 0x000fe40000000f00 */
[----:B------:R-:W-:-:S07]  /*e420*/  MOV R62, R123 ;  /* 0x0000007b003e7202 */ /* 0x000fce0000000f00 */
[----:B------:R-:W-:Y:S05]  /*e430*/  WARPSYNC.COLLECTIVE R91, `(.L_x_1587) ;  /* 0x000000005b087348 */ /* 0x000fea0003c00000 */
[----:B------:R0:W1:Y:S02]  /*e440*/  SHFL.IDX P0, R123, R88, R89, R90 ;  /* 0x00000059587b7389 */ /* 0x000064000000005a */
[----:B01----:R-:W-:Y:S05]  /*e450*/  ENDCOLLECTIVE ;  /* 0x000000000000791b */ /* 0x003fea0003800000 */
.L_x_1587:
[----:B------:R-:W-:Y:S01]  /*e460*/  FFMA R100, R11, R64, R100 ;  /* 0x000000400b647223 */ /* 0x000fe20000000064 */
[----:B------:R-:W-:Y:S02]  /*e470*/  MOV R88, R29 ;  /* 0x0000001d00587202 */ /* 0x000fe40000000f00 */
[----:B------:R-:W-:-:S07]  /*e480*/  MOV R64, R123 ;  /* 0x0000007b00407202 */ /* 0x000fce0000000f00 */
[----:B------:R-:W-:Y:S05]  /*e490*/  WARPSYNC.COLLECTIVE R91, `(.L_x_1588) ;  /* 0x000000005b087348 */ /* 0x000fea0003c00000 */
[----:B------:R0:W1:Y:S02]  /*e4a0*/  SHFL.IDX P0, R123, R88, R89, R90 ;  /* 0x00000059587b7389 */ /* 0x000064000000005a */
[----:B01----:R-:W-:Y:S05]  /*e4b0*/  ENDCOLLECTIVE ;  /* 0x000000000000791b */ /* 0x003fea0003800000 */
.L_x_1588:
[----:B------:R-:W-:Y:S01]  /*e4c0*/  FFMA R102, R11, R66, R102 ;  /* 0x000000420b667223 */ /* 0x000fe20000000066 */
[----:B------:R-:W-:Y:S02]  /*e4d0*/  MOV R88, R30 ;  /* 0x0000001e00587202 */ /* 0x000fe40000000f00 */
[----:B------:R-:W-:-:S07]  /*e4e0*/  MOV R66, R123 ;  /* 0x0000007b00427202 */ /* 0x000fce0000000f00 */
[----:B------:R-:W-:Y:S05]  /*e4f0*/  WARPSYNC.COLLECTIVE R91, `(.L_x_1589) ;  /* 0x000000005b087348 */ /* 0x000fea0003c00000 */
[----:B------:R0:W1:Y:S02]  /*e500*/  SHFL.IDX P0, R123, R88, R89, R90 ;  /* 0x00000059587b7389 */ /* 0x000064000000005a */
[----:B01----:R-:W-:Y:S05]  /*e510*/  ENDCOLLECTIVE ;  /* 0x000000000000791b */ /* 0x003fea0003800000 */
.L_x_1589:
[----:B------:R-:W-:Y:S01]  /*e520*/  MOV R88, R31 ;  /* 0x0000001f00587202 */ /* 0x000fe20000000f00 */
[-C--:B------:R-:W-:Y:S01]  /*e530*/  FFMA R103, R46, R123.reuse, R103 ;  /* 0x0000007b2e677223 */ /* 0x080fe20000000067 */
[----:B------:R-:W-:-:S07]  /*e540*/  FFMA R104, R47, R123, R104 ;  /* 0x0000007b2f687223 */ /* 0x000fce0000000068 */
[----:B------:R-:W-:Y:S05]  /*e550*/  WARPSYNC.COLLECTIVE R91, `(.L_x_1590) ;  /* 0x000000005b087348 */ /* 0x000fea0003c00000 */
[----:B------:R0:W1:Y:S02]  /*e560*/  SHFL.IDX P0, R123, R88, R89, R90 ;  /* 0x00000059587b7389 */ /* 0x000064000000005a */
[----:B01----:R-:W-:Y:S05]  /*e570*/  ENDCOLLECTIVE ;  /* 0x000000000000791b */ /* 0x003fea0003800000 */
.L_x_1590:
[C---:B------:R-:W-:Y:S01]  /*e580*/  FFMA R78, R11.reuse, R79, R78 ;  /* 0x0000004f0b4e7223 */ /* 0x040fe2000000004e */
[----:B------:R-:W-:Y:S01]  /*e590*/  FFMA R86, R11, R83, R86 ;  /* 0x000000530b567223 */ /* 0x000fe20000000056 */
[----:B------:R-:W-:Y:S02]  /*e5a0*/  MOV R88, R32 ;  /* 0x0000002000587202 */ /* 0x000fe40000000f00 */
[----:B------:R-:W-:-:S07]  /*e5b0*/  MOV R11, R123 ;  /* 0x0000007b000b7202 */ /* 0x000fce0000000f00 */
[----:B------:R-:W-:Y:S05]  /*e5c0*/  WARPSYNC.COLLECTIVE R91, `(.L_x_1591) ;  /* 0x000000005b087348 */ /* 0x000fea0003c00000 */
[----:B------:R0:W1:Y:S02]  /*e5d0*/  SHFL.IDX P0, R123, R88, R89, R90 ;  /* 0x00000059587b7389 */ /* 0x000064000000005a */
[----:B01----:R-:W-:Y:S05]  /*e5e0*/  ENDCOLLECTIVE ;  /* 0x000000000000791b */ /* 0x003fea0003800000 */
.L_x_1591:
[-C--:B------:R-:W-:Y:S01]  /*e5f0*/  FFMA R67, R46, R48.reuse, R67 ;  /* 0x000000302e437223 */ /* 0x080fe20000000043 */
[----:B------:R-:W-:Y:S01]  /*e600*/  FFMA R163, R47, R48, R163 ;  /* 0x000000302fa37223 */ /* 0x000fe200000000a3 */
[----:B------:R-:W-:Y:S02]  /*e610*/  MOV R88, R34 ;  /* 0x0000002200587202 */ /* 0x000fe40000000f00 */
[----:B------:R-:W-:-:S07]  /*e620*/  MOV R48, R123 ;  /* 0x0000007b00307202 */ /* 0x000fce0000000f00 */
[----:B------:R-:W-:Y:S05]  /*e630*/  WARPSYNC.COLLECTIVE R91, `(.L_x_1592) ;  /* 0x000000005b087348 */ /* 0x000fea0003c00000 */
[----:B------:R0:W1:Y:S02]  /*e640*/  SHFL.IDX P0, R123, R88, R89, R90 ;  /* 0x00000059587b7389 */ /* 0x000064000000005a */
[----:B01----:R-:W-:Y:S05]  /*e650*/  ENDCOLLECTIVE ;  /* 0x000000000000791b */ /* 0x003fea0003800000 */
.L_x_1592:
[-C--:B------:R-:W-:Y:S01]  /*e660*/  FFMA R69, R46, R50.reuse, R69 ;  /* 0x000000322e457223 */ /* 0x080fe20000000045 */
[----:B------:R-:W-:Y:S01]  /*e670*/  FFMA R165, R47, R50, R165 ;  /* 0x000000322fa57223 */ /* 0x000fe200000000a5 */
[----:B------:R-:W-:Y:S02]  /*e680*/  MOV R88, R35 ;  /* 0x0000002300587202 */ /* 0x000fe40000000f00 */
[----:B------:R-:W-:-:S07]  /*e690*/  MOV R50, R123 ;  /* 0x0000007b00327202 */ /* 0x000fce0000000f00 */
[----:B------:R-:W-:Y:S05]  /*e6a0*/  WARPSYNC.COLLECTIVE R91, `(.L_x_1593) ;  /* 0x000000005b087348 */ /* 0x000fea0003c00000 */
[----:B------:R0:W1:Y:S02]  /*e6b0*/  SHFL.IDX P0, R123, R88, R89, R90 ;  /* 0x00000059587b7389 */ /* 0x000064000000005a */
[----:B01----:R-:W-:Y:S05]  /*e6c0*/  ENDCOLLECTIVE ;  /* 0x000000000000791b */ /* 0x003fea0003800000 */
.L_x_1593:
[----:B------:R-:W-:Y:S02]  /*e6d0*/  MOV R88, R36 ;  /* 0x0000002400587202 */ /* 0x000fe40000000f00 */
[----:B------:R-:W-:-:S07]  /*e6e0*/  MOV R49, R123 ;  /* 0x0000007b00317202 */ /* 0x000fce0000000f00 */
[----:B------:R-:W-:Y:S05]  /*e6f0*/  WARPSYNC.COLLECTIVE R91, `(.L_x_1594) ;  /* 0x000000005b087348 */ /* 0x000fea0003c00000 */
[----:B------:R0:W1:Y:S02]  /*e700*/  SHFL.IDX P0, R123, R88, R89, R90 ;  /* 0x00000059587b7389 */ /* 0x000064000000005a */
[----:B01----:R-:W-:Y:S05]  /*e710*/  ENDCOLLECTIVE ;  /* 0x000000000000791b */ /* 0x003fea0003800000 */
.L_x_1594:
[-C--:B------:R-:W-:Y:S01]  /*e720*/  FFMA R71, R46, R52.reuse, R71 ;  /* 0x000000342e477223 */ /* 0x080fe20000000047 */
[----:B------:R-:W-:Y:S01]  /*e730*/  FFMA R72, R47, R52, R72 ;  /* 0x000000342f487223 */ /* 0x000fe20000000048 */
[----:B------:R-:W-:Y:S02]  /*e740*/  MOV R88, R37 ;  /* 0x0000002500587202 */ /* 0x000fe40000000f00 */
[----:B------:R-:W-:-:S07]  /*e750*/  MOV R52, R123 ;  /* 0x0000007b00347202 */ /* 0x000fce0000000f00 */
[----:B------:R-:W-:Y:S05]  /*e760*/  WARPSYNC.COLLECTIVE R91, `(.L_x_1595) ;  /* 0x000000005b087348 */ /* 0x000fea0003c00000 */
[----:B------:R0:W1:Y:S02]  /*e770*/  SHFL.IDX P0, R123, R88, R89, R90 ;  /* 0x00000059587b7389 */ /* 0x000064000000005a */
[----:B01----:R-:W-:Y:S05]  /*e780*/  ENDCOLLECTIVE ;  /* 0x000000000000791b */ /* 0x003fea0003800000 */
.L_x_1595:
[-C--:B------:R-:W-:Y:S01]  /*e790*/  FFMA R73, R46, R54.reuse, R73 ;  /* 0x000000362e497223 */ /* 0x080fe20000000049 */
[----:B------:R-:W-:Y:S01]  /*e7a0*/  FFMA R74, R47, R54, R74 ;  /* 0x000000362f4a7223 */ /* 0x000fe2000000004a */
[----:B------:R-:W-:Y:S02]  /*e7b0*/  MOV R88, R38 ;  /* 0x0000002600587202 */ /* 0x000fe40000000f00 */
[----:B------:R-:W-:-:S07]  /*e7c0*/  MOV R54, R123 ;  /* 0x0000007b00367202 */ /* 0x000fce0000000f00 */
[----:B------:R-:W-:Y:S05]  /*e7d0*/  WARPSYNC.COLLECTIVE R91, `(.L_x_1596) ;  /* 0x000000005b087348 */ /* 0x000fea0003c00000 */
[----:B------:R0:W1:Y:S02]  /*e7e0*/  SHFL.IDX P0, R123, R88, R89, R90 ;  /* 0x00000059587b7389 */ /* 0x000064000000005a */
[----:B01----:R-:W-:Y:S05]  /*e7f0*/  ENDCOLLECTIVE ;  /* 0x000000000000791b */ /* 0x003fea0003800000 */
.L_x_1596:
[-C--:B------:R-:W-:Y:S01]  /*e800*/  FFMA R75, R46, R56.reuse, R75 ;  /* 0x000000382e4b7223 */ /* 0x080fe2000000004b */
[----:B------:R-:W-:Y:S01]  /*e810*/  FFMA R92, R47, R56, R92 ;  /* 0x000000382f5c7223 */ /* 0x000fe2000000005c */
[----:B------:R-:W-:Y:S02]  /*e820*/  MOV R88, R39 ;  /* 0x0000002700587202 */ /* 0x000fe40000000f00 */
[----:B------:R-:W-:-:S07]  /*e830*/  MOV R56, R123 ;  /* 0x0000007b00387202 */ /* 0x000fce0000000f00 */
[----:B------:R-:W-:Y:S05]  /*e840*/  WARPSYNC.COLLECTIVE R91, `(.L_x_1597) ;  /* 0x000000005b087348 */ /* 0x000fea0003c00000 */
[----:B------:R0:W1:Y:S02]  /*e850*/  SHFL.IDX P0, R123, R88, R89, R90 ;  /* 0x00000059587b7389 */ /* 0x000064000000005a */
[----:B01----:R-:W-:Y:S05]  /*e860*/  ENDCOLLECTIVE ;  /* 0x000000000000791b */ /* 0x003fea0003800000 */
.L_x_1597:
[-C--:B------:R-:W-:Y:S01]  /*e870*/  FFMA R93, R46, R58.reuse, R93 ;  /* 0x0000003a2e5d7223 */ /* 0x080fe2000000005d */
[----:B------:R-:W-:Y:S01]  /*e880*/  FFMA R94, R47, R58, R94 ;  /* 0x0000003a2f5e7223 */ /* 0x000fe2000000005e */
[----:B------:R-:W-:Y:S02]  /*e890*/  MOV R88, R40 ;  /* 0x0000002800587202 */ /* 0x000fe40000000f00 */
[----:B------:R-:W-:-:S07]  /*e8a0*/  MOV R58, R123 ;  /* 0x0000007b003a7202 */ /* 0x000fce0000000f00 */
[----:B------:R-:W-:Y:S05]  /*e8b0*/  WARPSYNC.COLLECTIVE R91, `(.L_x_1598) ;  /* 0x000000005b087348 */ /* 0x000fea0003c00000 */
[----:B------:R0:W1:Y:S02]  /*e8c0*/  SHFL.IDX P0, R123, R88, R89, R90 ;  /* 0x00000059587b7389 */ /* 0x000064000000005a */
[----:B01----:R-:W-:Y:S05]  /*e8d0*/  ENDCOLLECTIVE ;  /* 0x000000000000791b */ /* 0x003fea0003800000 */
.L_x_1598:
[-C--:B------:R-:W-:Y:S01]  /*e8e0*/  FFMA R95, R46, R60.reuse, R95 ;  /* 0x0000003c2e5f7223 */ /* 0x080fe2000000005f */
[----:B------:R-:W-:Y:S01]  /*e8f0*/  FFMA R96, R47, R60, R96 ;  /* 0x0000003c2f607223 */ /* 0x000fe20000000060 */
[----:B------:R-:W-:Y:S02]  /*e900*/  MOV R88, R41 ;  /* 0x0000002900587202 */ /* 0x000fe40000000f00 */
[----:B------:R-:W-:-:S07]  /*e910*/  MOV R60, R123 ;  /* 0x0000007b003c7202 */ /* 0x000fce0000000f00 */
[----:B------:R-:W-:Y:S05]  /*e920*/  WARPSYNC.COLLECTIVE R91, `(.L_x_1599) ;  /* 0x000000005b087348 */ /* 0x000fea0003c00000 */
[----:B------:R0:W1:Y:S02]  /*e930*/  SHFL.IDX P0, R123, R88, R89, R90 ;  /* 0x00000059587b7389 */ /* 0x000064000000005a */
[----:B01----:R-:W-:Y:S05]  /*e940*/  ENDCOLLECTIVE ;  /* 0x000000000000791b */ /* 0x003fea0003800000 */
.L_x_1599:
[----:B------:R-:W-:Y:S02]  /*e950*/  MOV R88, R42 ;  /* 0x0000002a00587202 */ /* 0x000fe40000000f00 */
[----:B------:R-:W-:-:S07]  /*e960*/  MOV R79, R123 ;  /* 0x0000007b004f7202 */ /* 0x000fce0000000f00 */
[----:B------:R-:W-:Y:S05]  /*e970*/  WARPSYNC.COLLECTIVE R91, `(.L_x_1600) ;  /* 0x000000005b087348 */ /* 0x000fea0003c00000 */
[----:B------:R0:W1:Y:S02]  /*e980*/  SHFL.IDX P0, R123, R88, R89, R90 ;  /* 0x00000059587b7389 */ /* 0x000064000000005a */
[----:B01----:R-:W-:Y:S05]  /*e990*/  ENDCOLLECTIVE ;  /* 0x000000000000791b */ /* 0x003fea0003800000 */
.L_x_1600:
        /* <DEDUP_REMOVED lines=24> */
.L_x_1601:
[----:B------:R-:W-:Y:S01]  /*eb20*/  FFMA R110, R47, R50, R110 ;  /* 0x000000322f6e7223 */ /* 0x000fe2000000006e */
[----:B------:R-:W-:Y:S02]  /*eb30*/  MOV R88, R33 ;  /* 0x0000002100587202 */ /* 0x000fe40000000f00 */
[----:B------:R-:W-:-:S07]  /*eb40*/  MOV R50, R123 ;  /* 0x0000007b00327202 */ /* 0x000fce0000000f00 */
[----:B------:R-:W-:Y:S05]  /*eb50*/  WARPSYNC.COLLECTIVE R91, `(.L_x_1602) ;  /* 0x000000005b087348 */ /* 0x000fea0003c00000 */
[----:B------:R0:W1:Y:S02]  /*eb60*/  SHFL.IDX P0, R123, R88, R89, R90 ;  /* 0x00000059587b7389 */ /* 0x000064000000005a */
[----:B01----:R-:W-:Y:S05]  /*eb70*/  ENDCOLLECTIVE ;  /* 0x000000000000791b */ /* 0x003fea0003800000 */
.L_x_1602:
        /* <DEDUP_REMOVED lines=11> */
.L_x_1603:
[----:B------:R-:W-:Y:S02]  /*ec30*/  MOV R88, R12 ;  /* 0x0000000c00587202 */ /* 0x000fe40000000f00 */
[----:B------:R-:W-:-:S07]  /*ec40*/  MOV R58, R123 ;  /* 0x0000007b003a7202 */ /* 0x000fce0000000f00 */
[----:B------:R-:W-:Y:S05]  /*ec50*/  WARPSYNC.COLLECTIVE R91, `(.L_x_1604) ;  /* 0x000000005b087348 */ /* 0x000fea0003c00000 */
[----:B------:R0:W1:Y:S02]  /*ec60*/  SHFL.IDX P0, R123, R88, R89, R90 ;  /* 0x00000059587b7389 */ /* 0x000064000000005a */
[----:B01----:R-:W-:Y:S05]  /*ec70*/  ENDCOLLECTIVE ;  /* 0x000000000000791b */ /* 0x003fea0003800000 */
.L_x_1604:
[----:B------:R-:W-:Y:S02]  /*ec80*/  MOV R88, R13 ;  /* 0x0000000d00587202 */ /* 0x000fe40000000f00 */
[----:B------:R-:W-:-:S07]  /*ec90*/  MOV R62, R123 ;  /* 0x0000007b003e7202 */ /* 0x000fce0000000f00 */
[----:B------:R-:W-:Y:S05]  /*eca0*/  WARPSYNC.COLLECTIVE R91, `(.L_x_1605) ;  /* 0x000000005b087348 */ /* 0x000fea0003c00000 */
[----:B------:R0:W1:Y:S02]  /*ecb0*/  SHFL.IDX P0, R123, R88, R89, R90 ;  /* 0x00000059587b7389 */ /* 0x000064000000005a */
[----:B01----:R-:W-:Y:S05]  /*ecc0*/  ENDCOLLECTIVE ;  /* 0x000000000000791b */ /* 0x003fea0003800000 */
.L_x_1605:
[----:B------:R-:W-:Y:S02]  /*ecd0*/  MOV R88, R14 ;  /* 0x0000000e00587202 */ /* 0x000fe40000000f00 */
[----:B------:R-:W-:-:S07]  /*ece0*/  MOV R66, R123 ;  /* 0x0000007b00427202 */ /* 0x000fce0000000f00 */
[----:B------:R-:W-:Y:S05]  /*ecf0*/  WARPSYNC.COLLECTIVE R91, `(.L_x_1606) ;  /* 0x000000005b087348 */ /* 0x000fea0003c00000 */
[----:B------:R0:W1:Y:S02]  /*ed00*/  SHFL.IDX P0, R123, R88, R89, R90 ;  /* 0x00000059587b7389 */ /* 0x000064000000005a */
[----:B01----:R-:W-:Y:S05]  /*ed10*/  ENDCOLLECTIVE ;  /* 0x000000000000791b */ /* 0x003fea0003800000 */
.L_x_1606:
[----:B------:R-:W-:Y:S02]  /*ed20*/  MOV R88, R15 ;  /* 0x0000000f00587202 */ /* 0x000fe40000000f00 */
[----:B------:R-:W-:-:S07]  /*ed30*/  MOV R70, R123 ;  /* 0x0000007b00467202 */ /* 0x000fce0000000f00 */
[----:B------:R-:W-:Y:S05]  /*ed40*/  WARPSYNC.COLLECTIVE R91, `(.L_x_1607) ;  /* 0x000000005b087348 */ /* 0x000fea0003c00000 */
[----:B------:R0:W1:Y:S02]  /*ed50*/  SHFL.IDX P0, R123, R88, R89, R90 ;  /* 0x00000059587b7389 */ /* 0x000064000000005a */
[----:B01----:R-:W-:Y:S05]  /*ed60*/  ENDCOLLECTIVE ;  /* 0x000000000000791b */ /* 0x003fea0003800000 */
.L_x_1607:
[----:B------:R-:W-:Y:S02]  /*ed70*/  MOV R88, R16 ;  /* 0x0000001000587202 */ /* 0x000fe40000000f00 */
[----:B------:R-:W-:-:S07]  /*ed80*/  MOV R84, R123 ;  /* 0x0000007b00547202 */ /* 0x000fce0000000f00 */
[----:B------:R-:W-:Y:S05]  /*ed90*/  WARPSYNC.COLLECTIVE R91, `(.L_x_1608) ;  /* 0x000000005b087348 */ /* 0x000fea0003c00000 */
[----:B------:R0:W1:Y:S02]  /*eda0*/  SHFL.IDX P0, R123, R88, R89, R90 ;  /* 0x00000059587b7389 */ /* 0x000064000000005a */
[----:B01----:R-:W-:Y:S05]  /*edb0*/  ENDCOLLECTIVE ;  /* 0x000000000000791b */ /* 0x003fea0003800000 */
.L_x_1608:
[----:B------:R-:W-:Y:S02]  /*edc0*/  MOV R88, R17 ;  /* 0x0000001100587202 */ /* 0x000fe40000000f00 */
[----:B------:R-:W-:-:S07]  /*edd0*/  MOV R124, R123 ;  /* 0x0000007b007c7202 */ /* 0x000fce0000000f00 */
[----:B------:R-:W-:Y:S05]  /*ede0*/  WARPSYNC.COLLECTIVE R91, `(.L_x_1609) ;  /* 0x000000005b087348 */ /* 0x000fea0003c00000 */
[----:B------:R0:W1:Y:S02]  /*edf0*/  SHFL.IDX P0, R123, R88, R89, R90 ;  /* 0x00000059587b7389 */ /* 0x000064000000005a */
[----:B01----:R-:W-:Y:S05]  /*ee00*/  ENDCOLLECTIVE ;  /* 0x000000000000791b */ /* 0x003fea0003800000 */
.L_x_1609:
[----:B------:R-:W-:Y:S02]  /*ee10*/  MOV R88, R18 ;  /* 0x0000001200587202 */ /* 0x000fe40000000f00 */
[----:B------:R-:W-:-:S07]  /*ee20*/  MOV R128, R123 ;  /* 0x0000007b00807202 */ /* 0x000fce0000000f00 */
[----:B------:R-:W-:Y:S05]  /*ee30*/  WARPSYNC.COLLECTIVE R91, `(.L_x_1610) ;  /* 0x000000005b087348 */ /* 0x000fea0003c00000 */
[----:B------:R0:W1:Y:S02]  /*ee40*/  SHFL.IDX P0, R123, R88, R89, R90 ;  /* 0x00000059587b7389 */ /* 0x000064000000005a */
[----:B01----:R-:W-:Y:S05]  /*ee50*/  ENDCOLLECTIVE ;  /* 0x000000000000791b */ /* 0x003fea0003800000 */
.L_x_1610:
[----:B------:R-:W-:Y:S01]  /*ee60*/  MOV R88, R19 ;  /* 0x0000001300587202 */ /* 0x000fe20000000f00 */
[-C--:B------:R-:W-:Y:S01]  /*ee70*/  FFMA R130, R46, R123.reuse, R65 ;  /* 0x0000007b2e827223 */ /* 0x080fe20000000041 */
[----:B------:R-:W-:-:S07]  /*ee80*/  FFMA R132, R11, R123, R161 ;  /* 0x0000007b0b847223 */ /* 0x000fce00000000a1 */
[----:B------:R-:W-:Y:S05]  /*ee90*/  WARPSYNC.COLLECTIVE R91, `(.L_x_1611) ;  /* 0x000000005b087348 */ /* 0x000fea0003c00000 */
[----:B------:R0:W1:Y:S02]  /*eea0*/  SHFL.IDX P0, R123, R88, R89, R90 ;  /* 0x00000059587b7389 */ /* 0x000064000000005a */
[----:B01----:R-:W-:Y:S05]  /*eeb0*/  ENDCOLLECTIVE ;  /* 0x000000000000791b */ /* 0x003fea0003800000 */
.L_x_1611:
[----:B------:R-:W-:Y:S02]  /*eec0*/  MOV R88, R20 ;  /* 0x0000001400587202 */ /* 0x000fe40000000f00 */
[----:B------:R-:W-:-:S07]  /*eed0*/  MOV R136, R123 ;  /* 0x0000007b00887202 */ /* 0x000fce0000000f00 */
[----:B------:R-:W-:Y:S05]  /*eee0*/  WARPSYNC.COLLECTIVE R91, `(.L_x_1612) ;  /* 0x000000005b087348 */ /* 0x000fea0003c00000 */
[----:B------:R0:W1:Y:S02]  /*eef0*/  SHFL.IDX P0, R123, R88, R89, R90 ;  /* 0x00000059587b7389 */ /* 0x000064000000005a */
[----:B01----:R-:W-:Y:S05]  /*ef00*/  ENDCOLLECTIVE ;  /* 0x000000000000791b */ /* 0x003fea0003800000 */
.L_x_1612:
[----:B------:R-:W-:Y:S02]  /*ef10*/  MOV R88, R21 ;  /* 0x0000001500587202 */ /* 0x000fe40000000f00 */
[----:B------:R-:W-:-:S07]  /*ef20*/  MOV R140, R123 ;  /* 0x0000007b008c7202 */ /* 0x000fce0000000f00 */
[----:B------:R-:W-:Y:S05]  /*ef30*/  WARPSYNC.COLLECTIVE R91, `(.L_x_1613) ;  /* 0x000000005b087348 */ /* 0x000fea0003c00000 */
[----:B------:R0:W1:Y:S02]  /*ef40*/  SHFL.IDX P0, R123, R88, R89, R90 ;  /* 0x00000059587b7389 */ /* 0x000064000000005a */
[----:B01----:R-:W-:Y:S05]  /*ef50*/  ENDCOLLECTIVE ;  /* 0x000000000000791b */ /* 0x003fea0003800000 */
.L_x_1613:
[----:B------:R-:W-:Y:S02]  /*ef60*/  MOV R88, R22 ;  /* 0x0000001600587202 */ /* 0x000fe40000000f00 */
[----:B------:R-:W-:-:S07]  /*ef70*/  MOV R144, R123 ;  /* 0x0000007b00907202 */ /* 0x000fce0000000f00 */
[----:B------:R-:W-:Y:S05]  /*ef80*/  WARPSYNC.COLLECTIVE R91, `(.L_x_1614) ;  /* 0x000000005b087348 */ /* 0x000fea0003c00000 */
[----:B------:R0:W1:Y:S02]  /*ef90*/  SHFL.IDX P0, R123, R88, R89, R90 ;  /* 0x00000059587b7389 */ /* 0x000064000000005a */
[----:B01----:R-:W-:Y:S05]  /*efa0*/  ENDCOLLECTIVE ;  /* 0x000000000000791b */ /* 0x003fea0003800000 */
.L_x_1614:
[----:B------:R-:W-:Y:S02]  /*efb0*/  MOV R88, R23 ;  /* 0x0000001700587202 */ /* 0x000fe40000000f00 */
[----:B------:R-:W-:-:S07]  /*efc0*/  MOV R146, R123 ;  /* 0x0000007b00927202 */ /* 0x000fce0000000f00 */
[----:B------:R-:W-:Y:S05]  /*efd0*/  WARPSYNC.COLLECTIVE R91, `(.L_x_1615) ;  /* 0x000000005b087348 */ /* 0x000fea0003c00000 */
[----:B------:R0:W1:Y:S02]  /*efe0*/  SHFL.IDX P0, R123, R88, R89, R90 ;  /* 0x00000059587b7389 */ /* 0x000064000000005a */
[----:B01----:R-:W-:Y:S05]  /*eff0*/  ENDCOLLECTIVE ;  /* 0x000000000000791b */ /* 0x003fea0003800000 */
.L_x_1615:
[----:B------:R-:W-:Y:S02]  /*f000*/  MOV R88, R24 ;  /* 0x0000001800587202 */ /* 0x000fe40000000f00 */
[----:B------:R-:W-:-:S07]  /*f010*/  MOV R148, R123 ;  /* 0x0000007b00947202 */ /* 0x000fce0000000f00 */
[----:B------:R-:W-:Y:S05]  /*f020*/  WARPSYNC.COLLECTIVE R91, `(.L_x_1616) ;  /* 0x000000005b087348 */ /* 0x000fea0003c00000 */
[----:B------:R0:W1:Y:S02]  /*f030*/  SHFL.IDX P0, R123, R88, R89, R90 ;  /* 0x00000059587b7389 */ /* 0x000064000000005a */
[----:B01----:R-:W-:Y:S05]  /*f040*/  ENDCOLLECTIVE ;  /* 0x000000000000791b */ /* 0x003fea0003800000 */
.L_x_1616:
[----:B------:R-:W-:Y:S02]  /*f050*/  MOV R88, R25 ;  /* 0x0000001900587202 */ /* 0x000fe40000000f00 */
[----:B------:R-:W-:-:S07]  /*f060*/  MOV R150, R123 ;  /* 0x0000007b00967202 */ /* 0x000fce0000000f00 */
[----:B------:R-:W-:Y:S05]  /*f070*/  WARPSYNC.COLLECTIVE R91, `(.L_x_1617) ;  /* 0x000000005b087348 */ /* 0x000fea0003c00000 */
[----:B------:R0:W1:Y:S02]  /*f080*/  SHFL.IDX P0, R123, R88, R89, R90 ;  /* 0x00000059587b7389 */ /* 0x000064000000005a */
[----:B01----:R-:W-:Y:S05]  /*f090*/  ENDCOLLECTIVE ;  /* 0x000000000000791b */ /* 0x003fea0003800000 */
.L_x_1617:
[----:B------:R-:W-:Y:S02]  /*f0a0*/  MOV R88, R26 ;  /* 0x0000001a00587202 */ /* 0x000fe40000000f00 */
[----:B------:R-:W-:-:S07]  /*f0b0*/  MOV R152, R123 ;  /* 0x0000007b00987202 */ /* 0x000fce0000000f00 */
[----:B------:R-:W-:Y:S05]  /*f0c0*/  WARPSYNC.COLLECTIVE R91, `(.L_x_1618) ;  /* 0x000000005b087348 */ /* 0x000fea0003c00000 */
[----:B------:R0:W1:Y:S02]  /*f0d0*/  SHFL.IDX P0, R123, R88, R89, R90 ;  /* 0x00000059587b7389 */ /* 0x000064000000005a */
[----:B01----:R-:W-:Y:S05]  /*f0e0*/  ENDCOLLECTIVE ;  /* 0x000000000000791b */ /* 0x003fea0003800000 */
.L_x_1618:
[----:B------:R-:W-:Y:S02]  /*f0f0*/  MOV R88, R28 ;  /* 0x0000001c00587202 */ /* 0x000fe40000000f00 */
[----:B------:R-:W-:-:S07]  /*f100*/  MOV R154, R123 ;  /* 0x0000007b009a7202 */ /* 0x000fce0000000f00 */
[----:B------:R-:W-:Y:S05]  /*f110*/  WARPSYNC.COLLECTIVE R91, `(.L_x_1619) ;  /* 0x000000005b087348 */ /* 0x000fea0003c00000 */
[----:B------:R0:W1:Y:S02]  /*f120*/  SHFL.IDX P0, R123, R88, R89, R90 ;  /* 0x00000059587b7389 */ /* 0x000064000000005a */
[----:B01----:R-:W-:Y:S05]  /*f130*/  ENDCOLLECTIVE ;  /* 0x000000000000791b */ /* 0x003fea0003800000 */
.L_x_1619:
[----:B------:R-:W-:Y:S02]  /*f140*/  MOV R88, R29 ;  /* 0x0000001d00587202 */ /* 0x000fe40000000f00 */
[----:B------:R-:W-:-:S07]  /*f150*/  MOV R156, R123 ;  /* 0x0000007b009c7202 */ /* 0x000fce0000000f00 */
[----:B------:R-:W-:Y:S05]  /*f160*/  WARPSYNC.COLLECTIVE R91, `(.L_x_1620) ;  /* 0x000000005b087348 */ /* 0x000fea0003c00000 */
[----:B------:R0:W1:Y:S02]  /*f170*/  SHFL.IDX P0, R123, R88, R89, R90 ;  /* 0x00000059587b7389 */ /* 0x000064000000005a */
[----:B01----:R-:W-:Y:S05]  /*f180*/  ENDCOLLECTIVE ;  /* 0x000000000000791b */ /* 0x003fea0003800000 */
.L_x_1620:
[----:B------:R-:W-:Y:S02]  /*f190*/  MOV R88, R30 ;  /* 0x0000001e00587202 */ /* 0x000fe40000000f00 */
[----:B------:R-:W-:-:S07]  /*f1a0*/  MOV R158, R123 ;  /* 0x0000007b009e7202 */ /* 0x000fce0000000f00 */
[----:B------:R-:W-:Y:S05]  /*f1b0*/  WARPSYNC.COLLECTIVE R91, `(.L_x_1621) ;  /* 0x000000005b087348 */ /* 0x000fea0003c00000 */
[----:B------:R0:W1:Y:S02]  /*f1c0*/  SHFL.IDX P0, R123, R88, R89, R90 ;  /* 0x00000059587b7389 */ /* 0x000064000000005a */
[----:B01----:R-:W-:Y:S05]  /*f1d0*/  ENDCOLLECTIVE ;  /* 0x000000000000791b */ /* 0x003fea0003800000 */
.L_x_1621:
        /* <DEDUP_REMOVED lines=23> */
.L_x_1622:
[----:B------:R-:W-:Y:S02]  /*f350*/  MOV R88, R32 ;  /* 0x0000002000587202 */ /* 0x000fe40000000f00 */
[----:B------:R-:W-:-:S07]  /*f360*/  MOV R45, R123 ;  /* 0x0000007b002d7202 */ /* 0x000fce0000000f00 */
[----:B------:R-:W-:Y:S05]  /*f370*/  WARPSYNC.COLLECTIVE R91, `(.L_x_1623) ;  /* 0x000000005b087348 */ /* 0x000fea0003c00000 */
[----:B------:R0:W1:Y:S02]  /*f380*/  SHFL.IDX P0, R123, R88, R89, R90 ;  /* 0x00000059587b7389 */ /* 0x000064000000005a */
[----:B01----:R-:W-:Y:S05]  /*f390*/  ENDCOLLECTIVE ;  /* 0x000000000000791b */ /* 0x003fea0003800000 */
.L_x_1623:
[----:B------:R-:W-:Y:S01]  /*f3a0*/  FFMA R112, R47, R49, R112 ;  /* 0x000000312f707223 */ /* 0x000fe20000000070 */
[----:B------:R-:W-:Y:S02]  /*f3b0*/  MOV R88, R34 ;  /* 0x0000002200587202 */ /* 0x000fe40000000f00 */
[----:B------:R-:W-:-:S07]  /*f3c0*/  MOV R49, R123 ;  /* 0x0000007b00317202 */ /* 0x000fce0000000f00 */
[----:B------:R-:W-:Y:S05]  /*f3d0*/  WARPSYNC.COLLECTIVE R91, `(.L_x_1624) ;  /* 0x000000005b087348 */ /* 0x000fea0003c00000 */
[----:B------:R0:W1:Y:S02]  /*f3e0*/  SHFL.IDX P0, R123, R88, R89, R90 ;  /* 0x00000059587b7389 */ /* 0x000064000000005a */
[----:B01----:R-:W-:Y:S05]  /*f3f0*/  ENDCOLLECTIVE ;  /* 0x000000000000791b */ /* 0x003fea0003800000 */
.L_x_1624:
[----:B------:R-:W-:Y:S01]  /*f400*/  FFMA R118, R47, R56, R118 ;  /* 0x000000382f767223 */ /* 0x000fe20000000076 */
[----:B------:R-:W-:Y:S01]  /*f410*/  FFMA R56, R46, R58, R51 ;  /* 0x0000003a2e387223 */ /* 0x000fe20000000033 */
[----:B------:R-:W-:Y:S02]  /*f420*/  MOV R88, R35 ;  /* 0x0000002300587202 */ /* 0x000fe40000000f00 */
[----:B------:R-:W-:-:S07]  /*f430*/  MOV R51, R123 ;  /* 0x0000007b00337202 */ /* 0x000fce0000000f00 */
[----:B------:R-:W-:Y:S05]  /*f440*/  WARPSYNC.COLLECTIVE R91, `(.L_x_1625) ;  /* 0x000000005b087348 */ /* 0x000fea0003c00000 */
[----:B------:R0:W1:Y:S02]  /*f450*/  SHFL.IDX P0, R123, R88, R89, R90 ;  /* 0x00000059587b7389 */ /* 0x000064000000005a */
[----:B01----:R-:W-:Y:S05]  /*f460*/  ENDCOLLECTIVE ;  /* 0x000000000000791b */ /* 0x003fea0003800000 */
.L_x_1625:
[----:B------:R-:W-:Y:S01]  /*f470*/  FFMA R10, R47, R60, R10 ;  /* 0x0000003c2f0a7223 */ /* 0x000fe2000000000a */
[----:B------:R-:W-:Y:S01]  /*f480*/  FFMA R60, R46, R62, R53 ;  /* 0x0000003e2e3c7223 */ /* 0x000fe20000000035 */
[----:B------:R-:W-:Y:S02]  /*f490*/  MOV R88, R36 ;  /* 0x0000002400587202 */ /* 0x000fe40000000f00 */
[----:B------:R-:W-:-:S07]  /*f4a0*/  MOV R53, R123 ;  /* 0x0000007b00357202 */ /* 0x000fce0000000f00 */
[----:B------:R-:W-:Y:S05]  /*f4b0*/  WARPSYNC.COLLECTIVE R91, `(.L_x_1626) ;  /* 0x000000005b087348 */ /* 0x000fea0003c00000 */
[----:B------:R0:W1:Y:S02]  /*f4c0*/  SHFL.IDX P0, R123, R88, R89, R90 ;  /* 0x00000059587b7389 */ /* 0x000064000000005a */
[----:B01----:R-:W-:Y:S05]  /*f4d0*/  ENDCOLLECTIVE ;  /* 0x000000000000791b */ /* 0x003fea0003800000 */
.L_x_1626:
[----:B------:R-:W-:Y:S01]  /*f4e0*/  FFMA R64, R46, R66, R55 ;  /* 0x000000422e407223 */ /* 0x000fe20000000037 */
[----:B------:R-:W-:Y:S02]  /*f4f0*/  MOV R88, R37 ;  /* 0x0000002500587202 */ /* 0x000fe40000000f00 */
[----:B------:R-:W-:-:S07]  /*f500*/  MOV R55, R123 ;  /* 0x0000007b00377202 */ /* 0x000fce0000000f00 */
[----:B------:R-:W-:Y:S05]  /*f510*/  WARPSYNC.COLLECTIVE R91, `(.L_x_1627) ;  /* 0x000000005b087348 */ /* 0x000fea0003c00000 */
[----:B------:R0:W1:Y:S02]  /*f520*/  SHFL.IDX P0, R123, R88, R89, R90 ;  /* 0x00000059587b7389 */ /* 0x000064000000005a */
[----:B01----:R-:W-:Y:S05]  /*f530*/  ENDCOLLECTIVE ;  /* 0x000000000000791b */ /* 0x003fea0003800000 */
.L_x_1627:
[----:B------:R-:W-:Y:S01]  /*f540*/  FFMA R68, R46, R70, R57 ;  /* 0x000000462e447223 */ /* 0x000fe20000000039 */
[----:B------:R-:W-:Y:S02]  /*f550*/  MOV R88, R38 ;  /* 0x0000002600587202 */ /* 0x000fe40000000f00 */
[----:B------:R-:W-:-:S07]  /*f560*/  MOV R57, R123 ;  /* 0x0000007b00397202 */ /* 0x000fce0000000f00 */
[----:B------:R-:W-:Y:S05]  /*f570*/  WARPSYNC.COLLECTIVE R91, `(.L_x_1628) ;  /* 0x000000005b087348 */ /* 0x000fea0003c00000 */
[----:B------:R0:W1:Y:S02]  /*f580*/  SHFL.IDX P0, R123, R88, R89, R90 ;  /* 0x00000059587b7389 */ /* 0x000064000000005a */
[----:B01----:R-:W-:Y:S05]  /*f590*/  ENDCOLLECTIVE ;  /* 0x000000000000791b */ /* 0x003fea0003800000 */
.L_x_1628:
[----:B------:R-:W-:Y:S01]  /*f5a0*/  FFMA R76, R46, R84, R59 ;  /* 0x000000542e4c7223 */ /* 0x000fe2000000003b */
[----:B------:R-:W-:Y:S02]  /*f5b0*/  MOV R88, R39 ;  /* 0x0000002700587202 */ /* 0x000fe40000000f00 */
[----:B------:R-:W-:-:S07]  /*f5c0*/  MOV R59, R123 ;  /* 0x0000007b003b7202 */ /* 0x000fce0000000f00 */
[----:B------:R-:W-:Y:S05]  /*f5d0*/  WARPSYNC.COLLECTIVE R91, `(.L_x_1629) ;  /* 0x000000005b087348 */ /* 0x000fea0003c00000 */
[----:B------:R0:W1:Y:S02]  /*f5e0*/  SHFL.IDX P0, R123, R88, R89, R90 ;  /* 0x00000059587b7389 */ /* 0x000064000000005a */
[----:B01----:R-:W-:Y:S05]  /*f5f0*/  ENDCOLLECTIVE ;  /* 0x000000000000791b */ /* 0x003fea0003800000 */
.L_x_1629:
[----:B------:R-:W-:Y:S01]  /*f600*/  FFMA R122, R46, R124, R61 ;  /* 0x0000007c2e7a7223 */ /* 0x000fe2000000003d */
[----:B------:R-:W-:Y:S02]  /*f610*/  MOV R88, R40 ;  /* 0x0000002800587202 */ /* 0x000fe40000000f00 */
[----:B------:R-:W-:-:S07]  /*f620*/  MOV R61, R123 ;  /* 0x0000007b003d7202 */ /* 0x000fce0000000f00 */
[----:B------:R-:W-:Y:S05]  /*f630*/  WARPSYNC.COLLECTIVE R91, `(.L_x_1630) ;  /* 0x000000005b087348 */ /* 0x000fea0003c00000 */
[----:B------:R0:W1:Y:S02]  /*f640*/  SHFL.IDX P0, R123, R88, R89, R90 ;  /* 0x00000059587b7389 */ /* 0x000064000000005a */
[----:B01----:R-:W-:Y:S05]  /*f650*/  ENDCOLLECTIVE ;  /* 0x000000000000791b */ /* 0x003fea0003800000 */
.L_x_1630:
[----:B------:R-:W-:Y:S01]  /*f660*/  FFMA R126, R46, R128, R63 ;  /* 0x000000802e7e7223 */ /* 0x000fe2000000003f */
[----:B------:R-:W-:Y:S02]  /*f670*/  MOV R88, R41 ;  /* 0x0000002900587202 */ /* 0x000fe40000000f00 */
[----:B------:R-:W-:-:S07]  /*f680*/  MOV R63, R123 ;  /* 0x0000007b003f7202 */ /* 0x000fce0000000f00 */
[----:B------:R-:W-:Y:S05]  /*f690*/  WARPSYNC.COLLECTIVE R91, `(.L_x_1631) ;  /* 0x000000005b087348 */ /* 0x000fea0003c00000 */
[----:B------:R0:W1:Y:S02]  /*f6a0*/  SHFL.IDX P0, R123, R88, R89, R90 ;  /* 0x00000059587b7389 */ /* 0x000064000000005a */
[----:B01----:R-:W-:Y:S05]  /*f6b0*/  ENDCOLLECTIVE ;  /* 0x000000000000791b */ /* 0x003fea0003800000 */
.L_x_1631:
[----:B------:R-:W-:Y:S02]  /*f6c0*/  MOV R88, R42 ;  /* 0x0000002a00587202 */ /* 0x000fe40000000f00 */
[----:B------:R-:W-:-:S07]  /*f6d0*/  MOV R65, R123 ;  /* 0x0000007b00417202 */ /* 0x000fce0000000f00 */
[----:B------:R-:W-:Y:S05]  /*f6e0*/  WARPSYNC.COLLECTIVE R91, `(.L_x_1632) ;  /* 0x000000005b087348 */ /* 0x000fea0003c00000 */
[----:B------:R0:W1:Y:S02]  /*f6f0*/  SHFL.IDX P0, R123, R88, R89, R90 ;  /* 0x00000059587b7389 */ /* 0x000064000000005a */
[----:B01----:R-:W-:Y:S05]  /*f700*/  ENDCOLLECTIVE ;  /* 0x000000000000791b */ /* 0x003fea0003800000 */
.L_x_1632:
        /* <DEDUP_REMOVED lines=26> */
.L_x_1633:
        /* <DEDUP_REMOVED lines=27> */
.L_x_1634:
[----:B------:R-:W-:Y:S02]  /*fa60*/  MOV R88, R27 ;  /* 0x0000001b00587202 */ /* 0x000fe40000000f00 */
[----:B------:R-:W-:-:S07]  /*fa70*/  MOV R8, R123 ;  /* 0x0000007b00087202 */ /* 0x000fce0000000f00 */
[----:B------:R-:W-:Y:S05]  /*fa80*/  WARPSYNC.COLLECTIVE R91, `(.L_x_1635) ;  /* 0x000000005b087348 */ /* 0x000fea0003c00000 */
[----:B------:R0:W1:Y:S02]  /*fa90*/  SHFL.IDX P0, R123, R88, R89, R90 ;  /* 0x00000059587b7389 */ /* 0x000064000000005a */
[----:B01----:R-:W-:Y:S05]  /*faa0*/  ENDCOLLECTIVE ;  /* 0x000000000000791b */ /* 0x003fea0003800000 */
.L_x_1635:
[----:B------:R-:W-:Y:S02]  /*fab0*/  MOV R88, R12 ;  /* 0x0000000c00587202 */ /* 0x000fe40000000f00 */
[----:B------:R-:W-:-:S07]  /*fac0*/  MOV R45, R123 ;  /* 0x0000007b002d7202 */ /* 0x000fce0000000f00 */
[----:B------:R-:W-:Y:S05]  /*fad0*/  WARPSYNC.COLLECTIVE R91, `(.L_x_1636) ;  /* 0x000000005b087348 */ /* 0x000fea0003c00000 */
[----:B------:R0:W1:Y:S02]  /*fae0*/  SHFL.IDX P0, R123, R88, R89, R90 ;  /* 0x00000059587b7389 */ /* 0x000064000000005a */
[----:B01----:R-:W-:Y:S05]  /*faf0*/  ENDCOLLECTIVE ;  /* 0x000000000000791b */ /* 0x003fea0003800000 */
.L_x_1636:
[----:B------:R-:W-:Y:S02]  /*fb00*/  MOV R88, R13 ;  /* 0x0000000d00587202 */ /* 0x000fe40000000f00 */
[----:B------:R-:W-:-:S07]  /*fb10*/  MOV R47, R123 ;  /* 0x0000007b002f7202 */ /* 0x000fce0000000f00 */
[----:B------:R-:W-:Y:S05]  /*fb20*/  WARPSYNC.COLLECTIVE R91, `(.L_x_1637) ;  /* 0x000000005b087348 */ /* 0x000fea0003c00000 */
[----:B------:R0:W1:Y:S02]  /*fb30*/  SHFL.IDX P0, R123, R88, R89, R90 ;  /* 0x00000059587b7389 */ /* 0x000064000000005a */
[----:B01----:R-:W-:Y:S05]  /*fb40*/  ENDCOLLECTIVE ;  /* 0x000000000000791b */ /* 0x003fea0003800000 */
.L_x_1637:
[----:B------:R-:W-:Y:S02]  /*fb50*/  MOV R88, R14 ;  /* 0x0000000e00587202 */ /* 0x000fe40000000f00 */
[----:B------:R-:W-:-:S07]  /*fb60*/  MOV R49, R123 ;  /* 0x0000007b00317202 */ /* 0x000fce0000000f00 */
[----:B------:R-:W-:Y:S05]  /*fb70*/  WARPSYNC.COLLECTIVE R91, `(.L_x_1638) ;  /* 0x000000005b087348 */ /* 0x000fea0003c00000 */
[----:B------:R0:W1:Y:S02]  /*fb80*/  SHFL.IDX P0, R123, R88, R89, R90 ;  /* 0x00000059587b7389 */ /* 0x000064000000005a */
[----:B01----:R-:W-:Y:S05]  /*fb90*/  ENDCOLLECTIVE ;  /* 0x000000000000791b */ /* 0x003fea0003800000 */
.L_x_1638:
[----:B------:R-:W-:Y:S02]  /*fba0*/  MOV R88, R15 ;  /* 0x0000000f00587202 */ /* 0x000fe40000000f00 */
[----:B------:R-:W-:-:S07]  /*fbb0*/  MOV R11, R123 ;  /* 0x0000007b000b7202 */ /* 0x000fce0000000f00 */
[----:B------:R-:W-:Y:S05]  /*fbc0*/  WARPSYNC.COLLECTIVE R91, `(.L_x_1639) ;  /* 0x000000005b087348 */ /* 0x000fea0003c00000 */
[----:B------:R0:W1:Y:S02]  /*fbd0*/  SHFL.IDX P0, R123, R88, R89, R90 ;  /* 0x00000059587b7389 */ /* 0x000064000000005a */
[----:B01----:R-:W-:Y:S05]  /*fbe0*/  ENDCOLLECTIVE ;  /* 0x000000000000791b */ /* 0x003fea0003800000 */
.L_x_1639:
[C---:B------:R-:W-:Y:S01]  /*fbf0*/  FFMA R53, R9.reuse, R47, R60 ;  /* 0x0000002f09357223 */ /* 0x040fe2000000003c */
[----:B------:R-:W-:Y:S01]  /*fc00*/  MOV R88, R16 ;  /* 0x0000001000587202 */ /* 0x000fe20000000f00 */
[-C--:B------:R-:W-:Y:S01]  /*fc10*/  FFMA R59, R9, R123.reuse, R76 ;  /* 0x0000007b093b7223 */ /* 0x080fe2000000004c */
[----:B------:R-:W-:-:S07]  /*fc20*/  FFMA R60, R7, R123, R84 ;  /* 0x0000007b073c7223 */ /* 0x000fce0000000054 */
[----:B------:R-:W-:Y:S05]  /*fc30*/  WARPSYNC.COLLECTIVE R91, `(.L_x_1640) ;  /* 0x000000005b087348 */ /* 0x000fea0003c00000 */
[----:B------:R0:W1:Y:S02]  /*fc40*/  SHFL.IDX P0, R123, R88, R89, R90 ;  /* 0x00000059587b7389 */ /* 0x000064000000005a */
[----:B01----:R-:W-:Y:S05]  /*fc50*/  ENDCOLLECTIVE ;  /* 0x000000000000791b */ /* 0x003fea0003800000 */
.L_x_1640:
[----:B------:R-:W-:Y:S02]  /*fc60*/  MOV R88, R17 ;  /* 0x0000001100587202 */ /* 0x000fe40000000f00 */
[----:B------:R-:W-:-:S07]  /*fc70*/  MOV R63, R123 ;  /* 0x0000007b003f7202 */ /* 0x000fce0000000f00 */
[----:B------:R-:W-:Y:S05]  /*fc80*/  WARPSYNC.COLLECTIVE R91, `(.L_x_1641) ;  /* 0x000000005b087348 */ /* 0x000fea0003c00000 */
[----:B------:R0:W1:Y:S02]  /*fc90*/  SHFL.IDX P0, R123, R88, R89, R90 ;  /* 0x00000059587b7389 */ /* 0x000064000000005a */
[----:B01----:R-:W-:Y:S05]  /*fca0*/  ENDCOLLECTIVE ;  /* 0x000000000000791b */ /* 0x003fea0003800000 */
.L_x_1641:
[----:B------:R-:W-:Y:S02]  /*fcb0*/  MOV R88, R18 ;  /* 0x0000001200587202 */ /* 0x000fe40000000f00 */
[----:B------:R-:W-:-:S07]  /*fcc0*/  MOV R65, R123 ;  /* 0x0000007b00417202 */ /* 0x000fce0000000f00 */
[----:B------:R-:W-:Y:S05]  /*fcd0*/  WARPSYNC.COLLECTIVE R91, `(.L_x_1642) ;  /* 0x000000005b087348 */ /* 0x000fea0003c00000 */
[----:B------:R0:W1:Y:S02]  /*fce0*/  SHFL.IDX P0, R123, R88, R89, R90 ;  /* 0x00000059587b7389 */ /* 0x000064000000005a */
[----:B01----:R-:W-:Y:S05]  /*fcf0*/  ENDCOLLECTIVE ;  /* 0x000000000000791b */ /* 0x003fea0003800000 */
.L_x_1642:
[-C--:B------:R-:W-:Y:S01]  /*fd00*/  FFMA R48, R9, R8.reuse, R52 ;  /* 0x0000000809307223 */ /* 0x080fe20000000034 */
[----:B------:R-:W-:Y:S01]  /*fd10*/  FFMA R50, R7, R8, R54 ;  /* 0x0000000807327223 */ /* 0x000fe20000000036 */
[----:B------:R-:W-:Y:S02]  /*fd20*/  MOV R88, R19 ;  /* 0x0000001300587202 */ /* 0x000fe40000000f00 */
[----:B------:R-:W-:-:S07]  /*fd30*/  MOV R8, R123 ;  /* 0x0000007b00087202 */ /* 0x000fce0000000f00 */
[----:B------:R-:W-:Y:S05]  /*fd40*/  WARPSYNC.COLLECTIVE R91, `(.L_x_1643) ;  /* 0x000000005b087348 */ /* 0x000fea0003c00000 */
[----:B------:R0:W1:Y:S02]  /*fd50*/  SHFL.IDX P0, R123, R88, R89, R90 ;  /* 0x00000059587b7389 */ /* 0x000064000000005a */
[----:B01----:R-:W-:Y:S05]  /*fd60*/  ENDCOLLECTIVE ;  /* 0x000000000000791b */ /* 0x003fea0003800000 */
.L_x_1643:
[-C--:B------:R-:W-:Y:S01]  /*fd70*/  FFMA R51, R9, R45.reuse, R56 ;  /* 0x0000002d09337223 */ /* 0x080fe20000000038 */
[----:B------:R-:W-:Y:S01]  /*fd80*/  FFMA R52, R7, R45, R58 ;  /* 0x0000002d07347223 */ /* 0x000fe2000000003a */
[----:B------:R-:W-:Y:S02]  /*fd90*/  MOV R88, R20 ;  /* 0x0000001400587202 */ /* 0x000fe40000000f00 */
[----:B------:R-:W-:-:S07]  /*fda0*/  MOV R45, R123 ;  /* 0x0000007b002d7202 */ /* 0x000fce0000000f00 */
[----:B------:R-:W-:Y:S05]  /*fdb0*/  WARPSYNC.COLLECTIVE R91, `(.L_x_1644) ;  /* 0x000000005b087348 */ /* 0x000fea0003c00000 */
[----:B------:R0:W1:Y:S02]  /*fdc0*/  SHFL.IDX P0, R123, R88, R89, R90 ;  /* 0x00000059587b7389 */ /* 0x000064000000005a */
[----:B01----:R-:W-:Y:S05]  /*fdd0*/  ENDCOLLECTIVE ;  /* 0x000000000000791b */ /* 0x003fea0003800000 */
.L_x_1644:
[----:B------:R-:W-:Y:S01]  /*fde0*/  FFMA R54, R7, R47, R62 ;  /* 0x0000002f07367223 */ /* 0x000fe2000000003e */
[----:B------:R-:W-:Y:S02]  /*fdf0*/  MOV R88, R21 ;  /* 0x0000001500587202 */ /* 0x000fe40000000f00 */
[----:B------:R-:W-:-:S07]  /*fe00*/  MOV R47, R123 ;  /* 0x0000007b002f7202 */ /* 0x000fce0000000f00 */
[----:B------:R-:W-:Y:S05]  /*fe10*/  WARPSYNC.COLLECTIVE R91, `(.L_x_1645) ;  /* 0x000000005b087348 */ /* 0x000fea0003c00000 */
[----:B------:R0:W1:Y:S02]  /*fe20*/  SHFL.IDX P0, R123, R88, R89, R90 ;  /* 0x00000059587b7389 */ /* 0x000064000000005a */
[----:B01----:R-:W-:Y:S05]  /*fe30*/  ENDCOLLECTIVE ;  /* 0x000000000000791b */ /* 0x003fea0003800000 */
.L_x_1645:
[----:B------:R-:W-:Y:S01]  /*fe40*/  MOV R88, R22 ;  /* 0x0000001600587202 */ /* 0x000fe20000000f00 */
[-C--:B------:R-:W-:Y:S01]  /*fe50*/  FFMA R71, R9, R123.reuse, R142 ;  /* 0x0000007b09477223 */ /* 0x080fe2000000008e */
[----:B------:R-:W-:-:S07]  /*fe60*/  FFMA R72, R7, R123, R72 ;  /* 0x0000007b07487223 */ /* 0x000fce0000000048 */
[----:B------:R-:W-:Y:S05]  /*fe70*/  WARPSYNC.COLLECTIVE R91, `(.L_x_1646) ;  /* 0x000000005b087348 */ /* 0x000fea0003c00000 */
[----:B------:R0:W1:Y:S02]  /*fe80*/  SHFL.IDX P0, R123, R88, R89, R90 ;  /* 0x00000059587b7389 */ /* 0x000064000000005a */
[----:B01----:R-:W-:Y:S05]  /*fe90*/  ENDCOLLECTIVE ;  /* 0x000000000000791b */ /* 0x003fea0003800000 */
.L_x_1646:
[-C--:B------:R-:W-:Y:S01]  /*fea0*/  FFMA R57, R9, R11.reuse, R68 ;  /* 0x0000000b09397223 */ /* 0x080fe20000000044 */
[----:B------:R-:W-:Y:S01]  /*feb0*/  FFMA R58, R7, R11, R70 ;  /* 0x0000000b073a7223 */ /* 0x000fe20000000046 */
[----:B------:R-:W-:Y:S02]  /*fec0*/  MOV R88, R23 ;  /* 0x0000001700587202 */ /* 0x000fe40000000f00 */
[----:B------:R-:W-:-:S07]  /*fed0*/  MOV R11, R123 ;  /* 0x0000007b000b7202 */ /* 0x000fce0000000f00 */
[----:B------:R-:W-:Y:S05]  /*fee0*/  WARPSYNC.COLLECTIVE R91, `(.L_x_1647) ;  /* 0x000000005b087348 */ /* 0x000fea0003c00000 */
[----:B------:R0:W1:Y:S02]  /*fef0*/  SHFL.IDX P0, R123, R88, R89, R90 ;  /* 0x00000059587b7389 */ /* 0x000064000000005a */
[----:B01----:R-:W-:Y:S05]  /*ff00*/  ENDCOLLECTIVE ;  /* 0x000000000000791b */ /* 0x003fea0003800000 */
.L_x_1647:
[-C--:B------:R-:W-:Y:S01]  /*ff10*/  FFMA R55, R9, R49.reuse, R64 ;  /* 0x0000003109377223 */ /* 0x080fe20000000040 */
[----:B------:R-:W-:Y:S01]  /*ff20*/  FFMA R56, R7, R49, R66 ;  /* 0x0000003107387223 */ /* 0x000fe20000000042 */
[----:B------:R-:W-:Y:S02]  /*ff30*/  MOV R88, R24 ;  /* 0x0000001800587202 */ /* 0x000fe40000000f00 */
[----:B------:R-:W-:-:S07]  /*ff40*/  MOV R49, R123 ;  /* 0x0000007b00317202 */ /* 0x000fce0000000f00 */
[----:B------:R-:W-:Y:S05]  /*ff50*/  WARPSYNC.COLLECTIVE R91, `(.L_x_1648) ;  /* 0x000000005b087348 */ /* 0x000fea0003c00000 */
[----:B------:R0:W1:Y:S02]  /*ff60*/  SHFL.IDX P0, R123, R88, R89, R90 ;  /* 0x00000059587b7389 */ /* 0x000064000000005a */
[----:B01----:R-:W-:Y:S05]  /*ff70*/  ENDCOLLECTIVE ;  /* 0x000000000000791b */ /* 0x003fea0003800000 */
.L_x_1648:
[----:B------:R-:W-:Y:S02]  /*ff80*/  MOV R88, R25 ;  /* 0x0000001900587202 */ /* 0x000fe40000000f00 */
[----:B------:R-:W-:-:S07]  /*ff90*/  MOV R79, R123 ;  /* 0x0000007b004f7202 */ /* 0x000fce0000000f00 */
[----:B------:R-:W-:Y:S05]  /*ffa0*/  WARPSYNC.COLLECTIVE R91, `(.L_x_1649) ;  /* 0x000000005b087348 */ /* 0x000fea0003c00000 */
[----:B------:R0:W1:Y:S02]  /*ffb0*/  SHFL.IDX P0, R123, R88, R89, R90 ;  /* 0x00000059587b7389 */ /* 0x000064000000005a */
[----:B01----:R-:W-:Y:S05]  /*ffc0*/  ENDCOLLECTIVE ;  /* 0x000000000000791b */ /* 0x003fea0003800000 */
.L_x_1649:
[----:B------:R-:W-:Y:S02]  /*ffd0*/  MOV R88, R26 ;  /* 0x0000001a00587202 */ /* 0x000fe40000000f00 */
[----:B------:R-:W-:-:S07]  /*ffe0*/  MOV R83, R123 ;  /* 0x0000007b00537202 */ /* 0x000fce0000000f00 */
[----:B------:R-:W-:Y:S05]  /*fff0*/  WARPSYNC.COLLECTIVE R91, `(.L_x_1650) ;  /* 0x000000005b087348 */ /* 0x000fea0003c00000 */
[----:B------:R0:W1:Y:S02]  /*10000*/  SHFL.IDX P0, R123, R88, R89, R90 ;  /* 0x00000059587b7389 */ /* 0x000064000000005a */
[----:B01----:R-:W-:Y:S05]  /*10010*/  ENDCOLLECTIVE ;  /* 0x000000000000791b */ /* 0x003fea0003800000 */
.L_x_1650:
[-C--:B------:R-:W-:Y:S01]  /*10020*/  FFMA R67, R9, R45.reuse, R134 ;  /* 0x0000002d09437223 */ /* 0x080fe20000000086 */
[----:B------:R-:W-:Y:S01]  /*10030*/  FFMA R68, R7, R45, R136 ;  /* 0x0000002d07447223 */ /* 0x000fe20000000088 */
[----:B------:R-:W-:Y:S02]  /*10040*/  MOV R88, R28 ;  /* 0x0000001c00587202 */ /* 0x000fe40000000f00 */
[----:B------:R-:W-:-:S07]  /*10050*/  MOV R45, R123 ;  /* 0x0000007b002d7202 */ /* 0x000fce0000000f00 */
[----:B------:R-:W-:Y:S05]  /*10060*/  WARPSYNC.COLLECTIVE R91, `(.L_x_1651) ;  /* 0x000000005b087348 */ /* 0x000fea0003c00000 */
[----:B------:R0:W1:Y:S02]  /*10070*/  SHFL.IDX P0, R123, R88, R89, R90 ;  /* 0x00000059587b7389 */ /* 0x000064000000005a */
[----:B01----:R-:W-:Y:S05]  /*10080*/  ENDCOLLECTIVE ;  /* 0x000000000000791b */ /* 0x003fea0003800000 */
.L_x_1651:
        /* <DEDUP_REMOVED lines=11> */
.L_x_1652:
[----:B------:R-:W-:Y:S02]  /*10140*/  MOV R88, R30 ;  /* 0x0000001e00587202 */ /* 0x000fe40000000f00 */
[----:B------:R-:W-:-:S07]  /*10150*/  MOV R46, R123 ;  /* 0x0000007b002e7202 */ /* 0x000fce0000000f00 */
[----:B------:R-:W-:Y:S05]  /*10160*/  WARPSYNC.COLLECTIVE R91, `(.L_x_1653) ;  /* 0x000000005b087348 */ /* 0x000fea0003c00000 */
[----:B------:R0:W1:Y:S02]  /*10170*/  SHFL.IDX P0, R123, R88, R89, R90 ;  /* 0x00000059587b7389 */ /* 0x000064000000005a */
[----:B01----:R-:W-:Y:S05]  /*10180*/  ENDCOLLECTIVE ;  /* 0x000000000000791b */ /* 0x003fea0003800000 */
.L_x_1653:
[----:B------:R-:W-:Y:S01]  /*10190*/  MOV R88, R31 ;  /* 0x0000001f00587202 */ /* 0x000fe20000000f00 */
[-C--:B------:R-:W-:Y:S01]  /*101a0*/  FFMA R103, R9, R123.reuse, R158 ;  /* 0x0000007b09677223 */ /* 0x080fe2000000009e */
[----:B------:R-:W-:-:S07]  /*101b0*/  FFMA R104, R7, R123, R104 ;  /* 0x0000007b07687223 */ /* 0x000fce0000000068 */
[----:B------:R-:W-:Y:S05]  /*101c0*/  WARPSYNC.COLLECTIVE R91, `(.L_x_1654) ;  /* 0x000000005b087348 */ /* 0x000fea0003c00000 */
[----:B------:R0:W1:Y:S02]  /*101d0*/  SHFL.IDX P0, R123, R88, R89, R90 ;  /* 0x00000059587b7389 */ /* 0x000064000000005a */
[----:B01----:R-:W-:Y:S05]  /*101e0*/  ENDCOLLECTIVE ;  /* 0x000000000000791b */ /* 0x003fea0003800000 */
.L_x_1654:
[-C--:B------:R-:W-:Y:S01]  /*101f0*/  FFMA R73, R9, R11.reuse, R144 ;  /* 0x0000000b09497223 */ /* 0x080fe20000000090 */
[----:B------:R-:W-:Y:S01]  /*10200*/  FFMA R74, R7, R11, R74 ;  /* 0x0000000b074a7223 */ /* 0x000fe2000000004a */
[----:B------:R-:W-:Y:S02]  /*10210*/  MOV R88, R32 ;  /* 0x0000002000587202 */ /* 0x000fe40000000f00 */
[----:B------:R-:W-:-:S07]  /*10220*/  MOV R11, R123 ;  /* 0x0000007b000b7202 */ /* 0x000fce0000000f00 */
[----:B------:R-:W-:Y:S05]  /*10230*/  WARPSYNC.COLLECTIVE R91, `(.L_x_1655) ;  /* 0x000000005b087348 */ /* 0x000fea0003c00000 */
[----:B------:R0:W1:Y:S02]  /*10240*/  SHFL.IDX P0, R123, R88, R89, R90 ;  /* 0x00000059587b7389 */ /* 0x000064000000005a */
[----:B01----:R-:W-:Y:S05]  /*10250*/  ENDCOLLECTIVE ;  /* 0x000000000000791b */ /* 0x003fea0003800000 */
.L_x_1655:
[-C--:B------:R-:W-:Y:S01]  /*10260*/  FFMA R97, R9, R45.reuse, R152 ;  /* 0x0000002d09617223 */ /* 0x080fe20000000098 */
[----:B------:R-:W-:Y:S01]  /*10270*/  FFMA R98, R7, R45, R98 ;  /* 0x0000002d07627223 */ /* 0x000fe20000000062 */
[----:B------:R-:W-:Y:S02]  /*10280*/  MOV R88, R34 ;  /* 0x0000002200587202 */ /* 0x000fe40000000f00 */
[----:B------:R-:W-:-:S07]  /*10290*/  MOV R45, R123 ;  /* 0x0000007b002d7202 */ /* 0x000fce0000000f00 */
[----:B------:R-:W-:Y:S05]  /*102a0*/  WARPSYNC.COLLECTIVE R91, `(.L_x_1656) ;  /* 0x000000005b087348 */ /* 0x000fea0003c00000 */
[----:B------:R0:W1:Y:S02]  /*102b0*/  SHFL.IDX P0, R123, R88, R89, R90 ;  /* 0x00000059587b7389 */ /* 0x000064000000005a */
[----:B01----:R-:W-:Y:S05]  /*102c0*/  ENDCOLLECTIVE ;  /* 0x000000000000791b */ /* 0x003fea0003800000 */
.L_x_1656:
[-C--:B------:R-:W-:Y:S01]  /*102d0*/  FFMA R69, R9, R47.reuse, R138 ;  /* 0x0000002f09457223 */ /* 0x080fe2000000008a */
[----:B------:R-:W-:Y:S01]  /*102e0*/  FFMA R70, R7, R47, R140 ;  /* 0x0000002f07467223 */ /* 0x000fe2000000008c */
[----:B------:R-:W-:Y:S02]  /*102f0*/  MOV R88, R35 ;  /* 0x0000002300587202 */ /* 0x000fe40000000f00 */
[----:B------:R-:W-:-:S07]  /*10300*/  MOV R47, R123 ;  /* 0x0000007b002f7202 */ /* 0x000fce0000000f00 */
[----:B------:R-:W-:Y:S05]  /*10310*/  WARPSYNC.COLLECTIVE R91, `(.L_x_1657) ;  /* 0x000000005b087348 */ /* 0x000fea0003c00000 */
[----:B------:R0:W1:Y:S02]  /*10320*/  SHFL.IDX P0, R123, R88, R89, R90 ;  /* 0x00000059587b7389 */ /* 0x000064000000005a */
[----:B01----:R-:W-:Y:S05]  /*10330*/  ENDCOLLECTIVE ;  /* 0x000000000000791b */ /* 0x003fea0003800000 */
.L_x_1657:
[-C--:B------:R-:W-:Y:S01]  /*10340*/  FFMA R99, R9, R8.reuse, R154 ;  /* 0x0000000809637223 */ /* 0x080fe2000000009a */
[----:B------:R-:W-:Y:S01]  /*10350*/  FFMA R100, R7, R8, R100 ;  /* 0x0000000807647223 */ /* 0x000fe20000000064 */
[----:B------:R-:W-:Y:S02]  /*10360*/  MOV R88, R36 ;  /* 0x0000002400587202 */ /* 0x000fe40000000f00 */
[----:B------:R-:W-:-:S07]  /*10370*/  MOV R8, R123 ;  /* 0x0000007b00087202 */ /* 0x000fce0000000f00 */
[----:B------:R-:W-:Y:S05]  /*10380*/  WARPSYNC.COLLECTIVE R91, `(.L_x_1658) ;  /* 0x000000005b087348 */ /* 0x000fea0003c00000 */
[----:B------:R0:W1:Y:S02]  /*10390*/  SHFL.IDX P0, R123, R88, R89, R90 ;  /* 0x00000059587b7389 */ /* 0x000064000000005a */
[----:B01----:R-:W-:Y:S05]  /*103a0*/  ENDCOLLECTIVE ;  /* 0x000000000000791b */ /* 0x003fea0003800000 */
.L_x_1658:
[-C--:B------:R-:W-:Y:S01]  /*103b0*/  FFMA R101, R9, R46.reuse, R156 ;  /* 0x0000002e09657223 */ /* 0x080fe2000000009c */
[----:B------:R-:W-:Y:S01]  /*103c0*/  FFMA R102, R7, R46, R102 ;  /* 0x0000002e07667223 */ /* 0x000fe20000000066 */
[----:B------:R-:W-:Y:S02]  /*103d0*/  MOV R88, R37 ;  /* 0x0000002500587202 */ /* 0x000fe40000000f00 */
[----:B------:R-:W-:-:S07]  /*103e0*/  MOV R46, R123 ;  /* 0x0000007b002e7202 */ /* 0x000fce0000000f00 */
[----:B------:R-:W-:Y:S05]  /*103f0*/  WARPSYNC.COLLECTIVE R91, `(.L_x_1659) ;  /* 0x000000005b087348 */ /* 0x000fea0003c00000 */
[----:B------:R0:W1:Y:S02]  /*10400*/  SHFL.IDX P0, R123, R88, R89, R90 ;  /* 0x00000059587b7389 */ /* 0x000064000000005a */
[----:B01----:R-:W-:Y:S05]  /*10410*/  ENDCOLLECTIVE ;  /* 0x000000000000791b */ /* 0x003fea0003800000 */
.L_x_1659:
[----:B------:R-:W-:Y:S02]  /*10420*/  MOV R88, R38 ;  /* 0x0000002600587202 */ /* 0x000fe40000000f00 */
[----:B------:R-:W-:-:S07]  /*10430*/  MOV R76, R123 ;  /* 0x0000007b004c7202 */ /* 0x000fce0000000f00 */
[----:B------:R-:W-:Y:S05]  /*10440*/  WARPSYNC.COLLECTIVE R91, `(.L_x_1660) ;  /* 0x000000005b087348 */ /* 0x000fea0003c00000 */
[----:B------:R0:W1:Y:S02]  /*10450*/  SHFL.IDX P0, R123, R88, R89, R90 ;  /* 0x00000059587b7389 */ /* 0x000064000000005a */
[----:B01----:R-:W-:Y:S05]  /*10460*/  ENDCOLLECTIVE ;  /* 0x000000000000791b */ /* 0x003fea0003800000 */
.L_x_1660:
[----:B------:R-:W-:Y:S02]  /*10470*/  MOV R88, R39 ;  /* 0x0000002700587202 */ /* 0x000fe40000000f00 */
[----:B------:R-:W-:-:S07]  /*10480*/  MOV R84, R123 ;  /* 0x0000007b00547202 */ /* 0x000fce0000000f00 */
[----:B------:R-:W-:Y:S05]  /*10490*/  WARPSYNC.COLLECTIVE R91, `(.L_x_1661) ;  /* 0x000000005b087348 */ /* 0x000fea0003c00000 */
[----:B------:R0:W1:Y:S02]  /*104a0*/  SHFL.IDX P0, R123, R88, R89, R90 ;  /* 0x00000059587b7389 */ /* 0x000064000000005a */
[----:B01----:R-:W-:Y:S05]  /*104b0*/  ENDCOLLECTIVE ;  /* 0x000000000000791b */ /* 0x003fea0003800000 */
.L_x_1661:
[----:B------:R-:W-:Y:S02]  /*104c0*/  MOV R88, R40 ;  /* 0x0000002800587202 */ /* 0x000fe40000000f00 */
[----:B------:R-:W-:-:S07]  /*104d0*/  MOV R122, R123 ;  /* 0x0000007b007a7202 */ /* 0x000fce0000000f00 */
[----:B------:R-:W-:Y:S05]  /*104e0*/  WARPSYNC.COLLECTIVE R91, `(.L_x_1662) ;  /* 0x000000005b087348 */ /* 0x000fea0003c00000 */
[----:B------:R0:W1:Y:S02]  /*104f0*/  SHFL.IDX P0, R123, R88, R89, R90 ;  /* 0x00000059587b7389 */ /* 0x000064000000005a */
[----:B01----:R-:W-:Y:S05]  /*10500*/  ENDCOLLECTIVE ;  /* 0x000000000000791b */ /* 0x003fea0003800000 */
.L_x_1662:
[----:B------:R-:W-:Y:S02]  /*10510*/  MOV R88, R41 ;  /* 0x0000002900587202 */ /* 0x000fe40000000f00 */
[----:B------:R-:W-:-:S07]  /*10520*/  MOV R124, R123 ;  /* 0x0000007b007c7202 */ /* 0x000fce0000000f00 */
[----:B------:R-:W-:Y:S05]  /*10530*/  WARPSYNC.COLLECTIVE R91, `(.L_x_1663) ;  /* 0x000000005b087348 */ /* 0x000fea0003c00000 */
[----:B------:R0:W1:Y:S02]  /*10540*/  SHFL.IDX P0, R123, R88, R89, R90 ;  /* 0x00000059587b7389 */ /* 0x000064000000005a */
[----:B01----:R-:W-:Y:S05]  /*10550*/  ENDCOLLECTIVE ;  /* 0x000000000000791b */ /* 0x003fea0003800000 */
.L_x_1663:
[-C--:B------:R-:W-:Y:S01]  /*10560*/  FFMA R75, R9, R49.reuse, R146 ;  /* 0x00000031094b7223 */ /* 0x080fe20000000092 */
[----:B------:R-:W-:Y:S01]  /*10570*/  FFMA R92, R7, R49, R92 ;  /* 0x00000031075c7223 */ /* 0x000fe2000000005c */
[----:B------:R-:W-:Y:S02]  /*10580*/  MOV R88, R42 ;  /* 0x0000002a00587202 */ /* 0x000fe40000000f00 */
[----:B------:R-:W-:-:S07]  /*10590*/  MOV R49, R123 ;  /* 0x0000007b00317202 */ /* 0x000fce0000000f00 */
[----:B------:R-:W-:Y:S05]  /*105a0*/  WARPSYNC.COLLECTIVE R91, `(.L_x_1664) ;  /* 0x000000005b087348 */ /* 0x000fea0003c00000 */
[----:B------:R0:W1:Y:S02]  /*105b0*/  SHFL.IDX P0, R123, R88, R89, R90 ;  /* 0x00000059587b7389 */ /* 0x000064000000005a */
[----:B01----:R-:W-:Y:S05]  /*105c0*/  ENDCOLLECTIVE ;  /* 0x000000000000791b */ /* 0x003fea0003800000 */
.L_x_1664:
        /* <DEDUP_REMOVED lines=25> */
.L_x_1393:
        /* <DEDUP_REMOVED lines=11> */
.L_x_1667:
[----:B------:R-:W-:Y:S05]  /*10810*/  BSYNC B1 ;  /* 0x0000000000017941 */ /* 0x000fea0003800000 */
.L_x_1666:
        /* <DEDUP_REMOVED lines=9> */
.L_x_1668:
[----:B------:R-:W-:Y:S01]  /*108b0*/  MOV R89, R47 ;  /* 0x0000002f00597202 */ /* 0x000fe20000000f00 */
[----:B------:R-:W-:Y:S01]  /*108c0*/  IMAD.WIDE R84, R85, 0x4, R82 ;  /* 0x0000000455547825 */ /* 0x000fe200078e0252 */
[----:B------:R-:W-:-:S07]  /*108d0*/  MOV R79, R123 ;  /* 0x0000007b004f7202 */ /* 0x000fce0000000f00 */
[----:B------:R-:W-:Y:S05]  /*108e0*/  WARPSYNC.COLLECTIVE R91, `(.L_x_1669) ;  /* 0x000000005b087348 */ /* 0x000fea0003c00000 */
[----:B------:R0:W1:Y:S02]  /*108f0*/  SHFL.IDX P0, R123, R88, R89, R90 ;  /* 0x00000059587b7389 */ /* 0x000064000000005a */
[----:B01----:R-:W-:Y:S05]  /*10900*/  ENDCOLLECTIVE ;  /* 0x000000000000791b */ /* 0x003fea0003800000 */
.L_x_1669:
[----:B------:R-:W-:Y:S02]  /*10910*/  MOV R89, R49 ;  /* 0x0000003100597202 */ /* 0x000fe40000000f00 */
[----:B------:R-:W-:-:S07]  /*10920*/  MOV R44, R123 ;  /* 0x0000007b002c7202 */ /* 0x000fce0000000f00 */
[----:B------:R-:W-:Y:S05]  /*10930*/  WARPSYNC.COLLECTIVE R91, `(.L_x_1670) ;  /* 0x000000005b087348 */ /* 0x000fea0003c00000 */
[----:B------:R0:W1:Y:S02]  /*10940*/  SHFL.IDX P0, R123, R88, R89, R90 ;  /* 0x00000059587b7389 */ /* 0x000064000000005a */
[----:B01----:R-:W-:Y:S05]  /*10950*/  ENDCOLLECTIVE ;  /* 0x000000000000791b */ /* 0x003fea0003800000 */
.L_x_1670:
[----:B------:R-:W-:Y:S02]  /*10960*/  MOV R88, R9 ;  /* 0x0000000900587202 */ /* 0x000fe40000000f00 */
[----:B------:R-:W-:Y:S02]  /*10970*/  MOV R89, R43 ;  /* 0x0000002b00597202 */ /* 0x000fe40000000f00 */
[----:B------:R-:W-:-:S07]  /*10980*/  MOV R46, R123 ;  /* 0x0000007b002e7202 */ /* 0x000fce0000000f00 */
[----:B------:R-:W-:Y:S05]  /*10990*/  WARPSYNC.COLLECTIVE R91, `(.L_x_1671) ;  /* 0x000000005b087348 */ /* 0x000fea0003c00000 */
[----:B------:R0:W1:Y:S02]  /*109a0*/  SHFL.IDX P0, R123, R88, R89, R90 ;  /* 0x00000059587b7389 */ /* 0x000064000000005a */
[----:B01----:R-:W-:Y:S05]  /*109b0*/  ENDCOLLECTIVE ;  /* 0x000000000000791b */ /* 0x003fea0003800000 */
.L_x_1671:
[----:B------:R-:W-:Y:S02]  /*109c0*/  MOV R88, R10 ;  /* 0x0000000a00587202 */ /* 0x000fe40000000f00 */
[----:B------:R-:W-:-:S07]  /*109d0*/  MOV R86, R123 ;  /* 0x0000007b00567202 */ /* 0x000fce0000000f00 */
[----:B------:R-:W-:Y:S05]  /*109e0*/  WARPSYNC.COLLECTIVE R91, `(.L_x_1672) ;  /* 0x000000005b087348 */ /* 0x000fea0003c00000 */
[----:B------:R0:W1:Y:S02]  /*109f0*/  SHFL.IDX P0, R123, R88, R89, R90 ;  /* 0x00000059587b7389 */ /* 0x000064000000005a */
[----:B01----:R-:W-:Y:S05]  /*10a00*/  ENDCOLLECTIVE ;  /* 0x000000000000791b */ /* 0x003fea0003800000 */
.L_x_1672:
        /* <DEDUP_REMOVED lines=17> */
.L_x_1673:
        /* <DEDUP_REMOVED lines=24> */
.L_x_1674:
        /* <DEDUP_REMOVED lines=17> */
.L_x_1675:
        /* <DEDUP_REMOVED lines=15> */
.L_x_1676:
        /* <DEDUP_REMOVED lines=13> */
.L_x_1677:
        /* <DEDUP_REMOVED lines=15> */
.L_x_1678:
        /* <DEDUP_REMOVED lines=17> */
.L_x_1679:
        /* <DEDUP_REMOVED lines=16> */
.L_x_1680:
        /* <DEDUP_REMOVED lines=13> */
.L_x_1681:
        /* <DEDUP_REMOVED lines=15> */
.L_x_1682:
        /* <DEDUP_REMOVED lines=15> */
.L_x_1683:
        /* <DEDUP_REMOVED lines=18> */
.L_x_1684:
        /* <DEDUP_REMOVED lines=15> */
.L_x_1685:
        /* <DEDUP_REMOVED lines=12> */
.L_x_1686:
        /* <DEDUP_REMOVED lines=15> */
.L_x_1687:
        /* <DEDUP_REMOVED lines=17> */
.L_x_1688:
        /* <DEDUP_REMOVED lines=15> */
.L_x_1689:
        /* <DEDUP_REMOVED lines=13> */
.L_x_1690:
        /* <DEDUP_REMOVED lines=16> */
.L_x_1691:
        /* <DEDUP_REMOVED lines=15> */
.L_x_1692:
        /* <DEDUP_REMOVED lines=17> */
.L_x_1693:
        /* <DEDUP_REMOVED lines=15> */
.L_x_1694:
        /* <DEDUP_REMOVED lines=15> */
.L_x_1695:
        /* <DEDUP_REMOVED lines=12> */
.L_x_1696:
        /* <DEDUP_REMOVED lines=15> */
.L_x_1697:
        /* <DEDUP_REMOVED lines=18> */
.L_x_1698:
        /* <DEDUP_REMOVED lines=15> */
.L_x_1699:
        /* <DEDUP_REMOVED lines=14> */
.L_x_1700:
        /* <DEDUP_REMOVED lines=15> */
.L_x_1701:
        /* <DEDUP_REMOVED lines=17> */
.L_x_1702:
        /* <DEDUP_REMOVED lines=17> */
.L_x_1703:
[----:B------:R-:W-:Y:S01]  /*12840*/  FADD R125, R76, R125 ;  /* 0x0000007d4c7d7221 */ /* 0x000fe20000000000 */
[----:B------:R-:W-:Y:S02]  /*12850*/  MOV R88, R10 ;  /* 0x0000000a00587202 */ /* 0x000fe40000000f00 */
[----:B------:R-:W-:-:S07]  /*12860*/  MOV R76, R123 ;  /* 0x0000007b004c7202 */ /* 0x000fce0000000f00 */
[----:B------:R-:W-:Y:S05]  /*12870*/  WARPSYNC.COLLECTIVE R91, `(.L_x_1704) ;  /* 0x000000005b087348 */ /* 0x000fea0003c00000 */
[----:B------:R0:W1:Y:S02]  /*12880*/  SHFL.IDX P0, R123, R88, R89, R90 ;  /* 0x00000059587b7389 */ /* 0x000064000000005a */
[----:B01----:R-:W-:Y:S05]  /*12890*/  ENDCOLLECTIVE ;  /* 0x000000000000791b */ /* 0x003fea0003800000 */
.L_x_1704:
[----:B------:R-:W-:Y:S02]  /*128a0*/  MOV R88, R11 ;  /* 0x0000000b00587202 */ /* 0x000fe40000000f00 */
[----:B------:R-:W-:-:S07]  /*128b0*/  MOV R85, R123 ;  /* 0x0000007b00557202 */ /* 0x000fce0000000f00 */
[----:B------:R-:W-:Y:S05]  /*128c0*/  WARPSYNC.COLLECTIVE R91, `(.L_x_1705) ;  /* 0x000000005b087348 */ /* 0x000fea0003c00000 */
[----:B------:R0:W1:Y:S02]  /*128d0*/  SHFL.IDX P0, R123, R88, R89, R90 ;  /* 0x00000059587b7389 */ /* 0x000064000000005a */
[----:B01----:R-:W-:Y:S05]  /*128e0*/  ENDCOLLECTIVE ;  /* 0x000000000000791b */ /* 0x003fea0003800000 */
.L_x_1705:
        /* <DEDUP_REMOVED lines=8> */
.L_x_1706:
[----:B------:R-:W-:Y:S01]  /*12970*/  FFMA R81, R76, R122, R81 ;  /* 0x0000007a4c517223 */ /* 0x000fe20000000051 */
[----:B------:R-:W-:Y:S02]  /*12980*/  MOV R88, R13 ;  /* 0x0000000d00587202 */ /* 0x000fe40000000f00 */
[----:B------:R-:W-:-:S07]  /*12990*/  MOV R76, R123 ;  /* 0x0000007b004c7202 */ /* 0x000fce0000000f00 */
[----:B------:R-:W-:Y:S05]  /*129a0*/  WARPSYNC.COLLECTIVE R91, `(.L_x_1707) ;  /* 0x000000005b087348 */ /* 0x000fea0003c00000 */
[----:B------:R0:W1:Y:S02]  /*129b0*/  SHFL.IDX P0, R123, R88, R89, R90 ;  /* 0x00000059587b7389 */ /* 0x000064000000005a */
[----:B01----:R-:W-:Y:S05]  /*129c0*/  ENDCOLLECTIVE ;  /* 0x000000000000791b */ /* 0x003fea0003800000 */
.L_x_1707:
[----:B------:R-:W-:Y:S02]  /*129d0*/  MOV R88, R14 ;  /* 0x0000000e00587202 */ /* 0x000fe40000000f00 */
[----:B------:R-:W-:-:S07]  /*129e0*/  MOV R84, R123 ;  /* 0x0000007b00547202 */ /* 0x000fce0000000f00 */
[----:B------:R-:W-:Y:S05]  /*129f0*/  WARPSYNC.COLLECTIVE R91, `(.L_x_1708) ;  /* 0x000000005b087348 */ /* 0x000fea0003c00000 */
[----:B------:R0:W1:Y:S02]  /*12a00*/  SHFL.IDX P0, R123, R88, R89, R90 ;  /* 0x00000059587b7389 */ /* 0x000064000000005a */
[----:B01----:R-:W-:Y:S05]  /*12a10*/  ENDCOLLECTIVE ;  /* 0x000000000000791b */ /* 0x003fea0003800000 */
.L_x_1708:
[----:B------:R-:W-:Y:S02]  /*12a20*/  MOV R88, R15 ;  /* 0x0000000f00587202 */ /* 0x000fe40000000f00 */
[----:B------:R-:W-:-:S07]  /*12a30*/  MOV R86, R123 ;  /* 0x0000007b00567202 */ /* 0x000fce0000000f00 */
[----:B------:R-:W-:Y:S05]  /*12a40*/  WARPSYNC.COLLECTIVE R91, `(.L_x_1709) ;  /* 0x000000005b087348 */ /* 0x000fea0003c00000 */
[----:B------:R0:W1:Y:S02]  /*12a50*/  SHFL.IDX P0, R123, R88, R89, R90 ;  /* 0x00000059587b7389 */ /* 0x000064000000005a */
[----:B01----:R-:W-:Y:S05]  /*12a60*/  ENDCOLLECTIVE ;  /* 0x000000000000791b */ /* 0x003fea0003800000 */
.L_x_1709:
[----:B------:R-:W-:Y:S02]  /*12a70*/  MOV R88, R16 ;  /* 0x0000001000587202 */ /* 0x000fe40000000f00 */
[----:B------:R-:W-:-:S07]  /*12a80*/  MOV R124, R123 ;  /* 0x0000007b007c7202 */ /* 0x000fce0000000f00 */
[----:B------:R-:W-:Y:S05]  /*12a90*/  WARPSYNC.COLLECTIVE R91, `(.L_x_1710) ;  /* 0x000000005b087348 */ /* 0x000fea0003c00000 */
[----:B------:R0:W1:Y:S02]  /*12aa0*/  SHFL.IDX P0, R123, R88, R89, R90 ;  /* 0x00000059587b7389 */ /* 0x000064000000005a */
[----:B01----:R-:W-:Y:S05]  /*12ab0*/  ENDCOLLECTIVE ;  /* 0x000000000000791b */ /* 0x003fea0003800000 */
.L_x_1710:
[----:B------:R-:W-:Y:S02]  /*12ac0*/  MOV R88, R17 ;  /* 0x0000001100587202 */ /* 0x000fe40000000f00 */
[----:B------:R-:W-:-:S07]  /*12ad0*/  MOV R126, R123 ;  /* 0x0000007b007e7202 */ /* 0x000fce0000000f00 */
[----:B------:R-:W-:Y:S05]  /*12ae0*/  WARPSYNC.COLLECTIVE R91, `(.L_x_1711) ;  /* 0x000000005b087348 */ /* 0x000fea0003c00000 */
[----:B------:R0:W1:Y:S02]  /*12af0*/  SHFL.IDX P0, R123, R88, R89, R90 ;  /* 0x00000059587b7389 */ /* 0x000064000000005a */
[----:B01----:R-:W-:Y:S05]  /*12b00*/  ENDCOLLECTIVE ;  /* 0x000000000000791b */ /* 0x003fea0003800000 */
.L_x_1711:
[----:B------:R-:W-:Y:S02]  /*12b10*/  MOV R88, R18 ;  /* 0x0000001200587202 */ /* 0x000fe40000000f00 */
[----:B------:R-:W-:-:S07]  /*12b20*/  MOV R128, R123 ;  /* 0x0000007b00807202 */ /* 0x000fce0000000f00 */
[----:B------:R-:W-:Y:S05]  /*12b30*/  WARPSYNC.COLLECTIVE R91, `(.L_x_1712) ;  /* 0x000000005b087348 */ /* 0x000fea0003c00000 */
[----:B------:R0:W1:Y:S02]  /*12b40*/  SHFL.IDX P0, R123, R88, R89, R90 ;  /* 0x00000059587b7389 */ /* 0x000064000000005a */
[----:B01----:R-:W-:Y:S05]  /*12b50*/  ENDCOLLECTIVE ;  /* 0x000000000000791b */ /* 0x003fea0003800000 */
.L_x_1712:
[----:B------:R-:W-:Y:S02]  /*12b60*/  MOV R88, R19 ;  /* 0x0000001300587202 */ /* 0x000fe40000000f00 */
[----:B------:R-:W-:-:S07]  /*12b70*/  MOV R130, R123 ;  /* 0x0000007b00827202 */ /* 0x000fce0000000f00 */
[----:B------:R-:W-:Y:S05]  /*12b80*/  WARPSYNC.COLLECTIVE R91, `(.L_x_1713) ;  /* 0x000000005b087348 */ /* 0x000fea0003c00000 */
[----:B------:R0:W1:Y:S02]  /*12b90*/  SHFL.IDX P0, R123, R88, R89, R90 ;  /* 0x00000059587b7389 */ /* 0x000064000000005a */
[----:B01----:R-:W-:Y:S05]  /*12ba0*/  ENDCOLLECTIVE ;  /* 0x000000000000791b */ /* 0x003fea0003800000 */
.L_x_1713:
[----:B------:R-:W-:Y:S02]  /*12bb0*/  MOV R88, R20 ;  /* 0x0000001400587202 */ /* 0x000fe40000000f00 */
[----:B------:R-:W-:-:S07]  /*12bc0*/  MOV R132, R123 ;  /* 0x0000007b00847202 */ /* 0x000fce0000000f00 */
[----:B------:R-:W-:Y:S05]  /*12bd0*/  WARPSYNC.COLLECTIVE R91, `(.L_x_1714) ;  /* 0x000000005b087348 */ /* 0x000fea0003c00000 */
[----:B------:R0:W1:Y:S02]  /*12be0*/  SHFL.IDX P0, R123, R88, R89, R90 ;  /* 0x00000059587b7389 */ /* 0x000064000000005a */
[----:B01----:R-:W-:Y:S05]  /*12bf0*/  ENDCOLLECTIVE ;  /* 0x000000000000791b */ /* 0x003fea0003800000 */
.L_x_1714:
[----:B------:R-:W-:Y:S02]  /*12c00*/  MOV R88, R21 ;  /* 0x0000001500587202 */ /* 0x000fe40000000f00 */
[----:B------:R-:W-:-:S07]  /*12c10*/  MOV R134, R123 ;  /* 0x0000007b00867202 */ /* 0x000fce0000000f00 */
[----:B------:R-:W-:Y:S05]  /*12c20*/  WARPSYNC.COLLECTIVE R91, `(.L_x_1715) ;  /* 0x000000005b087348 */ /* 0x000fea0003c00000 */
[----:B------:R0:W1:Y:S02]  /*12c30*/  SHFL.IDX P0, R123, R88, R89, R90 ;  /* 0x00000059587b7389 */ /* 0x000064000000005a */
[----:B01----:R-:W-:Y:S05]  /*12c40*/  ENDCOLLECTIVE ;  /* 0x000000000000791b */ /* 0x003fea0003800000 */
.L_x_1715:
[----:B------:R-:W-:Y:S01]  /*12c50*/  MOV R88, R22 ;  /* 0x0000001600587202 */ /* 0x000fe20000000f00 */
[-C--:B------:R-:W-:Y:S01]  /*12c60*/  FFMA R71, R122, R123.reuse, R71 ;  /* 0x0000007b7a477223 */ /* 0x080fe20000000047 */
[----:B------:R-:W-:-:S07]  /*12c70*/  FFMA R72, R79, R123, R72 ;  /* 0x0000007b4f487223 */ /* 0x000fce0000000048 */
[----:B------:R-:W-:Y:S05]  /*12c80*/  WARPSYNC.COLLECTIVE R91, `(.L_x_1716) ;  /* 0x000000005b087348 */ /* 0x000fea0003c00000 */
[----:B------:R0:W1:Y:S02]  /*12c90*/  SHFL.IDX P0, R123, R88, R89, R90 ;  /* 0x00000059587b7389 */ /* 0x000064000000005a */
[----:B01----:R-:W-:Y:S05]  /*12ca0*/  ENDCOLLECTIVE ;  /* 0x000000000000791b */ /* 0x003fea0003800000 */
.L_x_1716:
[-C--:B------:R-:W-:Y:S01]  /*12cb0*/  FFMA R53, R122, R76.reuse, R53 ;  /* 0x0000004c7a357223 */ /* 0x080fe20000000035 */
[----:B------:R-:W-:Y:S01]  /*12cc0*/  FFMA R54, R79, R76, R54 ;  /* 0x0000004c4f367223 */ /* 0x000fe20000000036 */
[----:B------:R-:W-:Y:S02]  /*12cd0*/  MOV R88, R23 ;  /* 0x0000001700587202 */ /* 0x000fe40000000f00 */
[----:B------:R-:W-:-:S07]  /*12ce0*/  MOV R76, R123 ;  /* 0x0000007b004c7202 */ /* 0x000fce0000000f00 */
[----:B------:R-:W-:Y:S05]  /*12cf0*/  WARPSYNC.COLLECTIVE R91, `(.L_x_1717) ;  /* 0x000000005b087348 */ /* 0x000fea0003c00000 */
[----:B------:R0:W1:Y:S02]  /*12d00*/  SHFL.IDX P0, R123, R88, R89, R90 ;  /* 0x00000059587b7389 */ /* 0x000064000000005a */
[----:B01----:R-:W-:Y:S05]  /*12d10*/  ENDCOLLECTIVE ;  /* 0x000000000000791b */ /* 0x003fea0003800000 */
.L_x_1717:
[-C--:B------:R-:W-:Y:S01]  /*12d20*/  FFMA R55, R122, R84.reuse, R55 ;  /* 0x000000547a377223 */ /* 0x080fe20000000037 */
[----:B------:R-:W-:Y:S01]  /*12d30*/  FFMA R56, R79, R84, R56 ;  /* 0x000000544f387223 */ /* 0x000fe20000000038 */
[----:B------:R-:W-:Y:S02]  /*12d40*/  MOV R88, R24 ;  /* 0x0000001800587202 */ /* 0x000fe40000000f00 */
[----:B------:R-:W-:-:S07]  /*12d50*/  MOV R84, R123 ;  /* 0x0000007b00547202 */ /* 0x000fce0000000f00 */
[----:B------:R-:W-:Y:S05]  /*12d60*/  WARPSYNC.COLLECTIVE R91, `(.L_x_1718) ;  /* 0x000000005b087348 */ /* 0x000fea0003c00000 */
[----:B------:R0:W1:Y:S02]  /*12d70*/  SHFL.IDX P0, R123, R88, R89, R90 ;  /* 0x00000059587b7389 */ /* 0x000064000000005a */
[----:B01----:R-:W-:Y:S05]  /*12d80*/  ENDCOLLECTIVE ;  /* 0x000000000000791b */ /* 0x003fea0003800000 */
.L_x_1718:
[-C--:B------:R-:W-:Y:S01]  /*12d90*/  FFMA R57, R122, R86.reuse, R57 ;  /* 0x000000567a397223 */ /* 0x080fe20000000039 */
[----:B------:R-:W-:Y:S01]  /*12da0*/  FFMA R58, R79, R86, R58 ;  /* 0x000000564f3a7223 */ /* 0x000fe2000000003a */
[----:B------:R-:W-:Y:S02]  /*12db0*/  MOV R88, R25 ;  /* 0x0000001900587202 */ /* 0x000fe40000000f00 */
[----:B------:R-:W-:-:S07]  /*12dc0*/  MOV R86, R123 ;  /* 0x0000007b00567202 */ /* 0x000fce0000000f00 */
[----:B------:R-:W-:Y:S05]  /*12dd0*/  WARPSYNC.COLLECTIVE R91, `(.L_x_1719) ;  /* 0x000000005b087348 */ /* 0x000fea0003c00000 */
[----:B------:R0:W1:Y:S02]  /*12de0*/  SHFL.IDX P0, R123, R88, R89, R90 ;  /* 0x00000059587b7389 */ /* 0x000064000000005a */
[----:B01----:R-:W-:Y:S05]  /*12df0*/  ENDCOLLECTIVE ;  /* 0x000000000000791b */ /* 0x003fea0003800000 */
.L_x_1719:
[-C--:B------:R-:W-:Y:S01]  /*12e00*/  FFMA R59, R122, R124.reuse, R59 ;  /* 0x0000007c7a3b7223 */ /* 0x080fe2000000003b */
[----:B------:R-:W-:Y:S01]  /*12e10*/  FFMA R60, R79, R124, R60 ;  /* 0x0000007c4f3c7223 */ /* 0x000fe2000000003c */
[----:B------:R-:W-:Y:S02]  /*12e20*/  MOV R88, R26 ;  /* 0x0000001a00587202 */ /* 0x000fe40000000f00 */
[----:B------:R-:W-:-:S07]  /*12e30*/  MOV R124, R123 ;  /* 0x0000007b007c7202 */ /* 0x000fce0000000f00 */
[----:B------:R-:W-:Y:S05]  /*12e40*/  WARPSYNC.COLLECTIVE R91, `(.L_x_1720) ;  /* 0x000000005b087348 */ /* 0x000fea0003c00000 */
[----:B------:R0:W1:Y:S02]  /*12e50*/  SHFL.IDX P0, R123, R88, R89, R90 ;  /* 0x00000059587b7389 */ /* 0x000064000000005a */
[----:B01----:R-:W-:Y:S05]  /*12e60*/  ENDCOLLECTIVE ;  /* 0x000000000000791b */ /* 0x003fea0003800000 */
.L_x_1720:
[-C--:B------:R-:W-:Y:S01]  /*12e70*/  FFMA R61, R122, R126.reuse, R61 ;  /* 0x0000007e7a3d7223 */ /* 0x080fe2000000003d */
[----:B------:R-:W-:Y:S01]  /*12e80*/  FFMA R62, R79, R126, R62 ;  /* 0x0000007e4f3e7223 */ /* 0x000fe2000000003e */
[----:B------:R-:W-:Y:S02]  /*12e90*/  MOV R88, R28 ;  /* 0x0000001c00587202 */ /* 0x000fe40000000f00 */
[----:B------:R-:W-:-:S07]  /*12ea0*/  MOV R126, R123 ;  /* 0x0000007b007e7202 */ /* 0x000fce0000000f00 */
[----:B------:R-:W-:Y:S05]  /*12eb0*/  WARPSYNC.COLLECTIVE R91, `(.L_x_1721) ;  /* 0x000000005b087348 */ /* 0x000fea0003c00000 */
[----:B------:R0:W1:Y:S02]  /*12ec0*/  SHFL.IDX P0, R123, R88, R89, R90 ;  /* 0x00000059587b7389 */ /* 0x000064000000005a */
[----:B01----:R-:W-:Y:S05]  /*12ed0*/  ENDCOLLECTIVE ;  /* 0x000000000000791b */ /* 0x003fea0003800000 */
.L_x_1721:
[-C--:B------:R-:W-:Y:S01]  /*12ee0*/  FFMA R63, R122, R128.reuse, R63 ;  /* 0x000000807a3f7223 */ /* 0x080fe2000000003f */
[----:B------:R-:W-:Y:S01]  /*12ef0*/  FFMA R64, R79, R128, R64 ;  /* 0x000000804f407223 */ /* 0x000fe20000000040 */
[----:B------:R-:W-:Y:S02]  /*12f00*/  MOV R88, R29 ;  /* 0x0000001d00587202 */ /* 0x000fe40000000f00 */
[----:B------:R-:W-:-:S07]  /*12f10*/  MOV R128, R123 ;  /* 0x0000007b00807202 */ /* 0x000fce0000000f00 */
[----:B------:R-:W-:Y:S05]  /*12f20*/  WARPSYNC.COLLECTIVE R91, `(.L_x_1722) ;  /* 0x000000005b087348 */ /* 0x000fea0003c00000 */
[----:B------:R0:W1:Y:S02]  /*12f30*/  SHFL.IDX P0, R123, R88, R89, R90 ;  /* 0x00000059587b7389 */ /* 0x000064000000005a */
[----:B01----:R-:W-:Y:S05]  /*12f40*/  ENDCOLLECTIVE ;  /* 0x000000000000791b */ /* 0x003fea0003800000 */
.L_x_1722:
[-C--:B------:R-:W-:Y:S01]  /*12f50*/  FFMA R65, R122, R130.reuse, R65 ;  /* 0x000000827a417223 */ /* 0x080fe20000000041 */
[----:B------:R-:W-:Y:S01]  /*12f60*/  FFMA R66, R79, R130, R66 ;  /* 0x000000824f427223 */ /* 0x000fe20000000042 */
[----:B------:R-:W-:Y:S02]  /*12f70*/  MOV R88, R30 ;  /* 0x0000001e00587202 */ /* 0x000fe40000000f00 */
[----:B------:R-:W-:-:S07]  /*12f80*/  MOV R130, R123 ;  /* 0x0000007b00827202 */ /* 0x000fce0000000f00 */
[----:B------:R-:W-:Y:S05]  /*12f90*/  WARPSYNC.COLLECTIVE R91, `(.L_x_1723) ;  /* 0x000000005b087348 */ /* 0x000fea0003c00000 */
[----:B------:R0:W1:Y:S02]  /*12fa0*/  SHFL.IDX P0, R123, R88, R89, R90 ;  /* 0x00000059587b7389 */ /* 0x000064000000005a */
[----:B01----:R-:W-:Y:S05]  /*12fb0*/  ENDCOLLECTIVE ;  /* 0x000000000000791b */ /* 0x003fea0003800000 */
.L_x_1723:
[-C--:B------:R-:W-:Y:S01]  /*12fc0*/  FFMA R67, R122, R132.reuse, R67 ;  /* 0x000000847a437223 */ /* 0x080fe20000000043 */
[----:B------:R-:W-:Y:S01]  /*12fd0*/  FFMA R68, R79, R132, R68 ;  /* 0x000000844f447223 */ /* 0x000fe20000000044 */
[----:B------:R-:W-:Y:S02]  /*12fe0*/  MOV R88, R31 ;  /* 0x0000001f00587202 */ /* 0x000fe40000000f00 */
[----:B------:R-:W-:-:S07]  /*12ff0*/  MOV R132, R123 ;  /* 0x0000007b00847202 */ /* 0x000fce0000000f00 */
[----:B------:R-:W-:Y:S05]  /*13000*/  WARPSYNC.COLLECTIVE R91, `(.L_x_1724) ;  /* 0x000000005b087348 */ /* 0x000fea0003c00000 */
[----:B------:R0:W1:Y:S02]  /*13010*/  SHFL.IDX P0, R123, R88, R89, R90 ;  /* 0x00000059587b7389 */ /* 0x000064000000005a */
[----:B01----:R-:W-:Y:S05]  /*13020*/  ENDCOLLECTIVE ;  /* 0x000000000000791b */ /* 0x003fea0003800000 */
.L_x_1724:
[-C--:B------:R-:W-:Y:S01]  /*13030*/  FFMA R69, R122, R134.reuse, R69 ;  /* 0x000000867a457223 */ /* 0x080fe20000000045 */
[----:B------:R-:W-:Y:S01]  /*13040*/  FFMA R70, R79, R134, R70 ;  /* 0x000000864f467223 */ /* 0x000fe20000000046 */
[----:B------:R-:W-:Y:S02]  /*13050*/  MOV R88, R32 ;  /* 0x0000002000587202 */ /* 0x000fe40000000f00 */
[----:B------:R-:W-:-:S07]  /*13060*/  MOV R134, R123 ;  /* 0x0000007b00867202 */ /* 0x000fce0000000f00 */
[----:B------:R-:W-:Y:S05]  /*13070*/  WARPSYNC.COLLECTIVE R91, `(.L_x_1725) ;  /* 0x000000005b087348 */ /* 0x000fea0003c00000 */
[----:B------:R0:W1:Y:S02]  /*13080*/  SHFL.IDX P0, R123, R88, R89, R90 ;  /* 0x00000059587b7389 */ /* 0x000064000000005a */
[----:B01----:R-:W-:Y:S05]  /*13090*/  ENDCOLLECTIVE ;  /* 0x000000000000791b */ /* 0x003fea0003800000 */
.L_x_1725:
[----:B------:R-:W-:Y:S01]  /*130a0*/  MOV R88, R34 ;  /* 0x0000002200587202 */ /* 0x000fe20000000f00 */
[-C--:B------:R-:W-:Y:S01]  /*130b0*/  FFMA R107, R122, R123.reuse, R107 ;  /* 0x0000007b7a6b7223 */ /* 0x080fe2000000006b */
[----:B------:R-:W-:-:S07]  /*130c0*/  FFMA R108, R79, R123, R108 ;  /* 0x0000007b4f6c7223 */ /* 0x000fce000000006c */
[----:B------:R-:W-:Y:S05]  /*130d0*/  WARPSYNC.COLLECTIVE R91, `(.L_x_1726) ;  /* 0x000000005b087348 */ /* 0x000fea0003c00000 */
[----:B------:R0:W1:Y:S02]  /*130e0*/  SHFL.IDX P0, R123, R88, R89, R90 ;  /* 0x00000059587b7389 */ /* 0x000064000000005a */
[----:B01----:R-:W-:Y:S05]  /*130f0*/  ENDCOLLECTIVE ;  /* 0x000000000000791b */ /* 0x003fea0003800000 */
.L_x_1726:
[-C--:B------:R-:W-:Y:S01]  /*13100*/  FFMA R75, R122, R84.reuse, R75 ;  /* 0x000000547a4b7223 */ /* 0x080fe2000000004b */
[----:B------:R-:W-:Y:S01]  /*13110*/  FFMA R92, R79, R84, R92 ;  /* 0x000000544f5c7223 */ /* 0x000fe2000000005c */
[----:B------:R-:W-:Y:S02]  /*13120*/  MOV R88, R35 ;  /* 0x0000002300587202 */ /* 0x000fe40000000f00 */
[----:B------:R-:W-:-:S07]  /*13130*/  MOV R84, R123 ;  /* 0x0000007b00547202 */ /* 0x000fce0000000f00 */
[----:B------:R-:W-:Y:S05]  /*13140*/  WARPSYNC.COLLECTIVE R91, `(.L_x_1727) ;  /* 0x000000005b087348 */ /* 0x000fea0003c00000 */
[----:B------:R0:W1:Y:S02]  /*13150*/  SHFL.IDX P0, R123, R88, R89, R90 ;  /* 0x00000059587b7389 */ /* 0x000064000000005a */
[----:B01----:R-:W-:Y:S05]  /*13160*/  ENDCOLLECTIVE ;  /* 0x000000000000791b */ /* 0x003fea0003800000 */
.L_x_1727:
[-C--:B------:R-:W-:Y:S01]  /*13170*/  FFMA R48, R122, R85.reuse, R48 ;  /* 0x000000557a307223 */ /* 0x080fe20000000030 */
[----:B------:R-:W-:Y:S01]  /*13180*/  FFMA R50, R79, R85, R50 ;  /* 0x000000554f327223 */ /* 0x000fe20000000032 */
[----:B------:R-:W-:Y:S02]  /*13190*/  MOV R88, R36 ;  /* 0x0000002400587202 */ /* 0x000fe40000000f00 */
[----:B------:R-:W-:-:S07]  /*131a0*/  MOV R85, R123 ;  /* 0x0000007b00557202 */ /* 0x000fce0000000f00 */
[----:B------:R-:W-:Y:S05]  /*131b0*/  WARPSYNC.COLLECTIVE R91, `(.L_x_1728) ;  /* 0x000000005b087348 */ /* 0x000fea0003c00000 */
[----:B------:R0:W1:Y:S02]  /*131c0*/  SHFL.IDX P0, R123, R88, R89, R90 ;  /* 0x00000059587b7389 */ /* 0x000064000000005a */
[----:B01----:R-:W-:Y:S05]  /*131d0*/  ENDCOLLECTIVE ;  /* 0x000000000000791b */ /* 0x003fea0003800000 */
.L_x_1728:
[-C--:B------:R-:W-:Y:S01]  /*131e0*/  FFMA R93, R122, R86.reuse, R93 ;  /* 0x000000567a5d7223 */ /* 0x080fe2000000005d */
[----:B------:R-:W-:Y:S01]  /*131f0*/  FFMA R94, R79, R86, R94 ;  /* 0x000000564f5e7223 */ /* 0x000fe2000000005e */
[----:B------:R-:W-:Y:S02]  /*13200*/  MOV R88, R37 ;  /* 0x0000002500587202 */ /* 0x000fe40000000f00 */
[----:B------:R-:W-:-:S07]  /*13210*/  MOV R86, R123 ;  /* 0x0000007b00567202 */ /* 0x000fce0000000f00 */
[----:B------:R-:W-:Y:S05]  /*13220*/  WARPSYNC.COLLECTIVE R91, `(.L_x_1729) ;  /* 0x000000005b087348 */ /* 0x000fea0003c00000 */
[----:B------:R0:W1:Y:S02]  /*13230*/  SHFL.IDX P0, R123, R88, R89, R90 ;  /* 0x00000059587b7389 */ /* 0x000064000000005a */
[----:B01----:R-:W-:Y:S05]  /*13240*/  ENDCOLLECTIVE ;  /* 0x000000000000791b */ /* 0x003fea0003800000 */
.L_x_1729:
[-C--:B------:R-:W-:Y:S01]  /*13250*/  FFMA R97, R122, R126.reuse, R97 ;  /* 0x0000007e7a617223 */ /* 0x080fe20000000061 */
[----:B------:R-:W-:Y:S01]  /*13260*/  FFMA R98, R79, R126, R98 ;  /* 0x0000007e4f627223 */ /* 0x000fe20000000062 */
[----:B------:R-:W-:Y:S02]  /*13270*/  MOV R88, R38 ;  /* 0x0000002600587202 */ /* 0x000fe40000000f00 */
[----:B------:R-:W-:-:S07]  /*13280*/  MOV R126, R123 ;  /* 0x0000007b007e7202 */ /* 0x000fce0000000f00 */
[----:B------:R-:W-:Y:S05]  /*13290*/  WARPSYNC.COLLECTIVE R91, `(.L_x_1730) ;  /* 0x000000005b087348 */ /* 0x000fea0003c00000 */
[----:B------:R0:W1:Y:S02]  /*132a0*/  SHFL.IDX P0, R123, R88, R89, R90 ;  /* 0x00000059587b7389 */ /* 0x000064000000005a */
[----:B01----:R-:W-:Y:S05]  /*132b0*/  ENDCOLLECTIVE ;  /* 0x000000000000791b */ /* 0x003fea0003800000 */
.L_x_1730:
[----:B------:R-:W-:Y:S02]  /*132c0*/  MOV R88, R39 ;  /* 0x0000002700587202 */ /* 0x000fe40000000f00 */
[----:B------:R-:W-:-:S07]  /*132d0*/  MOV R127, R123 ;  /* 0x0000007b007f7202 */ /* 0x000fce0000000f00 */
[----:B------:R-:W-:Y:S05]  /*132e0*/  WARPSYNC.COLLECTIVE R91, `(.L_x_1731) ;  /* 0x000000005b087348 */ /* 0x000fea0003c00000 */
[----:B------:R0:W1:Y:S02]  /*132f0*/  SHFL.IDX P0, R123, R88, R89, R90 ;  /* 0x00000059587b7389 */ /* 0x000064000000005a */
[----:B01----:R-:W-:Y:S05]  /*13300*/  ENDCOLLECTIVE ;  /* 0x000000000000791b */ /* 0x003fea0003800000 */
.L_x_1731:
[-C--:B------:R-:W-:Y:S01]  /*13310*/  FFMA R99, R122, R128.reuse, R99 ;  /* 0x000000807a637223 */ /* 0x080fe20000000063 */
[----:B------:R-:W-:Y:S01]  /*13320*/  FFMA R100, R79, R128, R100 ;  /* 0x000000804f647223 */ /* 0x000fe20000000064 */
[----:B------:R-:W-:Y:S02]  /*13330*/  MOV R88, R40 ;  /* 0x0000002800587202 */ /* 0x000fe40000000f00 */
[----:B------:R-:W-:-:S07]  /*13340*/  MOV R128, R123 ;  /* 0x0000007b00807202 */ /* 0x000fce0000000f00 */
[----:B------:R-:W-:Y:S05]  /*13350*/  WARPSYNC.COLLECTIVE R91, `(.L_x_1732) ;  /* 0x000000005b087348 */ /* 0x000fea0003c00000 */
[----:B------:R0:W1:Y:S02]  /*13360*/  SHFL.IDX P0, R123, R88, R89, R90 ;  /* 0x00000059587b7389 */ /* 0x000064000000005a */
[----:B01----:R-:W-:Y:S05]  /*13370*/  ENDCOLLECTIVE ;  /* 0x000000000000791b */ /* 0x003fea0003800000 */
.L_x_1732:
[-C--:B------:R-:W-:Y:S01]  /*13380*/  FFMA R101, R122, R130.reuse, R101 ;  /* 0x000000827a657223 */ /* 0x080fe20000000065 */
[----:B------:R-:W-:Y:S01]  /*13390*/  FFMA R102, R79, R130, R102 ;  /* 0x000000824f667223 */ /* 0x000fe20000000066 */
[----:B------:R-:W-:Y:S02]  /*133a0*/  MOV R88, R41 ;  /* 0x0000002900587202 */ /* 0x000fe40000000f00 */
[----:B------:R-:W-:-:S07]  /*133b0*/  MOV R130, R123 ;  /* 0x0000007b00827202 */ /* 0x000fce0000000f00 */
[----:B------:R-:W-:Y:S05]  /*133c0*/  WARPSYNC.COLLECTIVE R91, `(.L_x_1733) ;  /* 0x000000005b087348 */ /* 0x000fea0003c00000 */
[----:B------:R0:W1:Y:S02]  /*133d0*/  SHFL.IDX P0, R123, R88, R89, R90 ;  /* 0x00000059587b7389 */ /* 0x000064000000005a */
[----:B01----:R-:W-:Y:S05]  /*133e0*/  ENDCOLLECTIVE ;  /* 0x000000000000791b */ /* 0x003fea0003800000 */
.L_x_1733:
[----:B------:R-:W-:Y:S02]  /*133f0*/  MOV R88, R42 ;  /* 0x0000002a00587202 */ /* 0x000fe40000000f00 */
[----:B------:R-:W-:-:S07]  /*13400*/  MOV R129, R123 ;  /* 0x0000007b00817202 */ /* 0x000fce0000000f00 */
[----:B------:R-:W-:Y:S05]  /*13410*/  WARPSYNC.COLLECTIVE R91, `(.L_x_1734) ;  /* 0x000000005b087348 */ /* 0x000fea0003c00000 */
[----:B------:R0:W1:Y:S02]  /*13420*/  SHFL.IDX P0, R123, R88, R89, R90 ;  /* 0x00000059587b7389 */ /* 0x000064000000005a */
[----:B01----:R-:W-:Y:S05]  /*13430*/  ENDCOLLECTIVE ;  /* 0x000000000000791b */ /* 0x003fea0003800000 */
.L_x_1734:
        /* <DEDUP_REMOVED lines=23> */
.L_x_1735:
[----:B------:R-:W-:Y:S01]  /*135b0*/  FFMA R114, R79, R86, R114 ;  /* 0x000000564f727223 */ /* 0x000fe20000000072 */
[----:B------:R-:W-:Y:S02]  /*135c0*/  MOV R88, R10 ;  /* 0x0000000a00587202 */ /* 0x000fe40000000f00 */
[----:B------:R-:W-:-:S07]  /*135d0*/  MOV R86, R123 ;  /* 0x0000007b00567202 */ /* 0x000fce0000000f00 */
[----:B------:R-:W-:Y:S05]  /*135e0*/  WARPSYNC.COLLECTIVE R91, `(.L_x_1736) ;  /* 0x000000005b087348 */ /* 0x000fea0003c00000 */
[----:B------:R0:W1:Y:S02]  /*135f0*/  SHFL.IDX P0, R123, R88, R89, R90 ;  /* 0x00000059587b7389 */ /* 0x000064000000005a */
[----:B01----:R-:W-:Y:S05]  /*13600*/  ENDCOLLECTIVE ;  /* 0x000000000000791b */ /* 0x003fea0003800000 */
.L_x_1736:
        /* <DEDUP_REMOVED lines=18> */
.L_x_1737:
[----:B------:R-:W-:Y:S02]  /*13730*/  MOV R88, R12 ;  /* 0x0000000c00587202 */ /* 0x000fe40000000f00 */
[----:B------:R-:W-:-:S07]  /*13740*/  MOV R79, R123 ;  /* 0x0000007b004f7202 */ /* 0x000fce0000000f00 */
[----:B------:R-:W-:Y:S05]  /*13750*/  WARPSYNC.COLLECTIVE R91, `(.L_x_1738) ;  /* 0x000000005b087348 */ /* 0x000fea0003c00000 */
[----:B------:R0:W1:Y:S02]  /*13760*/  SHFL.IDX P0, R123, R88, R89, R90 ;  /* 0x00000059587b7389 */ /* 0x000064000000005a */
[----:B01----:R-:W-:Y:S05]  /*13770*/  ENDCOLLECTIVE ;  /* 0x000000000000791b */ /* 0x003fea0003800000 */
.L_x_1738:
[----:B------:R-:W-:Y:S01]  /*13780*/  MOV R88, R13 ;  /* 0x0000000d00587202 */ /* 0x000fe20000000f00 */
[-C--:B------:R-:W-:Y:S01]  /*13790*/  FFMA R124, R44, R123.reuse, R53 ;  /* 0x0000007b2c7c7223 */ /* 0x080fe20000000035 */
[----:B------:R-:W-:-:S07]  /*137a0*/  FFMA R54, R45, R123, R54 ;  /* 0x0000007b2d367223 */ /* 0x000fce0000000036 */
[----:B------:R-:W-:Y:S05]  /*137b0*/  WARPSYNC.COLLECTIVE R91, `(.L_x_1739) ;  /* 0x000000005b087348 */ /* 0x000fea0003c00000 */
[----:B------:R0:W1:Y:S02]  /*137c0*/  SHFL.IDX P0, R123, R88, R89, R90 ;  /* 0x00000059587b7389 */ /* 0x000064000000005a */
[----:B01----:R-:W-:Y:S05]  /*137d0*/  ENDCOLLECTIVE ;  /* 0x000000000000791b */ /* 0x003fea0003800000 */
.L_x_1739:
[----:B------:R-:W-:Y:S02]  /*137e0*/  MOV R88, R14 ;  /* 0x0000000e00587202 */ /* 0x000fe40000000f00 */
[----:B------:R-:W-:-:S07]  /*137f0*/  MOV R128, R123 ;  /* 0x0000007b00807202 */ /* 0x000fce0000000f00 */
[----:B------:R-:W-:Y:S05]  /*13800*/  WARPSYNC.COLLECTIVE R91, `(.L_x_1740) ;  /* 0x000000005b087348 */ /* 0x000fea0003c00000 */
[----:B------:R0:W1:Y:S02]  /*13810*/  SHFL.IDX P0, R123, R88, R89, R90 ;  /* 0x00000059587b7389 */ /* 0x000064000000005a */
[----:B01----:R-:W-:Y:S05]  /*13820*/  ENDCOLLECTIVE ;  /* 0x000000000000791b */ /* 0x003fea0003800000 */
.L_x_1740:
[----:B------:R-:W-:Y:S02]  /*13830*/  MOV R88, R15 ;  /* 0x0000000f00587202 */ /* 0x000fe40000000f00 */
[----:B------:R-:W-:-:S07]  /*13840*/  MOV R130, R123 ;  /* 0x0000007b00827202 */ /* 0x000fce0000000f00 */
[----:B------:R-:W-:Y:S05]  /*13850*/  WARPSYNC.COLLECTIVE R91, `(.L_x_1741) ;  /* 0x000000005b087348 */ /* 0x000fea0003c00000 */
[----:B------:R0:W1:Y:S02]  /*13860*/  SHFL.IDX P0, R123, R88, R89, R90 ;  /* 0x00000059587b7389 */ /* 0x000064000000005a */
[----:B01----:R-:W-:Y:S05]  /*13870*/  ENDCOLLECTIVE ;  /* 0x000000000000791b */ /* 0x003fea0003800000 */
.L_x_1741:
[----:B------:R-:W-:Y:S02]  /*13880*/  MOV R88, R16 ;  /* 0x0000001000587202 */ /* 0x000fe40000000f00 */
[----:B------:R-:W-:-:S07]  /*13890*/  MOV R132, R123 ;  /* 0x0000007b00847202 */ /* 0x000fce0000000f00 */
[----:B------:R-:W-:Y:S05]  /*138a0*/  WARPSYNC.COLLECTIVE R91, `(.L_x_1742) ;  /* 0x000000005b087348 */ /* 0x000fea0003c00000 */
[----:B------:R0:W1:Y:S02]  /*138b0*/  SHFL.IDX P0, R123, R88, R89, R90 ;  /* 0x00000059587b7389 */ /* 0x000064000000005a */
[----:B01----:R-:W-:Y:S05]  /*138c0*/  ENDCOLLECTIVE ;  /* 0x000000000000791b */ /* 0x003fea0003800000 */
.L_x_1742:
[----:B------:R-:W-:Y:S02]  /*138d0*/  MOV R88, R17 ;  /* 0x0000001100587202 */ /* 0x000fe40000000f00 */
[----:B------:R-:W-:-:S07]  /*138e0*/  MOV R134, R123 ;  /* 0x0000007b00867202 */ /* 0x000fce0000000f00 */
[----:B------:R-:W-:Y:S05]  /*138f0*/  WARPSYNC.COLLECTIVE R91, `(.L_x_1743) ;  /* 0x000000005b087348 */ /* 0x000fea0003c00000 */
[----:B------:R0:W1:Y:S02]  /*13900*/  SHFL.IDX P0, R123, R88, R89, R90 ;  /* 0x00000059587b7389 */ /* 0x000064000000005a */
[----:B01----:R-:W-:Y:S05]  /*13910*/  ENDCOLLECTIVE ;  /* 0x000000000000791b */ /* 0x003fea0003800000 */
.L_x_1743:
[----:B------:R-:W-:Y:S02]  /*13920*/  MOV R88, R18 ;  /* 0x0000001200587202 */ /* 0x000fe40000000f00 */
[----:B------:R-:W-:-:S07]  /*13930*/  MOV R136, R123 ;  /* 0x0000007b00887202 */ /* 0x000fce0000000f00 */
[----:B------:R-:W-:Y:S05]  /*13940*/  WARPSYNC.COLLECTIVE R91, `(.L_x_1744) ;  /* 0x000000005b087348 */ /* 0x000fea0003c00000 */
[----:B------:R0:W1:Y:S02]  /*13950*/  SHFL.IDX P0, R123, R88, R89, R90 ;  /* 0x00000059587b7389 */ /* 0x000064000000005a */
[----:B01----:R-:W-:Y:S05]  /*13960*/  ENDCOLLECTIVE ;  /* 0x000000000000791b */ /* 0x003fea0003800000 */
.L_x_1744:
[----:B------:R-:W-:Y:S02]  /*13970*/  MOV R88, R19 ;  /* 0x0000001300587202 */ /* 0x000fe40000000f00 */
[----:B------:R-:W-:-:S07]  /*13980*/  MOV R138, R123 ;  /* 0x0000007b008a7202 */ /* 0x000fce0000000f00 */
[----:B------:R-:W-:Y:S05]  /*13990*/  WARPSYNC.COLLECTIVE R91, `(.L_x_1745) ;  /* 0x000000005b087348 */ /* 0x000fea0003c00000 */
[----:B------:R0:W1:Y:S02]  /*139a0*/  SHFL.IDX P0, R123, R88, R89, R90 ;  /* 0x00000059587b7389 */ /* 0x000064000000005a */
[----:B01----:R-:W-:Y:S05]  /*139b0*/  ENDCOLLECTIVE ;  /* 0x000000000000791b */ /* 0x003fea0003800000 */
.L_x_1745:
[----:B------:R-:W-:Y:S02]  /*139c0*/  MOV R88, R20 ;  /* 0x0000001400587202 */ /* 0x000fe40000000f00 */
[----:B------:R-:W-:-:S07]  /*139d0*/  MOV R140, R123 ;  /* 0x0000007b008c7202 */ /* 0x000fce0000000f00 */
[----:B------:R-:W-:Y:S05]  /*139e0*/  WARPSYNC.COLLECTIVE R91, `(.L_x_1746) ;  /* 0x000000005b087348 */ /* 0x000fea0003c00000 */
[----:B------:R0:W1:Y:S02]  /*139f0*/  SHFL.IDX P0, R123, R88, R89, R90 ;  /* 0x00000059587b7389 */ /* 0x000064000000005a */
[----:B01----:R-:W-:Y:S05]  /*13a00*/  ENDCOLLECTIVE ;  /* 0x000000000000791b */ /* 0x003fea0003800000 */
.L_x_1746:
[----:B------:R-:W-:Y:S02]  /*13a10*/  MOV R88, R21 ;  /* 0x0000001500587202 */ /* 0x000fe40000000f00 */
[----:B------:R-:W-:-:S07]  /*13a20*/  MOV R142, R123 ;  /* 0x0000007b008e7202 */ /* 0x000fce0000000f00 */
[----:B------:R-:W-:Y:S05]  /*13a30*/  WARPSYNC.COLLECTIVE R91, `(.L_x_1747) ;  /* 0x000000005b087348 */ /* 0x000fea0003c00000 */
[----:B------:R0:W1:Y:S02]  /*13a40*/  SHFL.IDX P0, R123, R88, R89, R90 ;  /* 0x00000059587b7389 */ /* 0x000064000000005a */
[----:B01----:R-:W-:Y:S05]  /*13a50*/  ENDCOLLECTIVE ;  /* 0x000000000000791b */ /* 0x003fea0003800000 */
.L_x_1747:
        /* <DEDUP_REMOVED lines=22> */
.L_x_1748:
[----:B------:R-:W-:Y:S02]  /*13bc0*/  MOV R88, R23 ;  /* 0x0000001700587202 */ /* 0x000fe40000000f00 */
[----:B------:R-:W-:-:S07]  /*13bd0*/  MOV R146, R123 ;  /* 0x0000007b00927202 */ /* 0x000fce0000000f00 */
[----:B------:R-:W-:Y:S05]  /*13be0*/  WARPSYNC.COLLECTIVE R91, `(.L_x_1749) ;  /* 0x000000005b087348 */ /* 0x000fea0003c00000 */
[----:B------:R0:W1:Y:S02]  /*13bf0*/  SHFL.IDX P0, R123, R88, R89, R90 ;  /* 0x00000059587b7389 */ /* 0x000064000000005a */
[----:B01----:R-:W-:Y:S05]  /*13c00*/  ENDCOLLECTIVE ;  /* 0x000000000000791b */ /* 0x003fea0003800000 */
.L_x_1749:
[----:B------:R-:W-:Y:S02]  /*13c10*/  MOV R88, R24 ;  /* 0x0000001800587202 */ /* 0x000fe40000000f00 */
[----:B------:R-:W-:-:S07]  /*13c20*/  MOV R148, R123 ;  /* 0x0000007b00947202 */ /* 0x000fce0000000f00 */
[----:B------:R-:W-:Y:S05]  /*13c30*/  WARPSYNC.COLLECTIVE R91, `(.L_x_1750) ;  /* 0x000000005b087348 */ /* 0x000fea0003c00000 */
[----:B------:R0:W1:Y:S02]  /*13c40*/  SHFL.IDX P0, R123, R88, R89, R90 ;  /* 0x00000059587b7389 */ /* 0x000064000000005a */
[----:B01----:R-:W-:Y:S05]  /*13c50*/  ENDCOLLECTIVE ;  /* 0x000000000000791b */ /* 0x003fea0003800000 */
.L_x_1750:
[----:B------:R-:W-:Y:S02]  /*13c60*/  MOV R88, R25 ;  /* 0x0000001900587202 */ /* 0x000fe40000000f00 */
[----:B------:R-:W-:-:S07]  /*13c70*/  MOV R150, R123 ;  /* 0x0000007b00967202 */ /* 0x000fce0000000f00 */
[----:B------:R-:W-:Y:S05]  /*13c80*/  WARPSYNC.COLLECTIVE R91, `(.L_x_1751) ;  /* 0x000000005b087348 */ /* 0x000fea0003c00000 */
[----:B------:R0:W1:Y:S02]  /*13c90*/  SHFL.IDX P0, R123, R88, R89, R90 ;  /* 0x00000059587b7389 */ /* 0x000064000000005a */
[----:B01----:R-:W-:Y:S05]  /*13ca0*/  ENDCOLLECTIVE ;  /* 0x000000000000791b */ /* 0x003fea0003800000 */
.L_x_1751:
[----:B------:R-:W-:Y:S02]  /*13cb0*/  MOV R88, R26 ;  /* 0x0000001a00587202 */ /* 0x000fe40000000f00 */
[----:B------:R-:W-:-:S07]  /*13cc0*/  MOV R152, R123 ;  /* 0x0000007b00987202 */ /* 0x000fce0000000f00 */
[----:B------:R-:W-:Y:S05]  /*13cd0*/  WARPSYNC.COLLECTIVE R91, `(.L_x_1752) ;  /* 0x000000005b087348 */ /* 0x000fea0003c00000 */
[----:B------:R0:W1:Y:S02]  /*13ce0*/  SHFL.IDX P0, R123, R88, R89, R90 ;  /* 0x00000059587b7389 */ /* 0x000064000000005a */
[----:B01----:R-:W-:Y:S05]  /*13cf0*/  ENDCOLLECTIVE ;  /* 0x000000000000791b */ /* 0x003fea0003800000 */
.L_x_1752:
[----:B------:R-:W-:Y:S02]  /*13d00*/  MOV R88, R28 ;  /* 0x0000001c00587202 */ /* 0x000fe40000000f00 */
[----:B------:R-:W-:-:S07]  /*13d10*/  MOV R154, R123 ;  /* 0x0000007b009a7202 */ /* 0x000fce0000000f00 */
[----:B------:R-:W-:Y:S05]  /*13d20*/  WARPSYNC.COLLECTIVE R91, `(.L_x_1753) ;  /* 0x000000005b087348 */ /* 0x000fea0003c00000 */
[----:B------:R0:W1:Y:S02]  /*13d30*/  SHFL.IDX P0, R123, R88, R89, R90 ;  /* 0x00000059587b7389 */ /* 0x000064000000005a */
[----:B01----:R-:W-:Y:S05]  /*13d40*/  ENDCOLLECTIVE ;  /* 0x000000000000791b */ /* 0x003fea0003800000 */
.L_x_1753:
[----:B------:R-:W-:Y:S02]  /*13d50*/  MOV R88, R29 ;  /* 0x0000001d00587202 */ /* 0x000fe40000000f00 */
[----:B------:R-:W-:-:S07]  /*13d60*/  MOV R156, R123 ;  /* 0x0000007b009c7202 */ /* 0x000fce0000000f00 */
[----:B------:R-:W-:Y:S05]  /*13d70*/  WARPSYNC.COLLECTIVE R91, `(.L_x_1754) ;  /* 0x000000005b087348 */ /* 0x000fea0003c00000 */
[----:B------:R0:W1:Y:S02]  /*13d80*/  SHFL.IDX P0, R123, R88, R89, R90 ;  /* 0x00000059587b7389 */ /* 0x000064000000005a */
[----:B01----:R-:W-:Y:S05]  /*13d90*/  ENDCOLLECTIVE ;  /* 0x000000000000791b */ /* 0x003fea0003800000 */
.L_x_1754:
[----:B------:R-:W-:Y:S02]  /*13da0*/  MOV R88, R30 ;  /* 0x0000001e00587202 */ /* 0x000fe40000000f00 */
[----:B------:R-:W-:-:S07]  /*13db0*/  MOV R158, R123 ;  /* 0x0000007b009e7202 */ /* 0x000fce0000000f00 */
[----:B------:R-:W-:Y:S05]  /*13dc0*/  WARPSYNC.COLLECTIVE R91, `(.L_x_1755) ;  /* 0x000000005b087348 */ /* 0x000fea0003c00000 */
[----:B------:R0:W1:Y:S02]  /*13dd0*/  SHFL.IDX P0, R123, R88, R89, R90 ;  /* 0x00000059587b7389 */ /* 0x000064000000005a */
[----:B01----:R-:W-:Y:S05]  /*13de0*/  ENDCOLLECTIVE ;  /* 0x000000000000791b */ /* 0x003fea0003800000 */
.L_x_1755:
[----:B------:R-:W-:Y:S02]  /*13df0*/  MOV R88, R31 ;  /* 0x0000001f00587202 */ /* 0x000fe40000000f00 */
[----:B------:R-:W-:-:S07]  /*13e00*/  MOV R160, R123 ;  /* 0x0000007b00a07202 */ /* 0x000fce0000000f00 */
[----:B------:R-:W-:Y:S05]  /*13e10*/  WARPSYNC.COLLECTIVE R91, `(.L_x_1756) ;  /* 0x000000005b087348 */ /* 0x000fea0003c00000 */
[----:B------:R0:W1:Y:S02]  /*13e20*/  SHFL.IDX P0, R123, R88, R89, R90 ;  /* 0x00000059587b7389 */ /* 0x000064000000005a */
[----:B01----:R-:W-:Y:S05]  /*13e30*/  ENDCOLLECTIVE ;  /* 0x000000000000791b */ /* 0x003fea0003800000 */
.L_x_1756:
        /* <DEDUP_REMOVED lines=8> */
.L_x_1757:
        /* <DEDUP_REMOVED lines=24> */
.L_x_1758:
[----:B------:R-:W-:Y:S01]  /*14040*/  FFMA R76, R44, R79, R51 ;  /* 0x0000004f2c4c7223 */ /* 0x000fe20000000033 */
[----:B------:R-:W-:Y:S02]  /*14050*/  MOV R88, R35 ;  /* 0x0000002300587202 */ /* 0x000fe40000000f00 */
[----:B------:R-:W-:-:S07]  /*14060*/  MOV R51, R123 ;  /* 0x0000007b00337202 */ /* 0x000fce0000000f00 */
[----:B------:R-:W-:Y:S05]  /*14070*/  WARPSYNC.COLLECTIVE R91, `(.L_x_1759) ;  /* 0x000000005b087348 */ /* 0x000fea0003c00000 */
[----:B------:R0:W1:Y:S02]  /*14080*/  SHFL.IDX P0, R123, R88, R89, R90 ;  /* 0x00000059587b7389 */ /* 0x000064000000005a */
[----:B01----:R-:W-:Y:S05]  /*14090*/  ENDCOLLECTIVE ;  /* 0x000000000000791b */ /* 0x003fea0003800000 */
.L_x_1759:
[----:B------:R-:W-:Y:S02]  /*140a0*/  MOV R88, R36 ;  /* 0x0000002400587202 */ /* 0x000fe40000000f00 */
[----:B------:R-:W-:-:S07]  /*140b0*/  MOV R53, R123 ;  /* 0x0000007b00357202 */ /* 0x000fce0000000f00 */
[----:B------:R-:W-:Y:S05]  /*140c0*/  WARPSYNC.COLLECTIVE R91, `(.L_x_1760) ;  /* 0x000000005b087348 */ /* 0x000fea0003c00000 */
[----:B------:R0:W1:Y:S02]  /*140d0*/  SHFL.IDX P0, R123, R88, R89, R90 ;  /* 0x00000059587b7389 */ /* 0x000064000000005a */
[----:B01----:R-:W-:Y:S05]  /*140e0*/  ENDCOLLECTIVE ;  /* 0x000000000000791b */ /* 0x003fea0003800000 */
.L_x_1760:
[----:B------:R-:W-:Y:S02]  /*140f0*/  MOV R88, R37 ;  /* 0x0000002500587202 */ /* 0x000fe40000000f00 */
[----:B------:R-:W-:-:S07]  /*14100*/  MOV R55, R123 ;  /* 0x0000007b00377202 */ /* 0x000fce0000000f00 */
[----:B------:R-:W-:Y:S05]  /*14110*/  WARPSYNC.COLLECTIVE R91, `(.L_x_1761) ;  /* 0x000000005b087348 */ /* 0x000fea0003c00000 */
[----:B------:R0:W1:Y:S02]  /*14120*/  SHFL.IDX P0, R123, R88, R89, R90 ;  /* 0x00000059587b7389 */ /* 0x000064000000005a */
[----:B01----:R-:W-:Y:S05]  /*14130*/  ENDCOLLECTIVE ;  /* 0x000000000000791b */ /* 0x003fea0003800000 */
.L_x_1761:
[----:B------:R-:W-:Y:S02]  /*14140*/  MOV R88, R38 ;  /* 0x0000002600587202 */ /* 0x000fe40000000f00 */
[----:B------:R-:W-:-:S07]  /*14150*/  MOV R57, R123 ;  /* 0x0000007b00397202 */ /* 0x000fce0000000f00 */
[----:B------:R-:W-:Y:S05]  /*14160*/  WARPSYNC.COLLECTIVE R91, `(.L_x_1762) ;  /* 0x000000005b087348 */ /* 0x000fea0003c00000 */
[----:B------:R0:W1:Y:S02]  /*14170*/  SHFL.IDX P0, R123, R88, R89, R90 ;  /* 0x00000059587b7389 */ /* 0x000064000000005a */
[----:B01----:R-:W-:Y:S05]  /*14180*/  ENDCOLLECTIVE ;  /* 0x000000000000791b */ /* 0x003fea0003800000 */
.L_x_1762:
[----:B------:R-:W-:Y:S02]  /*14190*/  MOV R88, R39 ;  /* 0x0000002700587202 */ /* 0x000fe40000000f00 */
[----:B------:R-:W-:-:S07]  /*141a0*/  MOV R59, R123 ;  /* 0x0000007b003b7202 */ /* 0x000fce0000000f00 */
[----:B------:R-:W-:Y:S05]  /*141b0*/  WARPSYNC.COLLECTIVE R91, `(.L_x_1763) ;  /* 0x000000005b087348 */ /* 0x000fea0003c00000 */
[----:B------:R0:W1:Y:S02]  /*141c0*/  SHFL.IDX P0, R123, R88, R89, R90 ;  /* 0x00000059587b7389 */ /* 0x000064000000005a */
[----:B01----:R-:W-:Y:S05]  /*141d0*/  ENDCOLLECTIVE ;  /* 0x000000000000791b */ /* 0x003fea0003800000 */
.L_x_1763:
[----:B------:R-:W-:Y:S02]  /*141e0*/  MOV R88, R40 ;  /* 0x0000002800587202 */ /* 0x000fe40000000f00 */
[----:B------:R-:W-:-:S07]  /*141f0*/  MOV R61, R123 ;  /* 0x0000007b003d7202 */ /* 0x000fce0000000f00 */
[----:B------:R-:W-:Y:S05]  /*14200*/  WARPSYNC.COLLECTIVE R91, `(.L_x_1764) ;  /* 0x000000005b087348 */ /* 0x000fea0003c00000 */
[----:B------:R0:W1:Y:S02]  /*14210*/  SHFL.IDX P0, R123, R88, R89, R90 ;  /* 0x00000059587b7389 */ /* 0x000064000000005a */
[----:B01----:R-:W-:Y:S05]  /*14220*/  ENDCOLLECTIVE ;  /* 0x000000000000791b */ /* 0x003fea0003800000 */
.L_x_1764:
[----:B------:R-:W-:Y:S02]  /*14230*/  MOV R88, R41 ;  /* 0x0000002900587202 */ /* 0x000fe40000000f00 */
[----:B------:R-:W-:-:S07]  /*14240*/  MOV R63, R123 ;  /* 0x0000007b003f7202 */ /* 0x000fce0000000f00 */
[----:B------:R-:W-:Y:S05]  /*14250*/  WARPSYNC.COLLECTIVE R91, `(.L_x_1765) ;  /* 0x000000005b087348 */ /* 0x000fea0003c00000 */
[----:B------:R0:W1:Y:S02]  /*14260*/  SHFL.IDX P0, R123, R88, R89, R90 ;  /* 0x00000059587b7389 */ /* 0x000064000000005a */
[----:B01----:R-:W-:Y:S05]  /*14270*/  ENDCOLLECTIVE ;  /* 0x000000000000791b */ /* 0x003fea0003800000 */
.L_x_1765:
[----:B------:R-:W-:Y:S02]  /*14280*/  MOV R88, R42 ;  /* 0x0000002a00587202 */ /* 0x000fe40000000f00 */
[----:B------:R-:W-:-:S07]  /*14290*/  MOV R65, R123 ;  /* 0x0000007b00417202 */ /* 0x000fce0000000f00 */
[----:B------:R-:W-:Y:S05]  /*142a0*/  WARPSYNC.COLLECTIVE R91, `(.L_x_1766) ;  /* 0x000000005b087348 */ /* 0x000fea0003c00000 */
[----:B------:R0:W1:Y:S02]  /*142b0*/  SHFL.IDX P0, R123, R88, R89, R90 ;  /* 0x00000059587b7389 */ /* 0x000064000000005a */
[----:B01----:R-:W-:Y:S05]  /*142c0*/  ENDCOLLECTIVE ;  /* 0x000000000000791b */ /* 0x003fea0003800000 */
.L_x_1766:
[----:B------:R-:W-:Y:S02]  /*142d0*/  MOV R88, R9 ;  /* 0x0000000900587202 */ /* 0x000fe40000000f00 */
[----:B------:R-:W-:Y:S02]  /*142e0*/  MOV R89, R49 ;  /* 0x0000003100597202 */ /* 0x000fe40000000f00 */
[----:B------:R-:W-:-:S07]  /*142f0*/  MOV R67, R123 ;  /* 0x0000007b00437202 */ /* 0x000fce0000000f00 */
[----:B------:R-:W-:Y:S05]  /*14300*/  WARPSYNC.COLLECTIVE R91, `(.L_x_1767) ;  /* 0x000000005b087348 */ /* 0x000fea0003c00000 */
[----:B------:R0:W1:Y:S02]  /*14310*/  SHFL.IDX P0, R123, R88, R89, R90 ;  /* 0x00000059587b7389 */ /* 0x000064000000005a */
[----:B01----:R-:W-:Y:S05]  /*14320*/  ENDCOLLECTIVE ;  /* 0x000000000000791b */ /* 0x003fea0003800000 */
.L_x_1767:
[----:B------:R-:W-:Y:S02]  /*14330*/  MOV R88, R10 ;  /* 0x0000000a00587202 */ /* 0x000fe40000000f00 */
[----:B------:R-:W-:-:S07]  /*14340*/  MOV R46, R123 ;  /* 0x0000007b002e7202 */ /* 0x000fce0000000f00 */
[----:B------:R-:W-:Y:S05]  /*14350*/  WARPSYNC.COLLECTIVE R91, `(.L_x_1768) ;  /* 0x000000005b087348 */ /* 0x000fea0003c00000 */
[----:B------:R0:W1:Y:S02]  /*14360*/  SHFL.IDX P0, R123, R88, R89, R90 ;  /* 0x00000059587b7389 */ /* 0x000064000000005a */
[----:B01----:R-:W-:Y:S05]  /*14370*/  ENDCOLLECTIVE ;  /* 0x000000000000791b */ /* 0x003fea0003800000 */
.L_x_1768:
[----:B------:R-:W-:Y:S01]  /*14380*/  MOV R88, R11 ;  /* 0x0000000b00587202 */ /* 0x000fe20000000f00 */
[-C--:B------:R-:W-:Y:S01]  /*14390*/  FFMA R48, R47, R123.reuse, R48 ;  /* 0x0000007b2f307223 */ /* 0x080fe20000000030 */
[----:B------:R-:W-:-:S07]  /*143a0*/  FFMA R50, R43, R123, R50 ;  /* 0x0000007b2b327223 */ /* 0x000fce0000000032 */
[----:B------:R-:W-:Y:S05]  /*143b0*/  WARPSYNC.COLLECTIVE R91, `(.L_x_1769) ;  /* 0x000000005b087348 */ /* 0x000fea0003c00000 */
[----:B------:R0:W1:Y:S02]  /*143c0*/  SHFL.IDX P0, R123, R88, R89, R90 ;  /* 0x00000059587b7389 */ /* 0x000064000000005a */
[----:B01----:R-:W-:Y:S05]  /*143d0*/  ENDCOLLECTIVE ;  /* 0x000000000000791b */ /* 0x003fea0003800000 */
.L_x_1769:
        /* <DEDUP_REMOVED lines=9> */
.L_x_1770:
        /* <DEDUP_REMOVED lines=15> */
.L_x_1771:
[----:B------:R-:W-:Y:S01]  /*14560*/  FFMA R115, R44, R57, R115 ;  /* 0x000000392c737223 */ /* 0x000fe20000000073 */
[----:B------:R-:W-:Y:S02]  /*14570*/  MOV R88, R14 ;  /* 0x0000000e00587202 */ /* 0x000fe40000000f00 */
[----:B------:R-:W-:-:S07]  /*14580*/  MOV R57, R123 ;  /* 0x0000007b00397202 */ /* 0x000fce0000000f00 */
[----:B------:R-:W-:Y:S05]  /*14590*/  WARPSYNC.COLLECTIVE R91, `(.L_x_1772) ;  /* 0x000000005b087348 */ /* 0x000fea0003c00000 */
[----:B------:R0:W1:Y:S02]  /*145a0*/  SHFL.IDX P0, R123, R88, R89, R90 ;  /* 0x00000059587b7389 */ /* 0x000064000000005a */
[----:B01----:R-:W-:Y:S05]  /*145b0*/  ENDCOLLECTIVE ;  /* 0x000000000000791b */ /* 0x003fea0003800000 */
.L_x_1772:
        /* <DEDUP_REMOVED lines=9> */
.L_x_1773:
[----:B------:R-:W-:Y:S01]  /*14650*/  FFMA R119, R44, R61, R119 ;  /* 0x0000003d2c777223 */ /* 0x000fe20000000077 */
[----:B------:R-:W-:Y:S02]  /*14660*/  MOV R88, R16 ;  /* 0x0000001000587202 */ /* 0x000fe40000000f00 */
[----:B------:R-:W-:-:S07]  /*14670*/  MOV R61, R123 ;  /* 0x0000007b003d7202 */ /* 0x000fce0000000f00 */
[----:B------:R-:W-:Y:S05]  /*14680*/  WARPSYNC.COLLECTIVE R91, `(.L_x_1774) ;  /* 0x000000005b087348 */ /* 0x000fea0003c00000 */
[----:B------:R0:W1:Y:S02]  /*14690*/  SHFL.IDX P0, R123, R88, R89, R90 ;  /* 0x00000059587b7389 */ /* 0x000064000000005a */
[----:B01----:R-:W-:Y:S05]  /*146a0*/  ENDCOLLECTIVE ;  /* 0x000000000000791b */ /* 0x003fea0003800000 */
.L_x_1774:
[----:B------:R-:W-:Y:S01]  /*146b0*/  FFMA R121, R44, R63, R121 ;  /* 0x0000003f2c797223 */ /* 0x000fe20000000079 */
[----:B------:R-:W-:Y:S02]  /*146c0*/  MOV R88, R17 ;  /* 0x0000001100587202 */ /* 0x000fe40000000f00 */
[----:B------:R-:W-:-:S07]  /*146d0*/  MOV R63, R123 ;  /* 0x0000007b003f7202 */ /* 0x000fce0000000f00 */
[----:B------:R-:W-:Y:S05]  /*146e0*/  WARPSYNC.COLLECTIVE R91, `(.L_x_1775) ;  /* 0x000000005b087348 */ /* 0x000fea0003c00000 */
[----:B------:R0:W1:Y:S02]  /*146f0*/  SHFL.IDX P0, R123, R88, R89, R90 ;  /* 0x00000059587b7389 */ /* 0x000064000000005a */
[----:B01----:R-:W-:Y:S05]  /*14700*/  ENDCOLLECTIVE ;  /* 0x000000000000791b */ /* 0x003fea0003800000 */
.L_x_1775:
[----:B------:R-:W-:Y:S01]  /*14710*/  FFMA R80, R44, R65, R80 ;  /* 0x000000412c507223 */ /* 0x000fe20000000050 */
[----:B------:R-:W-:Y:S02]  /*14720*/  MOV R88, R18 ;  /* 0x0000001200587202 */ /* 0x000fe40000000f00 */
[----:B------:R-:W-:-:S07]  /*14730*/  MOV R65, R123 ;  /* 0x0000007b00417202 */ /* 0x000fce0000000f00 */
[----:B------:R-:W-:Y:S05]  /*14740*/  WARPSYNC.COLLECTIVE R91, `(.L_x_1776) ;  /* 0x000000005b087348 */ /* 0x000fea0003c00000 */
[----:B------:R0:W1:Y:S02]  /*14750*/  SHFL.IDX P0, R123, R88, R89, R90 ;  /* 0x00000059587b7389 */ /* 0x000064000000005a */
[----:B01----:R-:W-:Y:S05]  /*14760*/  ENDCOLLECTIVE ;  /* 0x000000000000791b */ /* 0x003fea0003800000 */
.L_x_1776:
        /* <DEDUP_REMOVED lines=9> */
.L_x_1777:
[-C--:B------:R-:W-:Y:S01]  /*14800*/  FFMA R51, R47, R46.reuse, R76 ;  /* 0x0000002e2f337223 */ /* 0x080fe2000000004c */
[----:B------:R-:W-:Y:S01]  /*14810*/  FFMA R52, R43, R46, R52 ;  /* 0x0000002e2b347223 */ /* 0x000fe20000000034 */
[----:B------:R-:W-:Y:S02]  /*14820*/  MOV R88, R20 ;  /* 0x0000001400587202 */ /* 0x000fe40000000f00 */
[----:B------:R-:W-:-:S07]  /*14830*/  MOV R46, R123 ;  /* 0x0000007b002e7202 */ /* 0x000fce0000000f00 */
[----:B------:R-:W-:Y:S05]  /*14840*/  WARPSYNC.COLLECTIVE R91, `(.L_x_1778) ;  /* 0x000000005b087348 */ /* 0x000fea0003c00000 */
[----:B------:R0:W1:Y:S02]  /*14850*/  SHFL.IDX P0, R123, R88, R89, R90 ;  /* 0x00000059587b7389 */ /* 0x000064000000005a */
[----:B01----:R-:W-:Y:S05]  /*14860*/  ENDCOLLECTIVE ;  /* 0x000000000000791b */ /* 0x003fea0003800000 */
.L_x_1778:
[----:B------:R-:W-:Y:S02]  /*14870*/  MOV R88, R21 ;  /* 0x0000001500587202 */ /* 0x000fe40000000f00 */
[----:B------:R-:W-:-:S07]  /*14880*/  MOV R71, R123 ;  /* 0x0000007b00477202 */ /* 0x000fce0000000f00 */
[----:B------:R-:W-:Y:S05]  /*14890*/  WARPSYNC.COLLECTIVE R91, `(.L_x_1779) ;  /* 0x000000005b087348 */ /* 0x000fea0003c00000 */
[----:B------:R0:W1:Y:S02]  /*148a0*/  SHFL.IDX P0, R123, R88, R89, R90 ;  /* 0x00000059587b7389 */ /* 0x000064000000005a */
[----:B01----:R-:W-:Y:S05]  /*148b0*/  ENDCOLLECTIVE ;  /* 0x000000000000791b */ /* 0x003fea0003800000 */
.L_x_1779:
        /* <DEDUP_REMOVED lines=8> */
.L_x_1780:
[-C--:B------:R-:W-:Y:S01]  /*14940*/  FFMA R53, R47, R45.reuse, R124 ;  /* 0x0000002d2f357223 */ /* 0x080fe2000000007c */
[----:B------:R-:W-:Y:S01]  /*14950*/  FFMA R54, R43, R45, R54 ;  /* 0x0000002d2b367223 */ /* 0x000fe20000000036 */
[----:B------:R-:W-:Y:S02]  /*14960*/  MOV R88, R23 ;  /* 0x0000001700587202 */ /* 0x000fe40000000f00 */
[----:B------:R-:W-:-:S07]  /*14970*/  MOV R45, R123 ;  /* 0x0000007b002d7202 */ /* 0x000fce0000000f00 */
[----:B------:R-:W-:Y:S05]  /*14980*/  WARPSYNC.COLLECTIVE R91, `(.L_x_1781) ;  /* 0x000000005b087348 */ /* 0x000fea0003c00000 */
[----:B------:R0:W1:Y:S02]  /*14990*/  SHFL.IDX P0, R123, R88, R89, R90 ;  /* 0x00000059587b7389 */ /* 0x000064000000005a */
[----:B01----:R-:W-:Y:S05]  /*149a0*/  ENDCOLLECTIVE ;  /* 0x000000000000791b */ /* 0x003fea0003800000 */
.L_x_1781:
[----:B------:R-:W-:Y:S02]  /*149b0*/  MOV R88, R24 ;  /* 0x0000001800587202 */ /* 0x000fe40000000f00 */
[----:B------:R-:W-:-:S07]  /*149c0*/  MOV R79, R123 ;  /* 0x0000007b004f7202 */ /* 0x000fce0000000f00 */
[----:B------:R-:W-:Y:S05]  /*149d0*/  WARPSYNC.COLLECTIVE R91, `(.L_x_1782) ;  /* 0x000000005b087348 */ /* 0x000fea0003c00000 */
[----:B------:R0:W1:Y:S02]  /*149e0*/  SHFL.IDX P0, R123, R88, R89, R90 ;  /* 0x00000059587b7389 */ /* 0x000064000000005a */
[----:B01----:R-:W-:Y:S05]  /*149f0*/  ENDCOLLECTIVE ;  /* 0x000000000000791b */ /* 0x003fea0003800000 */
.L_x_1782:
[----:B------:R-:W-:Y:S02]  /*14a00*/  MOV R88, R25 ;  /* 0x0000001900587202 */ /* 0x000fe40000000f00 */
[----:B------:R-:W-:-:S07]  /*14a10*/  MOV R83, R123 ;  /* 0x0000007b00537202 */ /* 0x000fce0000000f00 */
[----:B------:R-:W-:Y:S05]  /*14a20*/  WARPSYNC.COLLECTIVE R91, `(.L_x_1783) ;  /* 0x000000005b087348 */ /* 0x000fea0003c00000 */
[----:B------:R0:W1:Y:S02]  /*14a30*/  SHFL.IDX P0, R123, R88, R89, R90 ;  /* 0x00000059587b7389 */ /* 0x000064000000005a */
[----:B01----:R-:W-:Y:S05]  /*14a40*/  ENDCOLLECTIVE ;  /* 0x000000000000791b */ /* 0x003fea0003800000 */
.L_x_1783:
[----:B------:R-:W-:Y:S02]  /*14a50*/  MOV R88, R26 ;  /* 0x0000001a00587202 */ /* 0x000fe40000000f00 */
[----:B------:R-:W-:-:S07]  /*14a60*/  MOV R85, R123 ;  /* 0x0000007b00557202 */ /* 0x000fce0000000f00 */
[----:B------:R-:W-:Y:S05]  /*14a70*/  WARPSYNC.COLLECTIVE R91, `(.L_x_1784) ;  /* 0x000000005b087348 */ /* 0x000fea0003c00000 */
[----:B------:R0:W1:Y:S02]  /*14a80*/  SHFL.IDX P0, R123, R88, R89, R90 ;  /* 0x00000059587b7389 */ /* 0x000064000000005a */
[----:B01----:R-:W-:Y:S05]  /*14a90*/  ENDCOLLECTIVE ;  /* 0x000000000000791b */ /* 0x003fea0003800000 */
.L_x_1784:
[----:B------:R-:W-:Y:S02]  /*14aa0*/  MOV R88, R28 ;  /* 0x0000001c00587202 */ /* 0x000fe40000000f00 */
[----:B------:R-:W-:-:S07]  /*14ab0*/  MOV R87, R123 ;  /* 0x0000007b00577202 */ /* 0x000fce0000000f00 */
[----:B------:R-:W-:Y:S05]  /*14ac0*/  WARPSYNC.COLLECTIVE R91, `(.L_x_1785) ;  /* 0x000000005b087348 */ /* 0x000fea0003c00000 */
[----:B------:R0:W1:Y:S02]  /*14ad0*/  SHFL.IDX P0, R123, R88, R89, R90 ;  /* 0x00000059587b7389 */ /* 0x000064000000005a */
[----:B01----:R-:W-:Y:S05]  /*14ae0*/  ENDCOLLECTIVE ;  /* 0x000000000000791b */ /* 0x003fea0003800000 */
.L_x_1785:
[----:B------:R-:W-:Y:S02]  /*14af0*/  MOV R88, R29 ;  /* 0x0000001d00587202 */ /* 0x000fe40000000f00 */
[----:B------:R-:W-:-:S07]  /*14b00*/  MOV R101, R123 ;  /* 0x0000007b00657202 */ /* 0x000fce0000000f00 */
[----:B------:R-:W-:Y:S05]  /*14b10*/  WARPSYNC.COLLECTIVE R91, `(.L_x_1786) ;  /* 0x000000005b087348 */ /* 0x000fea0003c00000 */
[----:B------:R0:W1:Y:S02]  /*14b20*/  SHFL.IDX P0, R123, R88, R89, R90 ;  /* 0x00000059587b7389 */ /* 0x000064000000005a */
[----:B01----:R-:W-:Y:S05]  /*14b30*/  ENDCOLLECTIVE ;  /* 0x000000000000791b */ /* 0x003fea0003800000 */
.L_x_1786:
        /* <DEDUP_REMOVED lines=15> */
.L_x_1787:
[----:B------:R-:W-:Y:S02]  /*14c30*/  MOV R88, R31 ;  /* 0x0000001f00587202 */ /* 0x000fe40000000f00 */
[----:B------:R-:W-:-:S07]  /*14c40*/  MOV R76, R123 ;  /* 0x0000007b004c7202 */ /* 0x000fce0000000f00 */
[----:B------:R-:W-:Y:S05]  /*14c50*/  WARPSYNC.COLLECTIVE R91, `(.L_x_1788) ;  /* 0x000000005b087348 */ /* 0x000fea0003c00000 */
[----:B------:R0:W1:Y:S02]  /*14c60*/  SHFL.IDX P0, R123, R88, R89, R90 ;  /* 0x00000059587b7389 */ /* 0x000064000000005a */
[----:B01----:R-:W-:Y:S05]  /*14c70*/  ENDCOLLECTIVE ;  /* 0x000000000000791b */ /* 0x003fea0003800000 */
.L_x_1788:
[----:B------:R-:W-:Y:S01]  /*14c80*/  MOV R88, R32 ;  /* 0x0000002000587202 */ /* 0x000fe20000000f00 */
[-C--:B------:R-:W-:Y:S01]  /*14c90*/  FFMA R105, R47, R123.reuse, R160 ;  /* 0x0000007b2f697223 */ /* 0x080fe200000000a0 */
[----:B------:R-:W-:-:S07]  /*14ca0*/  FFMA R106, R43, R123, R106 ;  /* 0x0000007b2b6a7223 */ /* 0x000fce000000006a */
[----:B------:R-:W-:Y:S05]  /*14cb0*/  WARPSYNC.COLLECTIVE R91, `(.L_x_1789) ;  /* 0x000000005b087348 */ /* 0x000fea0003c00000 */
[----:B------:R0:W1:Y:S02]  /*14cc0*/  SHFL.IDX P0, R123, R88, R89, R90 ;  /* 0x00000059587b7389 */ /* 0x000064000000005a */
[----:B01----:R-:W-:Y:S05]  /*14cd0*/  ENDCOLLECTIVE ;  /* 0x000000000000791b */ /* 0x003fea0003800000 */
.L_x_1789:
[-C--:B------:R-:W-:Y:S01]  /*14ce0*/  FFMA R73, R47, R45.reuse, R144 ;  /* 0x0000002d2f497223 */ /* 0x080fe20000000090 */
[----:B------:R-:W-:Y:S01]  /*14cf0*/  FFMA R74, R43, R45, R74 ;  /* 0x0000002d2b4a7223 */ /* 0x000fe2000000004a */
[----:B------:R-:W-:Y:S02]  /*14d00*/  MOV R88, R34 ;  /* 0x0000002200587202 */ /* 0x000fe40000000f00 */
[----:B------:R-:W-:-:S07]  /*14d10*/  MOV R45, R123 ;  /* 0x0000007b002d7202 */ /* 0x000fce0000000f00 */
[----:B------:R-:W-:Y:S05]  /*14d20*/  WARPSYNC.COLLECTIVE R91, `(.L_x_1790) ;  /* 0x000000005b087348 */ /* 0x000fea0003c00000 */
[----:B------:R0:W1:Y:S02]  /*14d30*/  SHFL.IDX P0, R123, R88, R89, R90 ;  /* 0x00000059587b7389 */ /* 0x000064000000005a */
[----:B01----:R-:W-:Y:S05]  /*14d40*/  ENDCOLLECTIVE ;  /* 0x000000000000791b */ /* 0x003fea0003800000 */
.L_x_1790:
[-C--:B------:R-:W-:Y:S01]  /*14d50*/  FFMA R75, R47, R79.reuse, R146 ;  /* 0x0000004f2f4b7223 */ /* 0x080fe20000000092 */
[----:B------:R-:W-:Y:S01]  /*14d60*/  FFMA R92, R43, R79, R92 ;  /* 0x0000004f2b5c7223 */ /* 0x000fe2000000005c */
[----:B------:R-:W-:Y:S02]  /*14d70*/  MOV R88, R35 ;  /* 0x0000002300587202 */ /* 0x000fe40000000f00 */
[----:B------:R-:W-:-:S07]  /*14d80*/  MOV R79, R123 ;  /* 0x0000007b004f7202 */ /* 0x000fce0000000f00 */
[----:B------:R-:W-:Y:S05]  /*14d90*/  WARPSYNC.COLLECTIVE R91, `(.L_x_1791) ;  /* 0x000000005b087348 */ /* 0x000fea0003c00000 */
[----:B------:R0:W1:Y:S02]  /*14da0*/  SHFL.IDX P0, R123, R88, R89, R90 ;  /* 0x00000059587b7389 */ /* 0x000064000000005a */
[----:B01----:R-:W-:Y:S05]  /*14db0*/  ENDCOLLECTIVE ;  /* 0x000000000000791b */ /* 0x003fea0003800000 */
.L_x_1791:
[----:B------:R-:W-:Y:S02]  /*14dc0*/  MOV R88, R36 ;  /* 0x0000002400587202 */ /* 0x000fe40000000f00 */
[----:B------:R-:W-:-:S07]  /*14dd0*/  MOV R82, R123 ;  /* 0x0000007b00527202 */ /* 0x000fce0000000f00 */
[----:B------:R-:W-:Y:S05]  /*14de0*/  WARPSYNC.COLLECTIVE R91, `(.L_x_1792) ;  /* 0x000000005b087348 */ /* 0x000fea0003c00000 */
[----:B------:R0:W1:Y:S02]  /*14df0*/  SHFL.IDX P0, R123, R88, R89, R90 ;  /* 0x00000059587b7389 */ /* 0x000064000000005a */
[----:B01----:R-:W-:Y:S05]  /*14e00*/  ENDCOLLECTIVE ;  /* 0x000000000000791b */ /* 0x003fea0003800000 */
.L_x_1792:
[-C--:B------:R-:W-:Y:S01]  /*14e10*/  FFMA R103, R47, R76.reuse, R158 ;  /* 0x0000004c2f677223 */ /* 0x080fe2000000009e */
[----:B------:R-:W-:Y:S01]  /*14e20*/  FFMA R104, R43, R76, R104 ;  /* 0x0000004c2b687223 */ /* 0x000fe20000000068 */
[----:B------:R-:W-:Y:S02]  /*14e30*/  MOV R88, R37 ;  /* 0x0000002500587202 */ /* 0x000fe40000000f00 */
[----:B------:R-:W-:-:S07]  /*14e40*/  MOV R76, R123 ;  /* 0x0000007b004c7202 */ /* 0x000fce0000000f00 */
[----:B------:R-:W-:Y:S05]  /*14e50*/  WARPSYNC.COLLECTIVE R91, `(.L_x_1793) ;  /* 0x000000005b087348 */ /* 0x000fea0003c00000 */
[----:B------:R0:W1:Y:S02]  /*14e60*/  SHFL.IDX P0, R123, R88, R89, R90 ;  /* 0x00000059587b7389 */ /* 0x000064000000005a */
[----:B01----:R-:W-:Y:S05]  /*14e70*/  ENDCOLLECTIVE ;  /* 0x000000000000791b */ /* 0x003fea0003800000 */
.L_x_1793:
[----:B------:R-:W-:Y:S02]  /*14e80*/  MOV R88, R38 ;  /* 0x0000002600587202 */ /* 0x000fe40000000f00 */
[----:B------:R-:W-:-:S07]  /*14e90*/  MOV R122, R123 ;  /* 0x0000007b007a7202 */ /* 0x000fce0000000f00 */
[----:B------:R-:W-:Y:S05]  /*14ea0*/  WARPSYNC.COLLECTIVE R91, `(.L_x_1794) ;  /* 0x000000005b087348 */ /* 0x000fea0003c00000 */
[----:B------:R0:W1:Y:S02]  /*14eb0*/  SHFL.IDX P0, R123, R88, R89, R90 ;  /* 0x00000059587b7389 */ /* 0x000064000000005a */
[----:B01----:R-:W-:Y:S05]  /*14ec0*/  ENDCOLLECTIVE ;  /* 0x000000000000791b */ /* 0x003fea0003800000 */
.L_x_1794:
[----:B------:R-:W-:Y:S02]  /*14ed0*/  MOV R88, R39 ;  /* 0x0000002700587202 */ /* 0x000fe40000000f00 */
[----:B------:R-:W-:-:S07]  /*14ee0*/  MOV R124, R123 ;  /* 0x0000007b007c7202 */ /* 0x000fce0000000f00 */
[----:B------:R-:W-:Y:S05]  /*14ef0*/  WARPSYNC.COLLECTIVE R91, `(.L_x_1795) ;  /* 0x000000005b087348 */ /* 0x000fea0003c00000 */
[----:B------:R0:W1:Y:S02]  /*14f00*/  SHFL.IDX P0, R123, R88, R89, R90 ;  /* 0x00000059587b7389 */ /* 0x000064000000005a */
[----:B01----:R-:W-:Y:S05]  /*14f10*/  ENDCOLLECTIVE ;  /* 0x000000000000791b */ /* 0x003fea0003800000 */
.L_x_1795:
[----:B------:R-:W-:Y:S02]  /*14f20*/  MOV R88, R40 ;  /* 0x0000002800587202 */ /* 0x000fe40000000f00 */
[----:B------:R-:W-:-:S07]  /*14f30*/  MOV R126, R123 ;  /* 0x0000007b007e7202 */ /* 0x000fce0000000f00 */
[----:B------:R-:W-:Y:S05]  /*14f40*/  WARPSYNC.COLLECTIVE R91, `(.L_x_1796) ;  /* 0x000000005b087348 */ /* 0x000fea0003c00000 */
[----:B------:R0:W1:Y:S02]  /*14f50*/  SHFL.IDX P0, R123, R88, R89, R90 ;  /* 0x00000059587b7389 */ /* 0x000064000000005a */
[----:B01----:R-:W-:Y:S05]  /*14f60*/  ENDCOLLECTIVE ;  /* 0x000000000000791b */ /* 0x003fea0003800000 */
.L_x_1796:
[----:B------:R-:W-:Y:S02]  /*14f70*/  MOV R88, R41 ;  /* 0x0000002900587202 */ /* 0x000fe40000000f00 */
[----:B------:R-:W-:-:S07]  /*14f80*/  MOV R128, R123 ;  /* 0x0000007b00807202 */ /* 0x000fce0000000f00 */
[----:B------:R-:W-:Y:S05]  /*14f90*/  WARPSYNC.COLLECTIVE R91, `(.L_x_1797) ;  /* 0x000000005b087348 */ /* 0x000fea0003c00000 */
[----:B------:R0:W1:Y:S02]  /*14fa0*/  SHFL.IDX P0, R123, R88, R89, R90 ;  /* 0x00000059587b7389 */ /* 0x000064000000005a */
[----:B01----:R-:W-:Y:S05]  /*14fb0*/  ENDCOLLECTIVE ;  /* 0x000000000000791b */ /* 0x003fea0003800000 */
.L_x_1797:
[-C--:B------:R-:W-:Y:S01]  /*14fc0*/  FFMA R93, R47, R83.reuse, R148 ;  /* 0x000000532f5d7223 */ /* 0x080fe20000000094 */
[----:B------:R-:W-:Y:S01]  /*14fd0*/  FFMA R94, R43, R83, R94 ;  /* 0x000000532b5e7223 */ /* 0x000fe2000000005e */
[----:B------:R-:W-:Y:S02]  /*14fe0*/  MOV R88, R42 ;  /* 0x0000002a00587202 */ /* 0x000fe40000000f00 */
[----:B------:R-:W-:-:S07]  /*14ff0*/  MOV R83, R123 ;  /* 0x0000007b00537202 */ /* 0x000fce0000000f00 */
[----:B------:R-:W-:Y:S05]  /*15000*/  WARPSYNC.COLLECTIVE R91, `(.L_x_1798) ;  /* 0x000000005b087348 */ /* 0x000fea0003c00000 */
[----:B------:R0:W1:Y:S02]  /*15010*/  SHFL.IDX P0, R123, R88, R89, R90 ;  /* 0x00000059587b7389 */ /* 0x000064000000005a */
[----:B01----:R-:W-:Y:S05]  /*15020*/  ENDCOLLECTIVE ;  /* 0x000000000000791b */ /* 0x003fea0003800000 */
.L_x_1798:
        /* <DEDUP_REMOVED lines=27> */
.L_x_1396:
        /* <DEDUP_REMOVED lines=8> */
.L_x_1801:
[----:B------:R-:W-:Y:S05]  /*15260*/  BSYNC B1 ;  /* 0x0000000000017941 */ /* 0x000fea0003800000 */
.L_x_1800:
        /* <DEDUP_REMOVED lines=12> */
.L_x_1802:
[----:B------:R-:W-:Y:S02]  /*15330*/  MOV R88, R9 ;  /* 0x0000000900587202 */ /* 0x000fe40000000f00 */
[----:B------:R-:W-:Y:S02]  /*15340*/  MOV R89, R47 ;  /* 0x0000002f00597202 */ /* 0x000fe40000000f00 */
[----:B------:R-:W-:-:S07]  /*15350*/  MOV R43, R123 ;  /* 0x0000007b002b7202 */ /* 0x000fce0000000f00 */
[----:B------:R-:W-:Y:S05]  /*15360*/  WARPSYNC.COLLECTIVE R91, `(.L_x_1803) ;  /* 0x000000005b087348 */ /* 0x000fea0003c00000 */
[----:B------:R0:W1:Y:S02]  /*15370*/  SHFL.IDX P0, R123, R88, R89, R90 ;  /* 0x00000059587b7389 */ /* 0x000064000000005a */
[----:B01----:R-:W-:Y:S05]  /*15380*/  ENDCOLLECTIVE ;  /* 0x000000000000791b */ /* 0x003fea0003800000 */
.L_x_1803:
[----:B------:R-:W-:-:S05]  /*15390*/  IMAD.WIDE R44, R43, 0x4, R44 ;  /* 0x000000042b2c7825 */ /* 0x000fca00078e022c */
[----:B------:R0:W5:Y:S01]  /*153a0*/  LDG.E.CONSTANT R43, desc[UR4][R44.64] ;  /* 0x000000042c2b7981 */ /* 0x000162000c1e9900 */
[----:B------:R-:W-:Y:S02]  /*153b0*/  MOV R88, R10 ;  /* 0x0000000a00587202 */ /* 0x000fe40000000f00 */
[----:B------:R-:W-:-:S07]  /*153c0*/  MOV R84, R123 ;  /* 0x0000007b00547202 */ /* 0x000fce0000000f00 */
[----:B0----5:R-:W-:Y:S05]  /*153d0*/  WARPSYNC.COLLECTIVE R91, `(.L_x_1804) ;  /* 0x000000005b087348 */ /* 0x021fea0003c00000 */
[----:B------:R1:W2:Y:S02]  /*153e0*/  SHFL.IDX P0, R123, R88, R89, R90 ;  /* 0x00000059587b7389 */ /* 0x0002a4000000005a */
[----:B012--5:R-:W-:Y:S05]  /*153f0*/  ENDCOLLECTIVE ;  /* 0x000000000000791b */ /* 0x027fea0003800000 */
.L_x_1804:
        /* <DEDUP_REMOVED lines=8> */
.L_x_1805:
[----:B------:R-:W-:Y:S02]  /*15480*/  MOV R88, R12 ;  /* 0x0000000c00587202 */ /* 0x000fe40000000f00 */
[----:B------:R-:W-:-:S07]  /*15490*/  MOV R86, R123 ;  /* 0x0000007b00567202 */ /* 0x000fce0000000f00 */
[----:B------:R-:W-:Y:S05]  /*154a0*/  WARPSYNC.COLLECTIVE R91, `(.L_x_1806) ;  /* 0x000000005b087348 */ /* 0x000fea0003c00000 */
[----:B------:R0:W1:Y:S02]  /*154b0*/  SHFL.IDX P0, R123, R88, R89, R90 ;  /* 0x00000059587b7389 */ /* 0x000064000000005a */
[----:B01----:R-:W-:Y:S05]  /*154c0*/  ENDCOLLECTIVE ;  /* 0x000000000000791b */ /* 0x003fea0003800000 */
.L_x_1806:
[-C--:B------:R-:W-:Y:S01]  /*154d0*/  FFMA R49, R33, R86.reuse, R52 ;  /* 0x0000005621317223 */ /* 0x080fe20000000034 */
[----:B------:R-:W-:Y:S01]  /*154e0*/  FFMA R51, R4, R86, R51 ;  /* 0x0000005604337223 */ /* 0x000fe20000000033 */
[----:B------:R-:W-:Y:S02]  /*154f0*/  MOV R88, R13 ;  /* 0x0000000d00587202 */ /* 0x000fe40000000f00 */
[----:B------:R-:W-:-:S07]  /*15500*/  MOV R122, R123 ;  /* 0x0000007b007a7202 */ /* 0x000fce0000000f00 */
[----:B------:R-:W-:Y:S05]  /*15510*/  WARPSYNC.COLLECTIVE R91, `(.L_x_1807) ;  /* 0x000000005b087348 */ /* 0x000fea0003c00000 */
[----:B------:R0:W1:Y:S02]  /*15520*/  SHFL.IDX P0, R123, R88, R89, R90 ;  /* 0x00000059587b7389 */ /* 0x000064000000005a */
[----:B01----:R-:W-:Y:S05]  /*15530*/  ENDCOLLECTIVE ;  /* 0x000000000000791b */ /* 0x003fea0003800000 */
.L_x_1807:
[-C--:B------:R-:W-:Y:S01]  /*15540*/  FFMA R52, R4, R122.reuse, R53 ;  /* 0x0000007a04347223 */ /* 0x080fe20000000035 */
[----:B------:R-:W-:Y:S01]  /*15550*/  FFMA R53, R33, R122, R54 ;  /* 0x0000007a21357223 */ /* 0x000fe20000000036 */
[----:B------:R-:W-:Y:S02]  /*15560*/  MOV R88, R14 ;  /* 0x0000000e00587202 */ /* 0x000fe40000000f00 */
[----:B------:R-:W-:-:S07]  /*15570*/  MOV R124, R123 ;  /* 0x0000007b007c7202 */ /* 0x000fce0000000f00 */
[----:B------:R-:W-:Y:S05]  /*15580*/  WARPSYNC.COLLECTIVE R91, `(.L_x_1808) ;  /* 0x000000005b087348 */ /* 0x000fea0003c00000 */
[----:B------:R0:W1:Y:S02]  /*15590*/  SHFL.IDX P0, R123, R88, R89, R90 ;  /* 0x00000059587b7389 */ /* 0x000064000000005a */
[----:B01----:R-:W-:Y:S05]  /*155a0*/  ENDCOLLECTIVE ;  /* 0x000000000000791b */ /* 0x003fea0003800000 */
.L_x_1808:
[-C--:B------:R-:W-:Y:S01]  /*155b0*/  FFMA R54, R4, R124.reuse, R55 ;  /* 0x0000007c04367223 */ /* 0x080fe20000000037 */
[----:B------:R-:W-:Y:S01]  /*155c0*/  FFMA R55, R33, R124, R56 ;  /* 0x0000007c21377223 */ /* 0x000fe20000000038 */
[----:B------:R-:W-:Y:S02]  /*155d0*/  MOV R88, R15 ;  /* 0x0000000f00587202 */ /* 0x000fe40000000f00 */
[----:B------:R-:W-:-:S07]  /*155e0*/  MOV R126, R123 ;  /* 0x0000007b007e7202 */ /* 0x000fce0000000f00 */
[----:B------:R-:W-:Y:S05]  /*155f0*/  WARPSYNC.COLLECTIVE R91, `(.L_x_1809) ;  /* 0x000000005b087348 */ /* 0x000fea0003c00000 */
[----:B------:R0:W1:Y:S02]  /*15600*/  SHFL.IDX P0, R123, R88, R89, R90 ;  /* 0x00000059587b7389 */ /* 0x000064000000005a */
[----:B01----:R-:W-:Y:S05]  /*15610*/  ENDCOLLECTIVE ;  /* 0x000000000000791b */ /* 0x003fea0003800000 */
.L_x_1809:
[-C--:B------:R-:W-:Y:S01]  /*15620*/  FFMA R56, R4, R126.reuse, R57 ;  /* 0x0000007e04387223 */ /* 0x080fe20000000039 */
[----:B------:R-:W-:Y:S01]  /*15630*/  FFMA R57, R33, R126, R58 ;  /* 0x0000007e21397223 */ /* 0x000fe2000000003a */
[----:B------:R-:W-:Y:S02]  /*15640*/  MOV R88, R16 ;  /* 0x0000001000587202 */ /* 0x000fe40000000f00 */
[----:B------:R-:W-:-:S07]  /*15650*/  MOV R79, R123 ;  /* 0x0000007b004f7202 */ /* 0x000fce0000000f00 */
[----:B------:R-:W-:Y:S05]  /*15660*/  WARPSYNC.COLLECTIVE R91, `(.L_x_1810) ;  /* 0x000000005b087348 */ /* 0x000fea0003c00000 */
[----:B------:R0:W1:Y:S02]  /*15670*/  SHFL.IDX P0, R123, R88, R89, R90 ;  /* 0x00000059587b7389 */ /* 0x000064000000005a */
[----:B01----:R-:W-:Y:S05]  /*15680*/  ENDCOLLECTIVE ;  /* 0x000000000000791b */ /* 0x003fea0003800000 */
.L_x_1810:
[-C--:B------:R-:W-:Y:S01]  /*15690*/  FFMA R58, R4, R79.reuse, R59 ;  /* 0x0000004f043a7223 */ /* 0x080fe2000000003b */
[----:B------:R-:W-:Y:S01]  /*156a0*/  FFMA R59, R33, R79, R60 ;  /* 0x0000004f213b7223 */ /* 0x000fe2000000003c */
[----:B------:R-:W-:Y:S02]  /*156b0*/  MOV R88, R17 ;  /* 0x0000001100587202 */ /* 0x000fe40000000f00 */
[----:B------:R-:W-:-:S07]  /*156c0*/  MOV R85, R123 ;  /* 0x0000007b00557202 */ /* 0x000fce0000000f00 */
[----:B------:R-:W-:Y:S05]  /*156d0*/  WARPSYNC.COLLECTIVE R91, `(.L_x_1811) ;  /* 0x000000005b087348 */ /* 0x000fea0003c00000 */
[----:B------:R0:W1:Y:S02]  /*156e0*/  SHFL.IDX P0, R123, R88, R89, R90 ;  /* 0x00000059587b7389 */ /* 0x000064000000005a */
[----:B01----:R-:W-:Y:S05]  /*156f0*/  ENDCOLLECTIVE ;  /* 0x000000000000791b */ /* 0x003fea0003800000 */
.L_x_1811:
        /* <DEDUP_REMOVED lines=8> */
.L_x_1812:
[----:B------:R-:W-:Y:S02]  /*15780*/  MOV R88, R19 ;  /* 0x0000001300587202 */ /* 0x000fe40000000f00 */
[----:B------:R-:W-:-:S07]  /*15790*/  MOV R82, R123 ;  /* 0x0000007b00527202 */ /* 0x000fce0000000f00 */
[----:B------:R-:W-:Y:S05]  /*157a0*/  WARPSYNC.COLLECTIVE R91, `(.L_x_1813) ;  /* 0x000000005b087348 */ /* 0x000fea0003c00000 */
[----:B------:R0:W1:Y:S02]  /*157b0*/  SHFL.IDX P0, R123, R88, R89, R90 ;  /* 0x00000059587b7389 */ /* 0x000064000000005a */
[----:B01----:R-:W-:Y:S05]  /*157c0*/  ENDCOLLECTIVE ;  /* 0x000000000000791b */ /* 0x003fea0003800000 */
.L_x_1813:
[-C--:B------:R-:W-:Y:S01]  /*157d0*/  FFMA R64, R4, R82.reuse, R65 ;  /* 0x0000005204407223 */ /* 0x080fe20000000041 */
[----:B------:R-:W-:Y:S01]  /*157e0*/  FFMA R65, R33, R82, R66 ;  /* 0x0000005221417223 */ /* 0x000fe20000000042 */
[----:B------:R-:W-:Y:S02]  /*157f0*/  MOV R88, R20 ;  /* 0x0000001400587202 */ /* 0x000fe40000000f00 */
[----:B------:R-:W-:-:S07]  /*15800*/  MOV R84, R123 ;  /* 0x0000007b00547202 */ /* 0x000fce0000000f00 */
[----:B------:R-:W-:Y:S05]  /*15810*/  WARPSYNC.COLLECTIVE R91, `(.L_x_1814) ;  /* 0x000000005b087348 */ /* 0x000fea0003c00000 */
[----:B------:R0:W1:Y:S02]  /*15820*/  SHFL.IDX P0, R123, R88, R89, R90 ;  /* 0x00000059587b7389 */ /* 0x000064000000005a */
[----:B01----:R-:W-:Y:S05]  /*15830*/  ENDCOLLECTIVE ;  /* 0x000000000000791b */ /* 0x003fea0003800000 */
.L_x_1814:
[-C--:B------:R-:W-:Y:S01]  /*15840*/  FFMA R66, R4, R84.reuse, R67 ;  /* 0x0000005404427223 */ /* 0x080fe20000000043 */
[----:B------:R-:W-:Y:S01]  /*15850*/  FFMA R67, R33, R84, R68 ;  /* 0x0000005421437223 */ /* 0x000fe20000000044 */
[----:B------:R-:W-:Y:S02]  /*15860*/  MOV R88, R21 ;  /* 0x0000001500587202 */ /* 0x000fe40000000f00 */
[----:B------:R-:W-:-:S07]  /*15870*/  MOV R86, R123 ;  /* 0x0000007b00567202 */ /* 0x000fce0000000f00 */
[----:B------:R-:W-:Y:S05]  /*15880*/  WARPSYNC.COLLECTIVE R91, `(.L_x_1815) ;  /* 0x000000005b087348 */ /* 0x000fea0003c00000 */
[----:B------:R0:W1:Y:S02]  /*15890*/  SHFL.IDX P0, R123, R88, R89, R90 ;  /* 0x00000059587b7389 */ /* 0x000064000000005a */
[----:B01----:R-:W-:Y:S05]  /*158a0*/  ENDCOLLECTIVE ;  /* 0x000000000000791b */ /* 0x003fea0003800000 */
.L_x_1815:
[-C--:B------:R-:W-:Y:S01]  /*158b0*/  FFMA R68, R4, R86.reuse, R69 ;  /* 0x0000005604447223 */ /* 0x080fe20000000045 */
[----:B------:R-:W-:Y:S01]  /*158c0*/  FFMA R69, R33, R86, R70 ;  /* 0x0000005621457223 */ /* 0x000fe20000000046 */
[----:B------:R-:W-:Y:S02]  /*158d0*/  MOV R88, R22 ;  /* 0x0000001600587202 */ /* 0x000fe40000000f00 */
[----:B------:R-:W-:-:S07]  /*158e0*/  MOV R122, R123 ;  /* 0x0000007b007a7202 */ /* 0x000fce0000000f00 */
[----:B------:R-:W-:Y:S05]  /*158f0*/  WARPSYNC.COLLECTIVE R91, `(.L_x_1816) ;  /* 0x000000005b087348 */ /* 0x000fea0003c00000 */
[----:B------:R0:W1:Y:S02]  /*15900*/  SHFL.IDX P0, R123, R88, R89, R90 ;  /* 0x00000059587b7389 */ /* 0x000064000000005a */
[----:B01----:R-:W-:Y:S05]  /*15910*/  ENDCOLLECTIVE ;  /* 0x000000000000791b */ /* 0x003fea0003800000 */
.L_x_1816:
[-C--:B------:R-:W-:Y:S01]  /*15920*/  FFMA R70, R4, R122.reuse, R71 ;  /* 0x0000007a04467223 */ /* 0x080fe20000000047 */
[----:B------:R-:W-:Y:S01]  /*15930*/  FFMA R71, R33, R122, R72 ;  /* 0x0000007a21477223 */ /* 0x000fe20000000048 */
[----:B------:R-:W-:Y:S02]  /*15940*/  MOV R88, R23 ;  /* 0x0000001700587202 */ /* 0x000fe40000000f00 */
[----:B------:R-:W-:-:S07]  /*15950*/  MOV R124, R123 ;  /* 0x0000007b007c7202 */ /* 0x000fce0000000f00 */
[----:B------:R-:W-:Y:S05]  /*15960*/  WARPSYNC.COLLECTIVE R91, `(.L_x_1817) ;  /* 0x000000005b087348 */ /* 0x000fea0003c00000 */
[----:B------:R0:W1:Y:S02]  /*15970*/  SHFL.IDX P0, R123, R88, R89, R90 ;  /* 0x00000059587b7389 */ /* 0x000064000000005a */
[----:B01----:R-:W-:Y:S05]  /*15980*/  ENDCOLLECTIVE ;  /* 0x000000000000791b */ /* 0x003fea0003800000 */
.L_x_1817:
[-C--:B------:R-:W-:Y:S01]  /*15990*/  FFMA R72, R4, R124.reuse, R73 ;  /* 0x0000007c04487223 */ /* 0x080fe20000000049 */
[----:B------:R-:W-:Y:S01]  /*159a0*/  FFMA R73, R33, R124, R74 ;  /* 0x0000007c21497223 */ /* 0x000fe2000000004a */
[----:B------:R-:W-:Y:S02]  /*159b0*/  MOV R88, R24 ;  /* 0x0000001800587202 */ /* 0x000fe40000000f00 */
[----:B------:R-:W-:-:S07]  /*159c0*/  MOV R126, R123 ;  /* 0x0000007b007e7202 */ /* 0x000fce0000000f00 */
[----:B------:R-:W-:Y:S05]  /*159d0*/  WARPSYNC.COLLECTIVE R91, `(.L_x_1818) ;  /* 0x000000005b087348 */ /* 0x000fea0003c00000 */
[----:B------:R0:W1:Y:S02]  /*159e0*/  SHFL.IDX P0, R123, R88, R89, R90 ;  /* 0x00000059587b7389 */ /* 0x000064000000005a */
[----:B01----:R-:W-:Y:S05]  /*159f0*/  ENDCOLLECTIVE ;  /* 0x000000000000791b */ /* 0x003fea0003800000 */
.L_x_1818:
[-C--:B------:R-:W-:Y:S01]  /*15a00*/  FFMA R74, R4, R126.reuse, R75 ;  /* 0x0000007e044a7223 */ /* 0x080fe2000000004b */
[----:B------:R-:W-:Y:S01]  /*15a10*/  FFMA R75, R33, R126, R92 ;  /* 0x0000007e214b7223 */ /* 0x000fe2000000005c */
[----:B------:R-:W-:Y:S02]  /*15a20*/  MOV R88, R25 ;  /* 0x0000001900587202 */ /* 0x000fe40000000f00 */
[----:B------:R-:W-:-:S07]  /*15a30*/  MOV R128, R123 ;  /* 0x0000007b00807202 */ /* 0x000fce0000000f00 */
[----:B------:R-:W-:Y:S05]  /*15a40*/  WARPSYNC.COLLECTIVE R91, `(.L_x_1819) ;  /* 0x000000005b087348 */ /* 0x000fea0003c00000 */
[----:B------:R0:W1:Y:S02]  /*15a50*/  SHFL.IDX P0, R123, R88, R89, R90 ;  /* 0x00000059587b7389 */ /* 0x000064000000005a */
[----:B01----:R-:W-:Y:S05]  /*15a60*/  ENDCOLLECTIVE ;  /* 0x000000000000791b */ /* 0x003fea0003800000 */
.L_x_1819:
[-C--:B------:R-:W-:Y:S01]  /*15a70*/  FFMA R79, R33, R128.reuse, R94 ;  /* 0x00000080214f7223 */ /* 0x080fe2000000005e */
[----:B------:R-:W-:Y:S01]  /*15a80*/  FFMA R82, R4, R128, R93 ;  /* 0x0000008004527223 */ /* 0x000fe2000000005d */
[----:B------:R-:W-:Y:S02]  /*15a90*/  MOV R88, R26 ;  /* 0x0000001a00587202 */ /* 0x000fe40000000f00 */
[----:B------:R-:W-:-:S07]  /*15aa0*/  MOV R130, R123 ;  /* 0x0000007b00827202 */ /* 0x000fce0000000f00 */
[----:B------:R-:W-:Y:S05]  /*15ab0*/  WARPSYNC.COLLECTIVE R91, `(.L_x_1820) ;  /* 0x000000005b087348 */ /* 0x000fea0003c00000 */
[----:B------:R0:W1:Y:S02]  /*15ac0*/  SHFL.IDX P0, R123, R88, R89, R90 ;  /* 0x00000059587b7389 */ /* 0x000064000000005a */
[----:B01----:R-:W-:Y:S05]  /*15ad0*/  ENDCOLLECTIVE ;  /* 0x000000000000791b */ /* 0x003fea0003800000 */
.L_x_1820:
[-C--:B------:R-:W-:Y:S01]  /*15ae0*/  FFMA R84, R4, R130.reuse, R95 ;  /* 0x0000008204547223 */ /* 0x080fe2000000005f */
[----:B------:R-:W-:Y:S01]  /*15af0*/  FFMA R83, R33, R130, R96 ;  /* 0x0000008221537223 */ /* 0x000fe20000000060 */
[----:B------:R-:W-:Y:S02]  /*15b00*/  MOV R88, R28 ;  /* 0x0000001c00587202 */ /* 0x000fe40000000f00 */
[----:B------:R-:W-:-:S07]  /*15b10*/  MOV R132, R123 ;  /* 0x0000007b00847202 */ /* 0x000fce0000000f00 */
[----:B------:R-:W-:Y:S05]  /*15b20*/  WARPSYNC.COLLECTIVE R91, `(.L_x_1821) ;  /* 0x000000005b087348 */ /* 0x000fea0003c00000 */
[----:B------:R0:W1:Y:S02]  /*15b30*/  SHFL.IDX P0, R123, R88, R89, R90 ;  /* 0x00000059587b7389 */ /* 0x000064000000005a */
[----:B01----:R-:W-:Y:S05]  /*15b40*/  ENDCOLLECTIVE ;  /* 0x000000000000791b */ /* 0x003fea0003800000 */
.L_x_1821:
[-C--:B------:R-:W-:Y:S01]  /*15b50*/  FFMA R86, R4, R132.reuse, R97 ;  /* 0x0000008404567223 */ /* 0x080fe20000000061 */
[----:B------:R-:W-:Y:S01]  /*15b60*/  FFMA R85, R33, R132, R98 ;  /* 0x0000008421557223 */ /* 0x000fe20000000062 */
[----:B------:R-:W-:Y:S02]  /*15b70*/  MOV R88, R29 ;  /* 0x0000001d00587202 */ /* 0x000fe40000000f00 */
[----:B------:R-:W-:-:S07]  /*15b80*/  MOV R134, R123 ;  /* 0x0000007b00867202 */ /* 0x000fce0000000f00 */
[----:B------:R-:W-:Y:S05]  /*15b90*/  WARPSYNC.COLLECTIVE R91, `(.L_x_1822) ;  /* 0x000000005b087348 */ /* 0x000fea0003c00000 */
[----:B------:R0:W1:Y:S02]  /*15ba0*/  SHFL.IDX P0, R123, R88, R89, R90 ;  /* 0x00000059587b7389 */ /* 0x000064000000005a */
[----:B01----:R-:W-:Y:S05]  /*15bb0*/  ENDCOLLECTIVE ;  /* 0x000000000000791b */ /* 0x003fea0003800000 */
.L_x_1822:
        /* <DEDUP_REMOVED lines=8> */
.L_x_1823:
[----:B------:R-:W-:Y:S02]  /*15c40*/  MOV R88, R31 ;  /* 0x0000001f00587202 */ /* 0x000fe40000000f00 */
[----:B------:R-:W-:-:S07]  /*15c50*/  MOV R97, R123 ;  /* 0x0000007b00617202 */ /* 0x000fce0000000f00 */
[----:B------:R-:W-:Y:S05]  /*15c60*/  WARPSYNC.COLLECTIVE R91, `(.L_x_1824) ;  /* 0x000000005b087348 */ /* 0x000fea0003c00000 */
[----:B------:R0:W1:Y:S02]  /*15c70*/  SHFL.IDX P0, R123, R88, R89, R90 ;  /* 0x00000059587b7389 */ /* 0x000064000000005a */
[----:B01----:R-:W-:Y:S05]  /*15c80*/  ENDCOLLECTIVE ;  /* 0x000000000000791b */ /* 0x003fea0003800000 */
.L_x_1824:
[-C--:B------:R-:W-:Y:S01]  /*15c90*/  FFMA R96, R4, R97.reuse, R103 ;  /* 0x0000006104607223 */ /* 0x080fe20000000067 */
[----:B------:R-:W-:Y:S01]  /*15ca0*/  FFMA R97, R33, R97, R104 ;  /* 0x0000006121617223 */ /* 0x000fe20000000068 */
[----:B------:R-:W-:Y:S02]  /*15cb0*/  MOV R88, R32 ;  /* 0x0000002000587202 */ /* 0x000fe40000000f00 */
[----:B------:R-:W-:-:S07]  /*15cc0*/  MOV R99, R123 ;  /* 0x0000007b00637202 */ /* 0x000fce0000000f00 */
[----:B------:R-:W-:Y:S05]  /*15cd0*/  WARPSYNC.COLLECTIVE R91, `(.L_x_1825) ;  /* 0x000000005b087348 */ /* 0x000fea0003c00000 */
[----:B------:R0:W1:Y:S02]  /*15ce0*/  SHFL.IDX P0, R123, R88, R89, R90 ;  /* 0x00000059587b7389 */ /* 0x000064000000005a */
[----:B01----:R-:W-:Y:S05]  /*15cf0*/  ENDCOLLECTIVE ;  /* 0x000000000000791b */ /* 0x003fea0003800000 */
.L_x_1825:
[-C--:B------:R-:W-:Y:S01]  /*15d00*/  FFMA R98, R4, R99.reuse, R105 ;  /* 0x0000006304627223 */ /* 0x080fe20000000069 */
[----:B------:R-:W-:Y:S01]  /*15d10*/  FFMA R99, R33, R99, R106 ;  /* 0x0000006321637223 */ /* 0x000fe2000000006a */
[----:B------:R-:W-:Y:S02]  /*15d20*/  MOV R88, R34 ;  /* 0x0000002200587202 */ /* 0x000fe40000000f00 */
[----:B------:R-:W-:-:S07]  /*15d30*/  MOV R125, R123 ;  /* 0x0000007b007d7202 */ /* 0x000fce0000000f00 */
[----:B------:R-:W-:Y:S05]  /*15d40*/  WARPSYNC.COLLECTIVE R91, `(.L_x_1826) ;  /* 0x000000005b087348 */ /* 0x000fea0003c00000 */
[----:B------:R0:W1:Y:S02]  /*15d50*/  SHFL.IDX P0, R123, R88, R89, R90 ;  /* 0x00000059587b7389 */ /* 0x000064000000005a */
[----:B01----:R-:W-:Y:S05]  /*15d60*/  ENDCOLLECTIVE ;  /* 0x000000000000791b */ /* 0x003fea0003800000 */
.L_x_1826:
[-C--:B------:R-:W-:Y:S01]  /*15d70*/  FFMA R100, R4, R125.reuse, R107 ;  /* 0x0000007d04647223 */ /* 0x080fe2000000006b */
[----:B------:R-:W-:Y:S01]  /*15d80*/  FFMA R101, R33, R125, R108 ;  /* 0x0000007d21657223 */ /* 0x000fe2000000006c */
[----:B------:R-:W-:Y:S02]  /*15d90*/  MOV R88, R35 ;  /* 0x0000002300587202 */ /* 0x000fe40000000f00 */
[----:B------:R-:W-:-:S07]  /*15da0*/  MOV R127, R123 ;  /* 0x0000007b007f7202 */ /* 0x000fce0000000f00 */
[----:B------:R-:W-:Y:S05]  /*15db0*/  WARPSYNC.COLLECTIVE R91, `(.L_x_1827) ;  /* 0x000000005b087348 */ /* 0x000fea0003c00000 */
[----:B------:R0:W1:Y:S02]  /*15dc0*/  SHFL.IDX P0, R123, R88, R89, R90 ;  /* 0x00000059587b7389 */ /* 0x000064000000005a */
[----:B01----:R-:W-:Y:S05]  /*15dd0*/  ENDCOLLECTIVE ;  /* 0x000000000000791b */ /* 0x003fea0003800000 */
.L_x_1827:
[-C--:B------:R-:W-:Y:S01]  /*15de0*/  FFMA R122, R4, R127.reuse, R109 ;  /* 0x0000007f047a7223 */ /* 0x080fe2000000006d */
[----:B------:R-:W-:Y:S01]  /*15df0*/  FFMA R103, R33, R127, R110 ;  /* 0x0000007f21677223 */ /* 0x000fe2000000006e */
[----:B------:R-:W-:Y:S02]  /*15e00*/  MOV R88, R36 ;  /* 0x0000002400587202 */ /* 0x000fe40000000f00 */
[----:B------:R-:W-:-:S07]  /*15e10*/  MOV R129, R123 ;  /* 0x0000007b00817202 */ /* 0x000fce0000000f00 */
[----:B------:R-:W-:Y:S05]  /*15e20*/  WARPSYNC.COLLECTIVE R91, `(.L_x_1828) ;  /* 0x000000005b087348 */ /* 0x000fea0003c00000 */
[----:B------:R0:W1:Y:S02]  /*15e30*/  SHFL.IDX P0, R123, R88, R89, R90 ;  /* 0x00000059587b7389 */ /* 0x000064000000005a */
[----:B01----:R-:W-:Y:S05]  /*15e40*/  ENDCOLLECTIVE ;  /* 0x000000000000791b */ /* 0x003fea0003800000 */
.L_x_1828:
[-C--:B------:R-:W-:Y:S01]  /*15e50*/  FFMA R124, R4, R129.reuse, R111 ;  /* 0x00000081047c7223 */ /* 0x080fe2000000006f */
[----:B------:R-:W-:Y:S01]  /*15e60*/  FFMA R105, R33, R129, R112 ;  /* 0x0000008121697223 */ /* 0x000fe20000000070 */
[----:B------:R-:W-:Y:S02]  /*15e70*/  MOV R88, R37 ;  /* 0x0000002500587202 */ /* 0x000fe40000000f00 */
[----:B------:R-:W-:-:S07]  /*15e80*/  MOV R131, R123 ;  /* 0x0000007b00837202 */ /* 0x000fce0000000f00 */
[----:B------:R-:W-:Y:S05]  /*15e90*/  WARPSYNC.COLLECTIVE R91, `(.L_x_1829) ;  /* 0x000000005b087348 */ /* 0x000fea0003c00000 */
[----:B------:R0:W1:Y:S02]  /*15ea0*/  SHFL.IDX P0, R123, R88, R89, R90 ;  /* 0x00000059587b7389 */ /* 0x000064000000005a */
[----:B01----:R-:W-:Y:S05]  /*15eb0*/  ENDCOLLECTIVE ;  /* 0x000000000000791b */ /* 0x003fea0003800000 */
.L_x_1829:
[-C--:B------:R-:W-:Y:S01]  /*15ec0*/  FFMA R126, R4, R131.reuse, R113 ;  /* 0x00000083047e7223 */ /* 0x080fe20000000071 */
[----:B------:R-:W-:Y:S01]  /*15ed0*/  FFMA R107, R33, R131, R114 ;  /* 0x00000083216b7223 */ /* 0x000fe20000000072 */
[----:B------:R-:W-:Y:S02]  /*15ee0*/  MOV R88, R38 ;  /* 0x0000002600587202 */ /* 0x000fe40000000f00 */
[----:B------:R-:W-:-:S07]  /*15ef0*/  MOV R133, R123 ;  /* 0x0000007b00857202 */ /* 0x000fce0000000f00 */
[----:B------:R-:W-:Y:S05]  /*15f00*/  WARPSYNC.COLLECTIVE R91, `(.L_x_1830) ;  /* 0x000000005b087348 */ /* 0x000fea0003c00000 */
[----:B------:R0:W1:Y:S02]  /*15f10*/  SHFL.IDX P0, R123, R88, R89, R90 ;  /* 0x00000059587b7389 */ /* 0x000064000000005a */
[----:B01----:R-:W-:Y:S05]  /*15f20*/  ENDCOLLECTIVE ;  /* 0x000000000000791b */ /* 0x003fea0003800000 */
.L_x_1830:
[-C--:B------:R-:W-:Y:S01]  /*15f30*/  FFMA R128, R4, R133.reuse, R115 ;  /* 0x0000008504807223 */ /* 0x080fe20000000073 */
[----:B------:R-:W-:Y:S01]  /*15f40*/  FFMA R109, R33, R133, R116 ;  /* 0x00000085216d7223 */ /* 0x000fe20000000074 */
[----:B------:R-:W-:Y:S02]  /*15f50*/  MOV R88, R39 ;  /* 0x0000002700587202 */ /* 0x000fe40000000f00 */
[----:B------:R-:W-:-:S07]  /*15f60*/  MOV R135, R123 ;  /* 0x0000007b00877202 */ /* 0x000fce0000000f00 */
[----:B------:R-:W-:Y:S05]  /*15f70*/  WARPSYNC.COLLECTIVE R91, `(.L_x_1831) ;  /* 0x000000005b087348 */ /* 0x000fea0003c00000 */
[----:B------:R0:W1:Y:S02]  /*15f80*/  SHFL.IDX P0, R123, R88, R89, R90 ;  /* 0x00000059587b7389 */ /* 0x000064000000005a */
[----:B01----:R-:W-:Y:S05]  /*15f90*/  ENDCOLLECTIVE ;  /* 0x000000000000791b */ /* 0x003fea0003800000 */
.L_x_1831:
[-C--:B------:R-:W-:Y:S01]  /*15fa0*/  FFMA R130, R4, R135.reuse, R117 ;  /* 0x0000008704827223 */ /* 0x080fe20000000075 */
[----:B------:R-:W-:Y:S01]  /*15fb0*/  FFMA R111, R33, R135, R118 ;  /* 0x00000087216f7223 */ /* 0x000fe20000000076 */
[----:B------:R-:W-:Y:S02]  /*15fc0*/  MOV R88, R40 ;  /* 0x0000002800587202 */ /* 0x000fe40000000f00 */
[----:B------:R-:W-:-:S07]  /*15fd0*/  MOV R137, R123 ;  /* 0x0000007b00897202 */ /* 0x000fce0000000f00 */
[----:B------:R-:W-:Y:S05]  /*15fe0*/  WARPSYNC.COLLECTIVE R91, `(.L_x_1832) ;  /* 0x000000005b087348 */ /* 0x000fea0003c00000 */
[----:B------:R0:W1:Y:S02]  /*15ff0*/  SHFL.IDX P0, R123, R88, R89, R90 ;  /* 0x00000059587b7389 */ /* 0x000064000000005a */
[----:B01----:R-:W-:Y:S05]  /*16000*/  ENDCOLLECTIVE ;  /* 0x000000000000791b */ /* 0x003fea0003800000 */
.L_x_1832:
[-C--:B------:R-:W-:Y:S01]  /*16010*/  FFMA R132, R4, R137.reuse, R119 ;  /* 0x0000008904847223 */ /* 0x080fe20000000077 */
[----:B------:R-:W-:Y:S01]  /*16020*/  FFMA R113, R33, R137, R120 ;  /* 0x0000008921717223 */ /* 0x000fe20000000078 */
[----:B------:R-:W-:Y:S02]  /*16030*/  MOV R88, R41 ;  /* 0x0000002900587202 */ /* 0x000fe40000000f00 */
[----:B------:R-:W-:-:S07]  /*16040*/  MOV R138, R123 ;  /* 0x0000007b008a7202 */ /* 0x000fce0000000f00 */
[----:B------:R-:W-:Y:S05]  /*16050*/  WARPSYNC.COLLECTIVE R91, `(.L_x_1833) ;  /* 0x000000005b087348 */ /* 0x000fea0003c00000 */
[----:B------:R0:W1:Y:S02]  /*16060*/  SHFL.IDX P0, R123, R88, R89, R90 ;  /* 0x00000059587b7389 */ /* 0x000064000000005a */
[----:B01----:R-:W-:Y:S05]  /*16070*/  ENDCOLLECTIVE ;  /* 0x000000000000791b */ /* 0x003fea0003800000 */
.L_x_1833:
[-C--:B------:R-:W-:Y:S01]  /*16080*/  FFMA R134, R4, R138.reuse, R121 ;  /* 0x0000008a04867223 */ /* 0x080fe20000000079 */
[----:B------:R-:W-:Y:S01]  /*16090*/  FFMA R115, R33, R138, R87 ;  /* 0x0000008a21737223 */ /* 0x000fe20000000057 */
[----:B------:R-:W-:Y:S02]  /*160a0*/  MOV R88, R42 ;  /* 0x0000002a00587202 */ /* 0x000fe40000000f00 */
[----:B------:R-:W-:-:S07]  /*160b0*/  MOV R139, R123 ;  /* 0x0000007b008b7202 */ /* 0x000fce0000000f00 */
[----:B------:R-:W-:Y:S05]  /*160c0*/  WARPSYNC.COLLECTIVE R91, `(.L_x_1834) ;  /* 0x000000005b087348 */ /* 0x000fea0003c00000 */
[----:B------:R0:W1:Y:S02]  /*160d0*/  SHFL.IDX P0, R123, R88, R89, R90 ;  /* 0x00000059587b7389 */ /* 0x000064000000005a */
[----:B01----:R-:W-:Y:S05]  /*160e0*/  ENDCOLLECTIVE ;  /* 0x000000000000791b */ /* 0x003fea0003800000 */
.L_x_1834:
        /* <DEDUP_REMOVED lines=11> */
.L_x_1835:
[----:B------:R-:W-:Y:S02]  /*161a0*/  MOV R88, R10 ;  /* 0x0000000a00587202 */ /* 0x000fe40000000f00 */
[----:B------:R-:W-:-:S07]  /*161b0*/  MOV R80, R123 ;  /* 0x0000007b00507202 */ /* 0x000fce0000000f00 */
[----:B------:R-:W-:Y:S05]  /*161c0*/  WARPSYNC.COLLECTIVE R91, `(.L_x_1836) ;  /* 0x000000005b087348 */ /* 0x000fea0003c00000 */
[----:B------:R0:W1:Y:S02]  /*161d0*/  SHFL.IDX P0, R123, R88, R89, R90 ;  /* 0x00000059587b7389 */ /* 0x000064000000005a */
[----:B01----:R-:W-:Y:S05]  /*161e0*/  ENDCOLLECTIVE ;  /* 0x000000000000791b */ /* 0x003fea0003800000 */
.L_x_1836:
[----:B------:R-:W-:Y:S01]  /*161f0*/  MOV R88, R11 ;  /* 0x0000000b00587202 */ /* 0x000fe20000000f00 */
[----:B------:R-:W-:Y:S01]  /*16200*/  FFMA R48, R43, R123, R48 ;  /* 0x0000007b2b307223 */ /* 0x000fe20000000030 */
[----:B------:R-:W-:Y:S01]  /*16210*/  FFMA R81, R80, R43, R81 ;  /* 0x0000002b50517223 */ /* 0x000fe20000000051 */
[----:B------:R-:W-:-:S07]  /*16220*/  FFMA R50, R4, R123, R50 ;  /* 0x0000007b04327223 */ /* 0x000fce0000000032 */
[----:B------:R-:W-:Y:S05]  /*16230*/  WARPSYNC.COLLECTIVE R91, `(.L_x_1837) ;  /* 0x000000005b087348 */ /* 0x000fea0003c00000 */
[----:B------:R0:W1:Y:S02]  /*16240*/  SHFL.IDX P0, R123, R88, R89, R90 ;  /* 0x00000059587b7389 */ /* 0x000064000000005a */
[----:B01----:R-:W-:Y:S05]  /*16250*/  ENDCOLLECTIVE ;  /* 0x000000000000791b */ /* 0x003fea0003800000 */
.L_x_1837:
[----:B------:R-:W-:Y:S02]  /*16260*/  MOV R88, R12 ;  /* 0x0000000c00587202 */ /* 0x000fe40000000f00 */
[----:B------:R-:W-:-:S07]  /*16270*/  MOV R44, R123 ;  /* 0x0000007b002c7202 */ /* 0x000fce0000000f00 */
[----:B------:R-:W-:Y:S05]  /*16280*/  WARPSYNC.COLLECTIVE R91, `(.L_x_1838) ;  /* 0x000000005b087348 */ /* 0x000fea0003c00000 */
[----:B------:R0:W1:Y:S02]  /*16290*/  SHFL.IDX P0, R123, R88, R89, R90 ;  /* 0x00000059587b7389 */ /* 0x000064000000005a */
[----:B01----:R-:W-:Y:S05]  /*162a0*/  ENDCOLLECTIVE ;  /* 0x000000000000791b */ /* 0x003fea0003800000 */
.L_x_1838:
[----:B------:R-:W-:Y:S02]  /*162b0*/  MOV R88, R13 ;  /* 0x0000000d00587202 */ /* 0x000fe40000000f00 */
[----:B------:R-:W-:-:S07]  /*162c0*/  MOV R45, R123 ;  /* 0x0000007b002d7202 */ /* 0x000fce0000000f00 */
[----:B------:R-:W-:Y:S05]  /*162d0*/  WARPSYNC.COLLECTIVE R91, `(.L_x_1839) ;  /* 0x000000005b087348 */ /* 0x000fea0003c00000 */
[----:B------:R0:W1:Y:S02]  /*162e0*/  SHFL.IDX P0, R123, R88, R89, R90 ;  /* 0x00000059587b7389 */ /* 0x000064000000005a */
[----:B01----:R-:W-:Y:S05]  /*162f0*/  ENDCOLLECTIVE ;  /* 0x000000000000791b */ /* 0x003fea0003800000 */
.L_x_1839:
[----:B------:R-:W-:Y:S02]  /*16300*/  MOV R88, R14 ;  /* 0x0000000e00587202 */ /* 0x000fe40000000f00 */
[----:B------:R-:W-:-:S07]  /*16310*/  MOV R47, R123 ;  /* 0x0000007b002f7202 */ /* 0x000fce0000000f00 */
[----:B------:R-:W-:Y:S05]  /*16320*/  WARPSYNC.COLLECTIVE R91, `(.L_x_1840) ;  /* 0x000000005b087348 */ /* 0x000fea0003c00000 */
[----:B------:R0:W1:Y:S02]  /*16330*/  SHFL.IDX P0, R123, R88, R89, R90 ;  /* 0x00000059587b7389 */ /* 0x000064000000005a */
[----:B01----:R-:W-:Y:S05]  /*16340*/  ENDCOLLECTIVE ;  /* 0x000000000000791b */ /* 0x003fea0003800000 */
.L_x_1840:
[----:B------:R-:W-:Y:S02]  /*16350*/  MOV R88, R15 ;  /* 0x0000000f00587202 */ /* 0x000fe40000000f00 */
[----:B------:R-:W-:-:S07]  /*16360*/  MOV R87, R123 ;  /* 0x0000007b00577202 */ /* 0x000fce0000000f00 */
[----:B------:R-:W-:Y:S05]  /*16370*/  WARPSYNC.COLLECTIVE R91, `(.L_x_1841) ;  /* 0x000000005b087348 */ /* 0x000fea0003c00000 */
[----:B------:R0:W1:Y:S02]  /*16380*/  SHFL.IDX P0, R123, R88, R89, R90 ;  /* 0x00000059587b7389 */ /* 0x000064000000005a */
[----:B01----:R-:W-:Y:S05]  /*16390*/  ENDCOLLECTIVE ;  /* 0x000000000000791b */ /* 0x003fea0003800000 */
.L_x_1841:
[----:B------:R-:W-:Y:S02]  /*163a0*/  MOV R88, R16 ;  /* 0x0000001000587202 */ /* 0x000fe40000000f00 */
[----:B------:R-:W-:-:S07]  /*163b0*/  MOV R119, R123 ;  /* 0x0000007b00777202 */ /* 0x000fce0000000f00 */
[----:B------:R-:W-:Y:S05]  /*163c0*/  WARPSYNC.COLLECTIVE R91, `(.L_x_1842) ;  /* 0x000000005b087348 */ /* 0x000fea0003c00000 */
[----:B------:R0:W1:Y:S02]  /*163d0*/  SHFL.IDX P0, R123, R88, R89, R90 ;  /* 0x00000059587b7389 */ /* 0x000064000000005a */
[----:B01----:R-:W-:Y:S05]  /*163e0*/  ENDCOLLECTIVE ;  /* 0x000000000000791b */ /* 0x003fea0003800000 */
.L_x_1842:
[----:B------:R-:W-:Y:S02]  /*163f0*/  MOV R88, R17 ;  /* 0x0000001100587202 */ /* 0x000fe40000000f00 */
[----:B------:R-:W-:-:S07]  /*16400*/  MOV R121, R123 ;  /* 0x0000007b00797202 */ /* 0x000fce0000000f00 */
[----:B------:R-:W-:Y:S05]  /*16410*/  WARPSYNC.COLLECTIVE R91, `(.L_x_1843) ;  /* 0x000000005b087348 */ /* 0x000fea0003c00000 */
[----:B------:R0:W1:Y:S02]  /*16420*/  SHFL.IDX P0, R123, R88, R89, R90 ;  /* 0x00000059587b7389 */ /* 0x000064000000005a */
[----:B01----:R-:W-:Y:S05]  /*16430*/  ENDCOLLECTIVE ;  /* 0x000000000000791b */ /* 0x003fea0003800000 */
.L_x_1843:
[----:B------:R-:W-:Y:S01]  /*16440*/  FFMA R77, R80, R4, R77 ;  /* 0x00000004504d7223 */ /* 0x000fe2000000004d */
[----:B------:R-:W-:Y:S02]  /*16450*/  MOV R88, R18 ;  /* 0x0000001200587202 */ /* 0x000fe40000000f00 */
[----:B------:R-:W-:-:S07]  /*16460*/  MOV R80, R123 ;  /* 0x0000007b00507202 */ /* 0x000fce0000000f00 */
[----:B------:R-:W-:Y:S05]  /*16470*/  WARPSYNC.COLLECTIVE R91, `(.L_x_1844) ;  /* 0x000000005b087348 */ /* 0x000fea0003c00000 */
[----:B------:R0:W1:Y:S02]  /*16480*/  SHFL.IDX P0, R123, R88, R89, R90 ;  /* 0x00000059587b7389 */ /* 0x000064000000005a */
[----:B01----:R-:W-:Y:S05]  /*16490*/  ENDCOLLECTIVE ;  /* 0x000000000000791b */ /* 0x003fea0003800000 */
.L_x_1844:
        /* <DEDUP_REMOVED lines=10> */
.L_x_1845:
[----:B------:R-:W-:Y:S02]  /*16540*/  MOV R88, R20 ;  /* 0x0000001400587202 */ /* 0x000fe40000000f00 */
[----:B------:R-:W-:-:S07]  /*16550*/  MOV R53, R123 ;  /* 0x0000007b00357202 */ /* 0x000fce0000000f00 */
[----:B------:R-:W-:Y:S05]  /*16560*/  WARPSYNC.COLLECTIVE R91, `(.L_x_1846) ;  /* 0x000000005b087348 */ /* 0x000fea0003c00000 */
[----:B------:R0:W1:Y:S02]  /*16570*/  SHFL.IDX P0, R123, R88, R89, R90 ;  /* 0x00000059587b7389 */ /* 0x000064000000005a */
[----:B01----:R-:W-:Y:S05]  /*16580*/  ENDCOLLECTIVE ;  /* 0x000000000000791b */ /* 0x003fea0003800000 */
.L_x_1846:
        /* <DEDUP_REMOVED lines=8> */
.L_x_1847:
[----:B------:R-:W-:Y:S02]  /*16610*/  MOV R88, R22 ;  /* 0x0000001600587202 */ /* 0x000fe40000000f00 */
[----:B------:R-:W-:-:S07]  /*16620*/  MOV R57, R123 ;  /* 0x0000007b00397202 */ /* 0x000fce0000000f00 */
[----:B------:R-:W-:Y:S05]  /*16630*/  WARPSYNC.COLLECTIVE R91, `(.L_x_1848) ;  /* 0x000000005b087348 */ /* 0x000fea0003c00000 */
[----:B------:R0:W1:Y:S02]  /*16640*/  SHFL.IDX P0, R123, R88, R89, R90 ;  /* 0x00000059587b7389 */ /* 0x000064000000005a */
[----:B01----:R-:W-:Y:S05]  /*16650*/  ENDCOLLECTIVE ;  /* 0x000000000000791b */ /* 0x003fea0003800000 */
.L_x_1848:
[----:B------:R-:W-:Y:S01]  /*16660*/  FFMA R152, R43, R47, R54 ;  /* 0x0000002f2b987223 */ /* 0x000fe20000000036 */
[----:B------:R-:W-:Y:S01]  /*16670*/  FFMA R47, R4, R119, R59 ;  /* 0x00000077042f7223 */ /* 0x000fe2000000003b */
[----:B------:R-:W-:Y:S02]  /*16680*/  MOV R88, R23 ;  /* 0x0000001700587202 */ /* 0x000fe40000000f00 */
[----:B------:R-:W-:-:S07]  /*16690*/  MOV R59, R123 ;  /* 0x0000007b003b7202 */ /* 0x000fce0000000f00 */
[----:B------:R-:W-:Y:S05]  /*166a0*/  WARPSYNC.COLLECTIVE R91, `(.L_x_1849) ;  /* 0x000000005b087348 */ /* 0x000fea0003c00000 */
[----:B------:R0:W1:Y:S02]  /*166b0*/  SHFL.IDX P0, R123, R88, R89, R90 ;  /* 0x00000059587b7389 */ /* 0x000064000000005a */
[----:B01----:R-:W-:Y:S05]  /*166c0*/  ENDCOLLECTIVE ;  /* 0x000000000000791b */ /* 0x003fea0003800000 */
.L_x_1849:
[----:B------:R-:W-:Y:S01]  /*166d0*/  FFMA R78, R4, R121, R61 ;  /* 0x00000079044e7223 */ /* 0x000fe2000000003d */
[----:B------:R-:W-:Y:S02]  /*166e0*/  MOV R88, R24 ;  /* 0x0000001800587202 */ /* 0x000fe40000000f00 */
[----:B------:R-:W-:-:S07]  /*166f0*/  MOV R61, R123 ;  /* 0x0000007b003d7202 */ /* 0x000fce0000000f00 */
[----:B------:R-:W-:Y:S05]  /*16700*/  WARPSYNC.COLLECTIVE R91, `(.L_x_1850) ;  /* 0x000000005b087348 */ /* 0x000fea0003c00000 */
[----:B------:R0:W1:Y:S02]  /*16710*/  SHFL.IDX P0, R123, R88, R89, R90 ;  /* 0x00000059587b7389 */ /* 0x000064000000005a */
[----:B01----:R-:W-:Y:S05]  /*16720*/  ENDCOLLECTIVE ;  /* 0x000000000000791b */ /* 0x003fea0003800000 */
.L_x_1850:
        /* <DEDUP_REMOVED lines=9> */
.L_x_1851:
[----:B------:R-:W-:Y:S02]  /*167c0*/  MOV R88, R26 ;  /* 0x0000001a00587202 */ /* 0x000fe40000000f00 */
[----:B------:R-:W-:-:S07]  /*167d0*/  MOV R125, R123 ;  /* 0x0000007b007d7202 */ /* 0x000fce0000000f00 */
[----:B------:R-:W-:Y:S05]  /*167e0*/  WARPSYNC.COLLECTIVE R91, `(.L_x_1852) ;  /* 0x000000005b087348 */ /* 0x000fea0003c00000 */
[----:B------:R0:W1:Y:S02]  /*167f0*/  SHFL.IDX P0, R123, R88, R89, R90 ;  /* 0x00000059587b7389 */ /* 0x000064000000005a */
[----:B01----:R-:W-:Y:S05]  /*16800*/  ENDCOLLECTIVE ;  /* 0x000000000000791b */ /* 0x003fea0003800000 */
.L_x_1852:
[----:B------:R-:W-:Y:S01]  /*16810*/  MOV R88, R28 ;  /* 0x0000001c00587202 */ /* 0x000fe20000000f00 */
[-C--:B------:R-:W-:Y:S01]  /*16820*/  FFMA R140, R43, R123.reuse, R86 ;  /* 0x0000007b2b8c7223 */ /* 0x080fe20000000056 */
[----:B------:R-:W-:-:S07]  /*16830*/  FFMA R85, R4, R123, R85 ;  /* 0x0000007b04557223 */ /* 0x000fce0000000055 */
[----:B------:R-:W-:Y:S05]  /*16840*/  WARPSYNC.COLLECTIVE R91, `(.L_x_1853) ;  /* 0x000000005b087348 */ /* 0x000fea0003c00000 */
[----:B------:R0:W1:Y:S02]  /*16850*/  SHFL.IDX P0, R123, R88, R89, R90 ;  /* 0x00000059587b7389 */ /* 0x000064000000005a */
[----:B01----:R-:W-:Y:S05]  /*16860*/  ENDCOLLECTIVE ;  /* 0x000000000000791b */ /* 0x003fea0003800000 */
.L_x_1853:
[----:B------:R-:W-:Y:S02]  /*16870*/  MOV R88, R29 ;  /* 0x0000001d00587202 */ /* 0x000fe40000000f00 */
[----:B------:R-:W-:-:S07]  /*16880*/  MOV R52, R123 ;  /* 0x0000007b00347202 */ /* 0x000fce0000000f00 */
[----:B------:R-:W-:Y:S05]  /*16890*/  WARPSYNC.COLLECTIVE R91, `(.L_x_1854) ;  /* 0x000000005b087348 */ /* 0x000fea0003c00000 */
[----:B------:R0:W1:Y:S02]  /*168a0*/  SHFL.IDX P0, R123, R88, R89, R90 ;  /* 0x00000059587b7389 */ /* 0x000064000000005a */
[----:B01----:R-:W-:Y:S05]  /*168b0*/  ENDCOLLECTIVE ;  /* 0x000000000000791b */ /* 0x003fea0003800000 */
.L_x_1854:
[-C--:B------:R-:W-:Y:S01]  /*168c0*/  FFMA R129, R43, R53.reuse, R66 ;  /* 0x000000352b817223 */ /* 0x080fe20000000042 */
[----:B------:R-:W-:Y:S01]  /*168d0*/  FFMA R102, R4, R53, R67 ;  /* 0x0000003504667223 */ /* 0x000fe20000000043 */
[----:B------:R-:W-:Y:S02]  /*168e0*/  MOV R88, R30 ;  /* 0x0000001e00587202 */ /* 0x000fe40000000f00 */
[----:B------:R-:W-:-:S07]  /*168f0*/  MOV R53, R123 ;  /* 0x0000007b00357202 */ /* 0x000fce0000000f00 */
[----:B------:R-:W-:Y:S05]  /*16900*/  WARPSYNC.COLLECTIVE R91, `(.L_x_1855) ;  /* 0x000000005b087348 */ /* 0x000fea0003c00000 */
[----:B------:R0:W1:Y:S02]  /*16910*/  SHFL.IDX P0, R123, R88, R89, R90 ;  /* 0x00000059587b7389 */ /* 0x000064000000005a */
[----:B01----:R-:W-:Y:S05]  /*16920*/  ENDCOLLECTIVE ;  /* 0x000000000000791b */ /* 0x003fea0003800000 */
.L_x_1855:
[----:B------:R-:W-:Y:S02]  /*16930*/  MOV R88, R31 ;  /* 0x0000001f00587202 */ /* 0x000fe40000000f00 */
[----:B------:R-:W-:-:S07]  /*16940*/  MOV R54, R123 ;  /* 0x0000007b00367202 */ /* 0x000fce0000000f00 */
[----:B------:R-:W-:Y:S05]  /*16950*/  WARPSYNC.COLLECTIVE R91, `(.L_x_1856) ;  /* 0x000000005b087348 */ /* 0x000fea0003c00000 */
[----:B------:R0:W1:Y:S02]  /*16960*/  SHFL.IDX P0, R123, R88, R89, R90 ;  /* 0x00000059587b7389 */ /* 0x000064000000005a */
[----:B01----:R-:W-:Y:S05]  /*16970*/  ENDCOLLECTIVE ;  /* 0x000000000000791b */ /* 0x003fea0003800000 */
.L_x_1856:
[-C--:B------:R-:W-:Y:S01]  /*16980*/  FFMA R131, R43, R55.reuse, R68 ;  /* 0x000000372b837223 */ /* 0x080fe20000000044 */
[----:B------:R-:W-:Y:S01]  /*16990*/  FFMA R104, R4, R55, R69 ;  /* 0x0000003704687223 */ /* 0x000fe20000000045 */
[----:B------:R-:W-:Y:S02]  /*169a0*/  MOV R88, R32 ;  /* 0x0000002000587202 */ /* 0x000fe40000000f00 */
[----:B------:R-:W-:-:S07]  /*169b0*/  MOV R55, R123 ;  /* 0x0000007b00377202 */ /* 0x000fce0000000f00 */
[----:B------:R-:W-:Y:S05]  /*169c0*/  WARPSYNC.COLLECTIVE R91, `(.L_x_1857) ;  /* 0x000000005b087348 */ /* 0x000fea0003c00000 */
[----:B------:R0:W1:Y:S02]  /*169d0*/  SHFL.IDX P0, R123, R88, R89, R90 ;  /* 0x00000059587b7389 */ /* 0x000064000000005a */
[----:B01----:R-:W-:Y:S05]  /*169e0*/  ENDCOLLECTIVE ;  /* 0x000000000000791b */ /* 0x003fea0003800000 */
.L_x_1857:
[----:B------:R-:W-:Y:S01]  /*169f0*/  MOV R88, R34 ;  /* 0x0000002200587202 */ /* 0x000fe20000000f00 */
[-C--:B------:R-:W-:Y:S01]  /*16a00*/  FFMA R145, R43, R123.reuse, R100 ;  /* 0x0000007b2b917223 */ /* 0x080fe20000000064 */
[----:B------:R-:W-:-:S07]  /*16a10*/  FFMA R114, R4, R123, R101 ;  /* 0x0000007b04727223 */ /* 0x000fce0000000065 */
[----:B------:R-:W-:Y:S05]  /*16a20*/  WARPSYNC.COLLECTIVE R91, `(.L_x_1858) ;  /* 0x000000005b087348 */ /* 0x000fea0003c00000 */
[----:B------:R0:W1:Y:S02]  /*16a30*/  SHFL.IDX P0, R123, R88, R89, R90 ;  /* 0x00000059587b7389 */ /* 0x000064000000005a */
[----:B01----:R-:W-:Y:S05]  /*16a40*/  ENDCOLLECTIVE ;  /* 0x000000000000791b */ /* 0x003fea0003800000 */
.L_x_1858:
[-C--:B------:R-:W-:Y:S01]  /*16a50*/  FFMA R133, R43, R57.reuse, R70 ;  /* 0x000000392b857223 */ /* 0x080fe20000000046 */
[----:B------:R-:W-:Y:S01]  /*16a60*/  FFMA R106, R4, R57, R71 ;  /* 0x00000039046a7223 */ /* 0x000fe20000000047 */
[----:B------:R-:W-:Y:S02]  /*16a70*/  MOV R88, R35 ;  /* 0x0000002300587202 */ /* 0x000fe40000000f00 */
[----:B------:R-:W-:-:S07]  /*16a80*/  MOV R57, R123 ;  /* 0x0000007b00397202 */ /* 0x000fce0000000f00 */
[----:B------:R-:W-:Y:S05]  /*16a90*/  WARPSYNC.COLLECTIVE R91, `(.L_x_1859) ;  /* 0x000000005b087348 */ /* 0x000fea0003c00000 */
[----:B------:R0:W1:Y:S02]  /*16aa0*/  SHFL.IDX P0, R123, R88, R89, R90 ;  /* 0x00000059587b7389 */ /* 0x000064000000005a */
[----:B01----:R-:W-:Y:S05]  /*16ab0*/  ENDCOLLECTIVE ;  /* 0x000000000000791b */ /* 0x003fea0003800000 */
.L_x_1859:
[-C--:B------:R-:W-:Y:S01]  /*16ac0*/  FFMA R135, R43, R59.reuse, R72 ;  /* 0x0000003b2b877223 */ /* 0x080fe20000000048 */
[----:B------:R-:W-:Y:S01]  /*16ad0*/  FFMA R108, R4, R59, R73 ;  /* 0x0000003b046c7223 */ /* 0x000fe20000000049 */
[----:B------:R-:W-:Y:S02]  /*16ae0*/  MOV R88, R36 ;  /* 0x0000002400587202 */ /* 0x000fe40000000f00 */
[----:B------:R-:W-:-:S07]  /*16af0*/  MOV R59, R123 ;  /* 0x0000007b003b7202 */ /* 0x000fce0000000f00 */
[----:B------:R-:W-:Y:S05]  /*16b00*/  WARPSYNC.COLLECTIVE R91, `(.L_x_1860) ;  /* 0x000000005b087348 */ /* 0x000fea0003c00000 */
[----:B------:R0:W1:Y:S02]  /*16b10*/  SHFL.IDX P0, R123, R88, R89, R90 ;  /* 0x00000059587b7389 */ /* 0x000064000000005a */
[----:B01----:R-:W-:Y:S05]  /*16b20*/  ENDCOLLECTIVE ;  /* 0x000000000000791b */ /* 0x003fea0003800000 */
.L_x_1860:
[-C--:B------:R-:W-:Y:S01]  /*16b30*/  FFMA R137, R43, R61.reuse, R74 ;  /* 0x0000003d2b897223 */ /* 0x080fe2000000004a */
[----:B------:R-:W-:Y:S01]  /*16b40*/  FFMA R110, R4, R61, R75 ;  /* 0x0000003d046e7223 */ /* 0x000fe2000000004b */
[----:B------:R-:W-:Y:S02]  /*16b50*/  MOV R88, R37 ;  /* 0x0000002500587202 */ /* 0x000fe40000000f00 */
[----:B------:R-:W-:-:S07]  /*16b60*/  MOV R61, R123 ;  /* 0x0000007b003d7202 */ /* 0x000fce0000000f00 */
[----:B------:R-:W-:Y:S05]  /*16b70*/  WARPSYNC.COLLECTIVE R91, `(.L_x_1861) ;  /* 0x000000005b087348 */ /* 0x000fea0003c00000 */
[----:B------:R0:W1:Y:S02]  /*16b80*/  SHFL.IDX P0, R123, R88, R89, R90 ;  /* 0x00000059587b7389 */ /* 0x000064000000005a */
[----:B01----:R-:W-:Y:S05]  /*16b90*/  ENDCOLLECTIVE ;  /* 0x000000000000791b */ /* 0x003fea0003800000 */
.L_x_1861:
        /* <DEDUP_REMOVED lines=8> */
.L_x_1862:
[-C--:B------:R-:W-:Y:S01]  /*16c20*/  FFMA R138, R43, R63.reuse, R82 ;  /* 0x0000003f2b8a7223 */ /* 0x080fe20000000052 */
[----:B------:R-:W-:Y:S01]  /*16c30*/  FFMA R79, R4, R63, R79 ;  /* 0x0000003f044f7223 */ /* 0x000fe2000000004f */
[----:B------:R-:W-:Y:S02]  /*16c40*/  MOV R88, R39 ;  /* 0x0000002700587202 */ /* 0x000fe40000000f00 */
[----:B------:R-:W-:-:S07]  /*16c50*/  MOV R63, R123 ;  /* 0x0000007b003f7202 */ /* 0x000fce0000000f00 */
[----:B------:R-:W-:Y:S05]  /*16c60*/  WARPSYNC.COLLECTIVE R91, `(.L_x_1863) ;  /* 0x000000005b087348 */ /* 0x000fea0003c00000 */
[----:B------:R0:W1:Y:S02]  /*16c70*/  SHFL.IDX P0, R123, R88, R89, R90 ;  /* 0x00000059587b7389 */ /* 0x000064000000005a */
[----:B01----:R-:W-:Y:S05]  /*16c80*/  ENDCOLLECTIVE ;  /* 0x000000000000791b */ /* 0x003fea0003800000 */
.L_x_1863:
[----:B------:R-:W-:Y:S02]  /*16c90*/  MOV R88, R40 ;  /* 0x0000002800587202 */ /* 0x000fe40000000f00 */
[----:B------:R-:W-:-:S07]  /*16ca0*/  MOV R65, R123 ;  /* 0x0000007b00417202 */ /* 0x000fce0000000f00 */
[----:B------:R-:W-:Y:S05]  /*16cb0*/  WARPSYNC.COLLECTIVE R91, `(.L_x_1864) ;  /* 0x000000005b087348 */ /* 0x000fea0003c00000 */
[----:B------:R0:W1:Y:S02]  /*16cc0*/  SHFL.IDX P0, R123, R88, R89, R90 ;  /* 0x00000059587b7389 */ /* 0x000064000000005a */
[----:B01----:R-:W-:Y:S05]  /*16cd0*/  ENDCOLLECTIVE ;  /* 0x000000000000791b */ /* 0x003fea0003800000 */
.L_x_1864:
[----:B------:R-:W-:Y:S02]  /*16ce0*/  MOV R88, R41 ;  /* 0x0000002900587202 */ /* 0x000fe40000000f00 */
[----:B------:R-:W-:-:S07]  /*16cf0*/  MOV R149, R123 ;  /* 0x0000007b00957202 */ /* 0x000fce0000000f00 */
[----:B------:R-:W-:Y:S05]  /*16d00*/  WARPSYNC.COLLECTIVE R91, `(.L_x_1865) ;  /* 0x000000005b087348 */ /* 0x000fea0003c00000 */
[----:B------:R0:W1:Y:S02]  /*16d10*/  SHFL.IDX P0, R123, R88, R89, R90 ;  /* 0x00000059587b7389 */ /* 0x000064000000005a */
[----:B01----:R-:W-:Y:S05]  /*16d20*/  ENDCOLLECTIVE ;  /* 0x000000000000791b */ /* 0x003fea0003800000 */
.L_x_1865:
[----:B------:R-:W-:Y:S01]  /*16d30*/  FFMA R83, R4, R125, R83 ;  /* 0x0000007d04537223 */ /* 0x000fe20000000053 */
[----:B------:R-:W-:Y:S02]  /*16d40*/  MOV R88, R42 ;  /* 0x0000002a00587202 */ /* 0x000fe40000000f00 */
[----:B------:R-:W-:-:S07]  /*16d50*/  MOV R125, R123 ;  /* 0x0000007b007d7202 */ /* 0x000fce0000000f00 */
[----:B------:R-:W-:Y:S05]  /*16d60*/  WARPSYNC.COLLECTIVE R91, `(.L_x_1866) ;  /* 0x000000005b087348 */ /* 0x000fea0003c00000 */
[----:B------:R0:W1:Y:S02]  /*16d70*/  SHFL.IDX P0, R123, R88, R89, R90 ;  /* 0x00000059587b7389 */ /* 0x000064000000005a */
[----:B01----:R-:W-:Y:S05]  /*16d80*/  ENDCOLLECTIVE ;  /* 0x000000000000791b */ /* 0x003fea0003800000 */
.L_x_1866:
        /* <DEDUP_REMOVED lines=78> */
.L_x_1399:
[----:B------:R-:W-:Y:S01]  /*17270*/  HFMA2 R90, -RZ, RZ, 0, 1.847743988037109375e-06 ;  /* 0x0000001fff5a7431 */ /* 0x000fe200000001ff */
[----:B------:R-:W-:Y:S01]  /*17280*/  BSSY B1, `(.L_x_1868) ;  /* 0x0000006000017945 */ /* 0x000fe20003800000 */
[----:B------:R-:W-:Y:S02]  /*17290*/  MOV R88, R8 ;  /* 0x0000000800587202 */ /* 0x000fe40000000f00 */
[----:B------:R-:W-:-:S07]  /*172a0*/  MOV R91, 0xffffffff ;  /* 0xffffffff005b7802 */ /* 0x000fce0000000f00 */
[----:B-----5:R-:W-:Y:S05]  /*172b0*/  WARPSYNC.COLLECTIVE R91, `(.L_x_1869) ;  /* 0x000000005b087348 */ /* 0x020fea0003c00000 */
[----:B------:R0:W1:Y:S02]  /*172c0*/  SHFL.IDX P0, R123, R88, R89, R90 ;  /* 0x00000059587b7389 */ /* 0x000064000000005a */
[----:B01---5:R-:W-:Y:S05]  /*172d0*/  ENDCOLLECTIVE ;  /* 0x000000000000791b */ /* 0x023fea0003800000 */
.L_x_1869:
[----:B------:R-:W-:Y:S05]  /*172e0*/  BSYNC B1 ;  /* 0x0000000000017941 */ /* 0x000fea0003800000 */
.L_x_1868:
        /* <DEDUP_REMOVED lines=8> */
.L_x_1870:
[----:B------:R0:W5:Y:S04]  /*17370*/  LDG.E.CONSTANT R4, desc[UR4][R44.64] ;  /* 0x000000042c047981 */ /* 0x000168000c1e9900 */
[----:B------:R0:W5:Y:S01]  /*17380*/  LDG.E.CONSTANT R3, desc[UR4][R44.64+0x80] ;  /* 0x000080042c037981 */ /* 0x000162000c1e9900 */
[----:B------:R-:W-:Y:S02]  /*17390*/  MOV R88, R10 ;  /* 0x0000000a00587202 */ /* 0x000fe40000000f00 */
[----:B------:R-:W-:-:S07]  /*173a0*/  MOV R46, R123 ;  /* 0x0000007b002e7202 */ /* 0x000fce0000000f00 */
[----:B0----5:R-:W-:Y:S05]  /*173b0*/  WARPSYNC.COLLECTIVE R91, `(.L_x_1871) ;  /* 0x000000005b087348 */ /* 0x021fea0003c00000 */
[----:B------:R1:W2:Y:S02]  /*173c0*/  SHFL.IDX P0, R123, R88, R89, R90 ;  /* 0x00000059587b7389 */ /* 0x0002a4000000005a */
[----:B012--5:R-:W-:Y:S05]  /*173d0*/  ENDCOLLECTIVE ;  /* 0x000000000000791b */ /* 0x027fea0003800000 */
.L_x_1871:
[----:B------:R-:W-:Y:S02]  /*173e0*/  MOV R88, R11 ;  /* 0x0000000b00587202 */ /* 0x000fe40000000f00 */
[----:B------:R-:W-:-:S07]  /*173f0*/  MOV R7, R123 ;  /* 0x0000007b00077202 */ /* 0x000fce0000000f00 */
[----:B------:R-:W-:Y:S05]  /*17400*/  WARPSYNC.COLLECTIVE R91, `(.L_x_1872) ;  /* 0x000000005b087348 */ /* 0x000fea0003c00000 */
[----:B------:R0:W1:Y:S02]  /*17410*/  SHFL.IDX P0, R123, R88, R89, R90 ;  /* 0x00000059587b7389 */ /* 0x000064000000005a */
[----:B01----:R-:W-:Y:S05]  /*17420*/  ENDCOLLECTIVE ;  /* 0x000000000000791b */ /* 0x003fea0003800000 */
.L_x_1872:
[----:B------:R-:W-:Y:S02]  /*17430*/  MOV R88, R12 ;  /* 0x0000000c00587202 */ /* 0x000fe40000000f00 */
[----:B------:R-:W-:-:S07]  /*17440*/  MOV R82, R123 ;  /* 0x0000007b00527202 */ /* 0x000fce0000000f00 */
[----:B------:R-:W-:Y:S05]  /*17450*/  WARPSYNC.COLLECTIVE R91, `(.L_x_1873) ;  /* 0x000000005b087348 */ /* 0x000fea0003c00000 */
[----:B------:R0:W1:Y:S02]  /*17460*/  SHFL.IDX P0, R123, R88, R89, R90 ;  /* 0x00000059587b7389 */ /* 0x000064000000005a */
[----:B01----:R-:W-:Y:S05]  /*17470*/  ENDCOLLECTIVE ;  /* 0x000000000000791b */ /* 0x003fea0003800000 */
.L_x_1873:
[----:B------:R-:W-:Y:S02]  /*17480*/  MOV R88, R13 ;  /* 0x0000000d00587202 */ /* 0x000fe40000000f00 */
[----:B------:R-:W-:-:S07]  /*17490*/  MOV R12, R123 ;  /* 0x0000007b000c7202 */ /* 0x000fce0000000f00 */
[----:B------:R-:W-:Y:S05]  /*174a0*/  WARPSYNC.COLLECTIVE R91, `(.L_x_1874) ;  /* 0x000000005b087348 */ /* 0x000fea0003c00000 */
[----:B------:R0:W1:Y:S02]  /*174b0*/  SHFL.IDX P0, R123, R88, R89, R90 ;  /* 0x00000059587b7389 */ /* 0x000064000000005a */
[----:B01----:R-:W-:Y:S05]  /*174c0*/  ENDCOLLECTIVE ;  /* 0x000000000000791b */ /* 0x003fea0003800000 */
.L_x_1874:
[----:B------:R-:W-:Y:S02]  /*174d0*/  MOV R88, R14 ;  /* 0x0000000e00587202 */ /* 0x000fe40000000f00 */
[----:B------:R-:W-:-:S07]  /*174e0*/  MOV R84, R123 ;  /* 0x0000007b00547202 */ /* 0x000fce0000000f00 */
[----:B------:R-:W-:Y:S05]  /*174f0*/  WARPSYNC.COLLECTIVE R91, `(.L_x_1875) ;  /* 0x000000005b087348 */ /* 0x000fea0003c00000 */
[----:B------:R0:W1:Y:S02]  /*17500*/  SHFL.IDX P0, R123, R88, R89, R90 ;  /* 0x00000059587b7389 */ /* 0x000064000000005a */
[----:B01----:R-:W-:Y:S05]  /*17510*/  ENDCOLLECTIVE ;  /* 0x000000000000791b */ /* 0x003fea0003800000 */
.L_x_1875:
[----:B------:R-:W-:Y:S02]  /*17520*/  MOV R88, R15 ;  /* 0x0000000f00587202 */ /* 0x000fe40000000f00 */
[----:B------:R-:W-:-:S07]  /*17530*/  MOV R14, R123 ;  /* 0x0000007b000e7202 */ /* 0x000fce0000000f00 */
[----:B------:R-:W-:Y:S05]  /*17540*/  WARPSYNC.COLLECTIVE R91, `(.L_x_1876) ;  /* 0x000000005b087348 */ /* 0x000fea0003c00000 */
[----:B------:R0:W1:Y:S02]  /*17550*/  SHFL.IDX P0, R123, R88, R89, R90 ;  /* 0x00000059587b7389 */ /* 0x000064000000005a */
[----:B01----:R-:W-:Y:S05]  /*17560*/  ENDCOLLECTIVE ;  /* 0x000000000000791b */ /* 0x003fea0003800000 */
.L_x_1876:
[----:B------:R-:W-:Y:S02]  /*17570*/  MOV R88, R16 ;  /* 0x0000001000587202 */ /* 0x000fe40000000f00 */
[----:B------:R-:W-:-:S07]  /*17580*/  MOV R86, R123 ;  /* 0x0000007b00567202 */ /* 0x000fce0000000f00 */
[----:B------:R-:W-:Y:S05]  /*17590*/  WARPSYNC.COLLECTIVE R91, `(.L_x_1877) ;  /* 0x000000005b087348 */ /* 0x000fea0003c00000 */
[----:B------:R0:W1:Y:S02]  /*175a0*/  SHFL.IDX P0, R123, R88, R89, R90 ;  /* 0x00000059587b7389 */ /* 0x000064000000005a */
[----:B01----:R-:W-:Y:S05]  /*175b0*/  ENDCOLLECTIVE ;  /* 0x000000000000791b */ /* 0x003fea0003800000 */
.L_x_1877:
[----:B------:R-:W-:Y:S02]  /*175c0*/  MOV R88, R17 ;  /* 0x0000001100587202 */ /* 0x000fe40000000f00 */
[----:B------:R-:W-:-:S07]  /*175d0*/  MOV R16, R123 ;  /* 0x0000007b00107202 */ /* 0x000fce0000000f00 */
[----:B------:R-:W-:Y:S05]  /*175e0*/  WARPSYNC.COLLECTIVE R91, `(.L_x_1878) ;  /* 0x000000005b087348 */ /* 0x000fea0003c00000 */
[----:B------:R0:W1:Y:S02]  /*175f0*/  SHFL.IDX P0, R123, R88, R89, R90 ;  /* 0x00000059587b7389 */ /* 0x000064000000005a */
[----:B01----:R-:W-:Y:S05]  /*17600*/  ENDCOLLECTIVE ;  /* 0x000000000000791b */ /* 0x003fea0003800000 */
.L_x_1878:
[----:B------:R-:W-:Y:S02]  /*17610*/  MOV R88, R18 ;  /* 0x0000001200587202 */ /* 0x000fe40000000f00 */
[----:B------:R-:W-:-:S07]  /*17620*/  MOV R122, R123 ;  /* 0x0000007b007a7202 */ /* 0x000fce0000000f00 */
[----:B------:R-:W-:Y:S05]  /*17630*/  WARPSYNC.COLLECTIVE R91, `(.L_x_1879) ;  /* 0x000000005b087348 */ /* 0x000fea0003c00000 */
[----:B------:R0:W1:Y:S02]  /*17640*/  SHFL.IDX P0, R123, R88, R89, R90 ;  /* 0x00000059587b7389 */ /* 0x000064000000005a */
[----:B01----:R-:W-:Y:S05]  /*17650*/  ENDCOLLECTIVE ;  /* 0x000000000000791b */ /* 0x003fea0003800000 */
.L_x_1879:
[----:B------:R-:W-:Y:S02]  /*17660*/  MOV R88, R19 ;  /* 0x0000001300587202 */ /* 0x000fe40000000f00 */
[----:B------:R-:W-:-:S07]  /*17670*/  MOV R18, R123 ;  /* 0x0000007b00127202 */ /* 0x000fce0000000f00 */
[----:B------:R-:W-:Y:S05]  /*17680*/  WARPSYNC.COLLECTIVE R91, `(.L_x_1880) ;  /* 0x000000005b087348 */ /* 0x000fea0003c00000 */
[----:B------:R0:W1:Y:S02]  /*17690*/  SHFL.IDX P0, R123, R88, R89, R90 ;  /* 0x00000059587b7389 */ /* 0x000064000000005a */
[----:B01----:R-:W-:Y:S05]  /*176a0*/  ENDCOLLECTIVE ;  /* 0x000000000000791b */ /* 0x003fea0003800000 */
.L_x_1880:
[----:B------:R-:W-:Y:S02]  /*176b0*/  MOV R88, R20 ;  /* 0x0000001400587202 */ /* 0x000fe40000000f00 */
[----:B------:R-:W-:-:S07]  /*176c0*/  MOV R44, R123 ;  /* 0x0000007b002c7202 */ /* 0x000fce0000000f00 */
[----:B------:R-:W-:Y:S05]  /*176d0*/  WARPSYNC.COLLECTIVE R91, `(.L_x_1881) ;  /* 0x000000005b087348 */ /* 0x000fea0003c00000 */
[----:B------:R0:W1:Y:S02]  /*176e0*/  SHFL.IDX P0, R123, R88, R89, R90 ;  /* 0x00000059587b7389 */ /* 0x000064000000005a */
[----:B01----:R-:W-:Y:S05]  /*176f0*/  ENDCOLLECTIVE ;  /* 0x000000000000791b */ /* 0x003fea0003800000 */
.L_x_1881:
        /* <DEDUP_REMOVED lines=12> */
.L_x_1882:
        /* <DEDUP_REMOVED lines=22> */
.L_x_1883:
[-C--:B------:R-:W-:Y:S01]  /*17920*/  FFMA R71, R4, R10.reuse, R71 ;  /* 0x0000000a04477223 */ /* 0x080fe20000000047 */
[----:B------:R-:W-:Y:S01]  /*17930*/  FFMA R72, R3, R10, R72 ;  /* 0x0000000a03487223 */ /* 0x000fe20000000048 */
[----:B------:R-:W-:Y:S02]  /*17940*/  MOV R88, R23 ;  /* 0x0000001700587202 */ /* 0x000fe40000000f00 */
[----:B------:R-:W-:-:S07]  /*17950*/  MOV R22, R123 ;  /* 0x0000007b00167202 */ /* 0x000fce0000000f00 */
[----:B------:R-:W-:Y:S05]  /*17960*/  WARPSYNC.COLLECTIVE R91, `(.L_x_1884) ;  /* 0x000000005b087348 */ /* 0x000fea0003c00000 */
[----:B------:R0:W1:Y:S02]  /*17970*/  SHFL.IDX P0, R123, R88, R89, R90 ;  /* 0x00000059587b7389 */ /* 0x000064000000005a */
[----:B01----:R-:W-:Y:S05]  /*17980*/  ENDCOLLECTIVE ;  /* 0x000000000000791b */ /* 0x003fea0003800000 */
.L_x_1884:
[-C--:B------:R-:W-:Y:S01]  /*17990*/  FFMA R73, R4, R22.reuse, R73 ;  /* 0x0000001604497223 */ /* 0x080fe20000000049 */
[----:B------:R-:W-:Y:S01]  /*179a0*/  FFMA R74, R3, R22, R74 ;  /* 0x00000016034a7223 */ /* 0x000fe2000000004a */
[----:B------:R-:W-:Y:S02]  /*179b0*/  MOV R88, R24 ;  /* 0x0000001800587202 */ /* 0x000fe40000000f00 */
[----:B------:R-:W-:-:S07]  /*179c0*/  MOV R124, R123 ;  /* 0x0000007b007c7202 */ /* 0x000fce0000000f00 */
[----:B------:R-:W-:Y:S05]  /*179d0*/  WARPSYNC.COLLECTIVE R91, `(.L_x_1885) ;  /* 0x000000005b087348 */ /* 0x000fea0003c00000 */
[----:B------:R0:W1:Y:S02]  /*179e0*/  SHFL.IDX P0, R123, R88, R89, R90 ;  /* 0x00000059587b7389 */ /* 0x000064000000005a */
[----:B01----:R-:W-:Y:S05]  /*179f0*/  ENDCOLLECTIVE ;  /* 0x000000000000791b */ /* 0x003fea0003800000 */
.L_x_1885:
[-C--:B------:R-:W-:Y:S01]  /*17a00*/  FFMA R75, R4, R124.reuse, R75 ;  /* 0x0000007c044b7223 */ /* 0x080fe2000000004b */
[----:B------:R-:W-:Y:S01]  /*17a10*/  FFMA R92, R3, R124, R92 ;  /* 0x0000007c035c7223 */ /* 0x000fe2000000005c */
[----:B------:R-:W-:Y:S02]  /*17a20*/  MOV R88, R25 ;  /* 0x0000001900587202 */ /* 0x000fe40000000f00 */
[----:B------:R-:W-:-:S07]  /*17a30*/  MOV R24, R123 ;  /* 0x0000007b00187202 */ /* 0x000fce0000000f00 */
[----:B------:R-:W-:Y:S05]  /*17a40*/  WARPSYNC.COLLECTIVE R91, `(.L_x_1886) ;  /* 0x000000005b087348 */ /* 0x000fea0003c00000 */
[----:B------:R0:W1:Y:S02]  /*17a50*/  SHFL.IDX P0, R123, R88, R89, R90 ;  /* 0x00000059587b7389 */ /* 0x000064000000005a */
[----:B01----:R-:W-:Y:S05]  /*17a60*/  ENDCOLLECTIVE ;  /* 0x000000000000791b */ /* 0x003fea0003800000 */
.L_x_1886:
[-C--:B------:R-:W-:Y:S01]  /*17a70*/  FFMA R93, R4, R24.reuse, R93 ;  /* 0x00000018045d7223 */ /* 0x080fe2000000005d */
[----:B------:R-:W-:Y:S01]  /*17a80*/  FFMA R94, R3, R24, R94 ;  /* 0x00000018035e7223 */ /* 0x000fe2000000005e */
[----:B------:R-:W-:Y:S02]  /*17a90*/  MOV R88, R26 ;  /* 0x0000001a00587202 */ /* 0x000fe40000000f00 */
[----:B------:R-:W-:-:S07]  /*17aa0*/  MOV R126, R123 ;  /* 0x0000007b007e7202 */ /* 0x000fce0000000f00 */
[----:B------:R-:W-:Y:S05]  /*17ab0*/  WARPSYNC.COLLECTIVE R91, `(.L_x_1887) ;  /* 0x000000005b087348 */ /* 0x000fea0003c00000 */
[----:B------:R0:W1:Y:S02]  /*17ac0*/  SHFL.IDX P0, R123, R88, R89, R90 ;  /* 0x00000059587b7389 */ /* 0x000064000000005a */
[----:B01----:R-:W-:Y:S05]  /*17ad0*/  ENDCOLLECTIVE ;  /* 0x000000000000791b */ /* 0x003fea0003800000 */
.L_x_1887:
[-C--:B------:R-:W-:Y:S01]  /*17ae0*/  FFMA R95, R4, R126.reuse, R95 ;  /* 0x0000007e045f7223 */ /* 0x080fe2000000005f */
[----:B------:R-:W-:Y:S01]  /*17af0*/  FFMA R96, R3, R126, R96 ;  /* 0x0000007e03607223 */ /* 0x000fe20000000060 */
[----:B------:R-:W-:Y:S02]  /*17b00*/  MOV R88, R28 ;  /* 0x0000001c00587202 */ /* 0x000fe40000000f00 */
[----:B------:R-:W-:-:S07]  /*17b10*/  MOV R26, R123 ;  /* 0x0000007b001a7202 */ /* 0x000fce0000000f00 */
[----:B------:R-:W-:Y:S05]  /*17b20*/  WARPSYNC.COLLECTIVE R91, `(.L_x_1888) ;  /* 0x000000005b087348 */ /* 0x000fea0003c00000 */
[----:B------:R0:W1:Y:S02]  /*17b30*/  SHFL.IDX P0, R123, R88, R89, R90 ;  /* 0x00000059587b7389 */ /* 0x000064000000005a */
[----:B01----:R-:W-:Y:S05]  /*17b40*/  ENDCOLLECTIVE ;  /* 0x000000000000791b */ /* 0x003fea0003800000 */
.L_x_1888:
[-C--:B------:R-:W-:Y:S01]  /*17b50*/  FFMA R97, R4, R26.reuse, R97 ;  /* 0x0000001a04617223 */ /* 0x080fe20000000061 */
[----:B------:R-:W-:Y:S01]  /*17b60*/  FFMA R98, R3, R26, R98 ;  /* 0x0000001a03627223 */ /* 0x000fe20000000062 */
[----:B------:R-:W-:Y:S02]  /*17b70*/  MOV R88, R29 ;  /* 0x0000001d00587202 */ /* 0x000fe40000000f00 */
[----:B------:R-:W-:-:S07]  /*17b80*/  MOV R28, R123 ;  /* 0x0000007b001c7202 */ /* 0x000fce0000000f00 */
[----:B------:R-:W-:Y:S05]  /*17b90*/  WARPSYNC.COLLECTIVE R91, `(.L_x_1889) ;  /* 0x000000005b087348 */ /* 0x000fea0003c00000 */
[----:B------:R0:W1:Y:S02]  /*17ba0*/  SHFL.IDX P0, R123, R88, R89, R90 ;  /* 0x00000059587b7389 */ /* 0x000064000000005a */
[----:B01----:R-:W-:Y:S05]  /*17bb0*/  ENDCOLLECTIVE ;  /* 0x000000000000791b */ /* 0x003fea0003800000 */
.L_x_1889:
[-C--:B------:R-:W-:Y:S01]  /*17bc0*/  FFMA R99, R4, R28.reuse, R99 ;  /* 0x0000001c04637223 */ /* 0x080fe20000000063 */
[----:B------:R-:W-:Y:S01]  /*17bd0*/  FFMA R100, R3, R28, R100 ;  /* 0x0000001c03647223 */ /* 0x000fe20000000064 */
[----:B------:R-:W-:Y:S02]  /*17be0*/  MOV R88, R30 ;  /* 0x0000001e00587202 */ /* 0x000fe40000000f00 */
[----:B------:R-:W-:-:S07]  /*17bf0*/  MOV R128, R123 ;  /* 0x0000007b00807202 */ /* 0x000fce0000000f00 */
[----:B------:R-:W-:Y:S05]  /*17c00*/  WARPSYNC.COLLECTIVE R91, `(.L_x_1890) ;  /* 0x000000005b087348 */ /* 0x000fea0003c00000 */
[----:B------:R0:W1:Y:S02]  /*17c10*/  SHFL.IDX P0, R123, R88, R89, R90 ;  /* 0x00000059587b7389 */ /* 0x000064000000005a */
[----:B01----:R-:W-:Y:S05]  /*17c20*/  ENDCOLLECTIVE ;  /* 0x000000000000791b */ /* 0x003fea0003800000 */
.L_x_1890:
[-C--:B------:R-:W-:Y:S01]  /*17c30*/  FFMA R101, R4, R128.reuse, R101 ;  /* 0x0000008004657223 */ /* 0x080fe20000000065 */
[----:B------:R-:W-:Y:S01]  /*17c40*/  FFMA R102, R3, R128, R102 ;  /* 0x0000008003667223 */ /* 0x000fe20000000066 */
[----:B------:R-:W-:Y:S02]  /*17c50*/  MOV R88, R31 ;  /* 0x0000001f00587202 */ /* 0x000fe40000000f00 */
[----:B------:R-:W-:-:S07]  /*17c60*/  MOV R30, R123 ;  /* 0x0000007b001e7202 */ /* 0x000fce0000000f00 */
[----:B------:R-:W-:Y:S05]  /*17c70*/  WARPSYNC.COLLECTIVE R91, `(.L_x_1891) ;  /* 0x000000005b087348 */ /* 0x000fea0003c00000 */
[----:B------:R0:W1:Y:S02]  /*17c80*/  SHFL.IDX P0, R123, R88, R89, R90 ;  /* 0x00000059587b7389 */ /* 0x000064000000005a */
[----:B01----:R-:W-:Y:S05]  /*17c90*/  ENDCOLLECTIVE ;  /* 0x000000000000791b */ /* 0x003fea0003800000 */
.L_x_1891:
[-C--:B------:R-:W-:Y:S01]  /*17ca0*/  FFMA R103, R4, R30.reuse, R103 ;  /* 0x0000001e04677223 */ /* 0x080fe20000000067 */
[----:B------:R-:W-:Y:S01]  /*17cb0*/  FFMA R104, R3, R30, R104 ;  /* 0x0000001e03687223 */ /* 0x000fe20000000068 */
[----:B------:R-:W-:Y:S02]  /*17cc0*/  MOV R88, R32 ;  /* 0x0000002000587202 */ /* 0x000fe40000000f00 */
[----:B------:R-:W-:-:S07]  /*17cd0*/  MOV R130, R123 ;  /* 0x0000007b00827202 */ /* 0x000fce0000000f00 */
[----:B------:R-:W-:Y:S05]  /*17ce0*/  WARPSYNC.COLLECTIVE R91, `(.L_x_1892) ;  /* 0x000000005b087348 */ /* 0x000fea0003c00000 */
[----:B------:R0:W1:Y:S02]  /*17cf0*/  SHFL.IDX P0, R123, R88, R89, R90 ;  /* 0x00000059587b7389 */ /* 0x000064000000005a */
[----:B01----:R-:W-:Y:S05]  /*17d00*/  ENDCOLLECTIVE ;  /* 0x000000000000791b */ /* 0x003fea0003800000 */
.L_x_1892:
[-C--:B------:R-:W-:Y:S01]  /*17d10*/  FFMA R105, R4, R130.reuse, R105 ;  /* 0x0000008204697223 */ /* 0x080fe20000000069 */
[----:B------:R-:W-:Y:S01]  /*17d20*/  FFMA R106, R3, R130, R106 ;  /* 0x00000082036a7223 */ /* 0x000fe2000000006a */
[----:B------:R-:W-:Y:S02]  /*17d30*/  MOV R88, R34 ;  /* 0x0000002200587202 */ /* 0x000fe40000000f00 */
[----:B------:R-:W-:-:S07]  /*17d40*/  MOV R32, R123 ;  /* 0x0000007b00207202 */ /* 0x000fce0000000f00 */
[----:B------:R-:W-:Y:S05]  /*17d50*/  WARPSYNC.COLLECTIVE R91, `(.L_x_1893) ;  /* 0x000000005b087348 */ /* 0x000fea0003c00000 */
[----:B------:R0:W1:Y:S02]  /*17d60*/  SHFL.IDX P0, R123, R88, R89, R90 ;  /* 0x00000059587b7389 */ /* 0x000064000000005a */
[----:B01----:R-:W-:Y:S05]  /*17d70*/  ENDCOLLECTIVE ;  /* 0x000000000000791b */ /* 0x003fea0003800000 */
.L_x_1893:
[-C--:B------:R-:W-:Y:S01]  /*17d80*/  FFMA R107, R4, R32.reuse, R107 ;  /* 0x00000020046b7223 */ /* 0x080fe2000000006b */
[----:B------:R-:W-:Y:S01]  /*17d90*/  FFMA R108, R3, R32, R108 ;  /* 0x00000020036c7223 */ /* 0x000fe2000000006c */
[----:B------:R-:W-:Y:S02]  /*17da0*/  MOV R88, R35 ;  /* 0x0000002300587202 */ /* 0x000fe40000000f00 */
[----:B------:R-:W-:-:S07]  /*17db0*/  MOV R34, R123 ;  /* 0x0000007b00227202 */ /* 0x000fce0000000f00 */
[----:B------:R-:W-:Y:S05]  /*17dc0*/  WARPSYNC.COLLECTIVE R91, `(.L_x_1894) ;  /* 0x000000005b087348 */ /* 0x000fea0003c00000 */
[----:B------:R0:W1:Y:S02]  /*17dd0*/  SHFL.IDX P0, R123, R88, R89, R90 ;  /* 0x00000059587b7389 */ /* 0x000064000000005a */
[----:B01----:R-:W-:Y:S05]  /*17de0*/  ENDCOLLECTIVE ;  /* 0x000000000000791b */ /* 0x003fea0003800000 */
.L_x_1894:
[-C--:B------:R-:W-:Y:S01]  /*17df0*/  FFMA R109, R4, R34.reuse, R109 ;  /* 0x00000022046d7223 */ /* 0x080fe2000000006d */
[----:B------:R-:W-:Y:S01]  /*17e00*/  FFMA R110, R3, R34, R110 ;  /* 0x00000022036e7223 */ /* 0x000fe2000000006e */
[----:B------:R-:W-:Y:S02]  /*17e10*/  MOV R88, R36 ;  /* 0x0000002400587202 */ /* 0x000fe40000000f00 */
[----:B------:R-:W-:-:S07]  /*17e20*/  MOV R132, R123 ;  /* 0x0000007b00847202 */ /* 0x000fce0000000f00 */
[----:B------:R-:W-:Y:S05]  /*17e30*/  WARPSYNC.COLLECTIVE R91, `(.L_x_1895) ;  /* 0x000000005b087348 */ /* 0x000fea0003c00000 */
[----:B------:R0:W1:Y:S02]  /*17e40*/  SHFL.IDX P0, R123, R88, R89, R90 ;  /* 0x00000059587b7389 */ /* 0x000064000000005a */
[----:B01----:R-:W-:Y:S05]  /*17e50*/  ENDCOLLECTIVE ;  /* 0x000000000000791b */ /* 0x003fea0003800000 */
.L_x_1895:
[-C--:B------:R-:W-:Y:S01]  /*17e60*/  FFMA R111, R4, R132.reuse, R111 ;  /* 0x00000084046f7223 */ /* 0x080fe2000000006f */
[----:B------:R-:W-:Y:S01]  /*17e70*/  FFMA R112, R3, R132, R112 ;  /* 0x0000008403707223 */ /* 0x000fe20000000070 */
[----:B------:R-:W-:Y:S02]  /*17e80*/  MOV R88, R37 ;  /* 0x0000002500587202 */ /* 0x000fe40000000f00 */
[----:B------:R-:W-:-:S07]  /*17e90*/  MOV R36, R123 ;  /* 0x0000007b00247202 */ /* 0x000fce0000000f00 */
[----:B------:R-:W-:Y:S05]  /*17ea0*/  WARPSYNC.COLLECTIVE R91, `(.L_x_1896) ;  /* 0x000000005b087348 */ /* 0x000fea0003c00000 */
[----:B------:R0:W1:Y:S02]  /*17eb0*/  SHFL.IDX P0, R123, R88, R89, R90 ;  /* 0x00000059587b7389 */ /* 0x000064000000005a */
[----:B01----:R-:W-:Y:S05]  /*17ec0*/  ENDCOLLECTIVE ;  /* 0x000000000000791b */ /* 0x003fea0003800000 */
.L_x_1896:
[-C--:B------:R-:W-:Y:S01]  /*17ed0*/  FFMA R113, R4, R36.reuse, R113 ;  /* 0x0000002404717223 */ /* 0x080fe20000000071 */
[----:B------:R-:W-:Y:S01]  /*17ee0*/  FFMA R114, R3, R36, R114 ;  /* 0x0000002403727223 */ /* 0x000fe20000000072 */
[----:B------:R-:W-:Y:S02]  /*17ef0*/  MOV R88, R38 ;  /* 0x0000002600587202 */ /* 0x000fe40000000f00 */
[----:B------:R-:W-:-:S07]  /*17f00*/  MOV R134, R123 ;  /* 0x0000007b00867202 */ /* 0x000fce0000000f00 */
[----:B------:R-:W-:Y:S05]  /*17f10*/  WARPSYNC.COLLECTIVE R91, `(.L_x_1897) ;  /* 0x000000005b087348 */ /* 0x000fea0003c00000 */
[----:B------:R0:W1:Y:S02]  /*17f20*/  SHFL.IDX P0, R123, R88, R89, R90 ;  /* 0x00000059587b7389 */ /* 0x000064000000005a */
[----:B01----:R-:W-:Y:S05]  /*17f30*/  ENDCOLLECTIVE ;  /* 0x000000000000791b */ /* 0x003fea0003800000 */
.L_x_1897:
[-C--:B------:R-:W-:Y:S01]  /*17f40*/  FFMA R115, R4, R134.reuse, R115 ;  /* 0x0000008604737223 */ /* 0x080fe20000000073 */
[----:B------:R-:W-:Y:S01]  /*17f50*/  FFMA R116, R3, R134, R116 ;  /* 0x0000008603747223 */ /* 0x000fe20000000074 */
[----:B------:R-:W-:Y:S02]  /*17f60*/  MOV R88, R39 ;  /* 0x0000002700587202 */ /* 0x000fe40000000f00 */
[----:B------:R-:W-:-:S07]  /*17f70*/  MOV R38, R123 ;  /* 0x0000007b00267202 */ /* 0x000fce0000000f00 */
[----:B------:R-:W-:Y:S05]  /*17f80*/  WARPSYNC.COLLECTIVE R91, `(.L_x_1898) ;  /* 0x000000005b087348 */ /* 0x000fea0003c00000 */
[----:B------:R0:W1:Y:S02]  /*17f90*/  SHFL.IDX P0, R123, R88, R89, R90 ;  /* 0x00000059587b7389 */ /* 0x000064000000005a */
[----:B01----:R-:W-:Y:S05]  /*17fa0*/  ENDCOLLECTIVE ;  /* 0x000000000000791b */ /* 0x003fea0003800000 */
.L_x_1898:
[-C--:B------:R-:W-:Y:S01]  /*17fb0*/  FFMA R117, R4, R38.reuse, R117 ;  /* 0x0000002604757223 */ /* 0x080fe20000000075 */
[----:B------:R-:W-:Y:S01]  /*17fc0*/  FFMA R118, R3, R38, R118 ;  /* 0x0000002603767223 */ /* 0x000fe20000000076 */
[----:B------:R-:W-:Y:S02]  /*17fd0*/  MOV R88, R40 ;  /* 0x0000002800587202 */ /* 0x000fe40000000f00 */
[----:B------:R-:W-:-:S07]  /*17fe0*/  MOV R8, R123 ;  /* 0x0000007b00087202 */ /* 0x000fce0000000f00 */
[----:B------:R-:W-:Y:S05]  /*17ff0*/  WARPSYNC.COLLECTIVE R91, `(.L_x_1899) ;  /* 0x000000005b087348 */ /* 0x000fea0003c00000 */
[----:B------:R0:W1:Y:S02]  /*18000*/  SHFL.IDX P0, R123, R88, R89, R90 ;  /* 0x00000059587b7389 */ /* 0x000064000000005a */
[----:B01----:R-:W-:Y:S05]  /*18010*/  ENDCOLLECTIVE ;  /* 0x000000000000791b */ /* 0x003fea0003800000 */
.L_x_1899:
[-C--:B------:R-:W-:Y:S01]  /*18020*/  FFMA R119, R4, R8.reuse, R119 ;  /* 0x0000000804777223 */ /* 0x080fe20000000077 */
[----:B------:R-:W-:Y:S01]  /*18030*/  FFMA R120, R3, R8, R120 ;  /* 0x0000000803787223 */ /* 0x000fe20000000078 */
[----:B------:R-:W-:Y:S02]  /*18040*/  MOV R88, R41 ;  /* 0x0000002900587202 */ /* 0x000fe40000000f00 */
[----:B------:R-:W-:-:S07]  /*18050*/  MOV R40, R123 ;  /* 0x0000007b00287202 */ /* 0x000fce0000000f00 */
[----:B------:R-:W-:Y:S05]  /*18060*/  WARPSYNC.COLLECTIVE R91, `(.L_x_1900) ;  /* 0x000000005b087348 */ /* 0x000fea0003c00000 */
[----:B------:R0:W1:Y:S02]  /*18070*/  SHFL.IDX P0, R123, R88, R89, R90 ;  /* 0x00000059587b7389 */ /* 0x000064000000005a */
[----:B01----:R-:W-:Y:S05]  /*18080*/  ENDCOLLECTIVE ;  /* 0x000000000000791b */ /* 0x003fea0003800000 */
.L_x_1900:
[-C--:B------:R-:W-:Y:S01]  /*18090*/  FFMA R121, R4, R40.reuse, R121 ;  /* 0x0000002804797223 */ /* 0x080fe20000000079 */
[----:B------:R-:W-:Y:S01]  /*180a0*/  FFMA R87, R3, R40, R87 ;  /* 0x0000002803577223 */ /* 0x000fe20000000057 */
[----:B------:R-:W-:Y:S02]  /*180b0*/  MOV R88, R42 ;  /* 0x0000002a00587202 */ /* 0x000fe40000000f00 */
[----:B------:R-:W-:-:S07]  /*180c0*/  MOV R41, R123 ;  /* 0x0000007b00297202 */ /* 0x000fce0000000f00 */
[----:B------:R-:W-:Y:S05]  /*180d0*/  WARPSYNC.COLLECTIVE R91, `(.L_x_1901) ;  /* 0x000000005b087348 */ /* 0x000fea0003c00000 */
[----:B------:R0:W1:Y:S02]  /*180e0*/  SHFL.IDX P0, R123, R88, R89, R90 ;  /* 0x00000059587b7389 */ /* 0x000064000000005a */
[----:B01----:R-:W-:Y:S05]  /*180f0*/  ENDCOLLECTIVE ;  /* 0x000000000000791b */ /* 0x003fea0003800000 */
.L_x_1901:
[-C--:B------:R-:W-:Y:S01]  /*18100*/  FFMA R80, R4, R41.reuse, R80 ;  /* 0x0000002904507223 */ /* 0x080fe20000000050 */
[----:B------:R-:W-:Y:S01]  /*18110*/  FFMA R78, R3, R41, R78 ;  /* 0x00000029034e7223 */ /* 0x000fe2000000004e */
[----:B------:R-:W-:Y:S06]  /*18120*/  BRA `(.L_x_1902) ;  /* 0xffffff0800007947 */ /* 0x000fec000383ffff */
.L_x_1903:
        /* <DEDUP_REMOVED lines=13> */
.L_x_1919:


//--------------------- .nv.shared.reserved.0     --------------------------
	.section	.nv.shared.reserved.0,"aw",@nobits
	.weak		__nv_reservedSMEM_offset_0_alias
	.size		__nv_reservedSMEM_offset_0_alias, 0, 64
	.other		__nv_reservedSMEM_offset_0_alias,@"STO_CUDA_RESERVED_SHARED STV_DEFAULT"
__nv_reservedSMEM_offset_0_alias:
	.zero		0
	.zero		64


//--------------------- .nv.constant0._Z13_spmm_conv_15PKfPfiiPKiS3_S3_S0_ --------------------------
	.section	.nv.constant0._Z13_spmm_conv_15PKfPfiiPKiS3_S3_S0_,"a",@progbits
	.sectionflags	@""
	.align	4
.nv.constant0._Z13_spmm_conv_15PKfPfiiPKiS3_S3_S0_:
	.zero		952


//--------------------- .nv.constant0._Z13_spmm_conv_14PKfPfiiPKiS3_S3_S0_ --------------------------
	.section	.nv.constant0._Z13_spmm_conv_14PKfPfiiPKiS3_S3_S0_,"a",@progbits
	.sectionflags	@""
	.align	4
.nv.constant0._Z13_spmm_conv_14PKfPfiiPKiS3_S3_S0_:
	.zero		952


//--------------------- .nv.constant0._Z13_spmm_conv_13PKfPfiiPKiS3_S3_S0_ --------------------------
	.section	.nv.constant0._Z13_spmm_conv_13PKfPfiiPKiS3_S3_S0_,"a",@progbits
	.sectionflags	@""
	.align	4
.nv.constant0._Z13_spmm_conv_13PKfPfiiPKiS3_S3_S0_:
	.zero		952


//--------------------- .nv.constant0._Z13_spmm_conv_12PKfPfiiPKiS3_S3_S0_ --------------------------
	.section	.nv.constant0._Z13_spmm_conv_12PKfPfiiPKiS3_S3_S0_,"a",@progbits
	.sectionflags	@""
	.align	4
.nv.constant0._Z13_spmm_conv_12PKfPfiiPKiS3_S3_S0_:
	.zero		952


//--------------------- .nv.constant0._Z13_spmm_conv_11PKfPfiiPKiS3_S3_S0_ --------------------------
	.section	.nv.constant0._Z13_spmm_conv_11PKfPfiiPKiS3_S3_S0_,"a",@progbits
	.sectionflags	@""
	.align	4
.nv.constant0._Z13_spmm_conv_11PKfPfiiPKiS3_S3_S0_:
	.zero		952


//--------------------- .nv.constant0._Z13_spmm_conv_10PKfPfiiPKiS3_S3_S0_ --------------------------
	.section	.nv.constant0._Z13_spmm_conv_10PKfPfiiPKiS3_S3_S0_,"a",@progbits
	.sectionflags	@""
	.align	4
.nv.constant0._Z13_spmm_conv_10PKfPfiiPKiS3_S3_S0_:
	.zero		952


//--------------------- .nv.constant0._Z12_spmm_conv_9PKfPfiiPKiS3_S3_S0_ --------------------------
	.section	.nv.constant0._Z12_spmm_conv_9PKfPfiiPKiS3_S3_S0_,"a",@progbits
	.sectionflags	@""
	.align	4
.nv.constant0._Z12_spmm_conv_9PKfPfiiPKiS3_S3_S0_:
	.zero		952


//--------------------- .nv.constant0._Z12_spmm_conv_8PKfPfiiPKiS3_S3_S0_ --------------------------
	.section	.nv.constant0._Z12_spmm_conv_8PKfPfiiPKiS3_S3_S0_,"a",@progbits
	.sectionflags	@""
	.align	4
.nv.constant0._Z12_spmm_conv_8PKfPfiiPKiS3_S3_S0_:
	.zero		952


//--------------------- .nv.constant0._Z12_spmm_conv_7PKfPfiiPKiS3_S3_S0_ --------------------------
	.section	.nv.constant0._Z12_spmm_conv_7PKfPfiiPKiS3_S3_S0_,"a",@progbits
	.sectionflags	@""
	.align	4
.nv.constant0._Z12_spmm_conv_7PKfPfiiPKiS3_S3_S0_:
	.zero		952


//--------------------- .nv.constant0._Z12_spmm_conv_6PKfPfiiPKiS3_S3_S0_ --------------------------
	.section	.nv.constant0._Z12_spmm_conv_6PKfPfiiPKiS3_S3_S0_,"a",@progbits
	.sectionflags	@""
	.align	4
.nv.constant0._Z12_spmm_conv_6PKfPfiiPKiS3_S3_S0_:
	.zero		952


//--------------------- .nv.constant0._Z12_spmm_conv_5PKfPfiiPKiS3_S3_S0_ --------------------------
	.section	.nv.constant0._Z12_spmm_conv_5PKfPfiiPKiS3_S3_S0_,"a",@progbits
	.sectionflags	@""
	.align	4
.nv.constant0._Z12_spmm_conv_5PKfPfiiPKiS3_S3_S0_:
	.zero		952


//--------------------- .nv.constant0._Z12_spmm_conv_4PKfPfiiPKiS3_S3_S0_ --------------------------
	.section	.nv.constant0._Z12_spmm_conv_4PKfPfiiPKiS3_S3_S0_,"a",@progbits
	.sectionflags	@""
	.align	4
.nv.constant0._Z12_spmm_conv_4PKfPfiiPKiS3_S3_S0_:
	.zero		952


//--------------------- .nv.constant0._Z12_spmm_conv_3PKfPfiiPKiS3_S3_S0_ --------------------------
	.section	.nv.constant0._Z12_spmm_conv_3PKfPfiiPKiS3_S3_S0_,"a",@progbits
	.sectionflags	@""
	.align	4
.nv.constant0._Z12_spmm_conv_3PKfPfiiPKiS3_S3_S0_:
	.zero		952


//--------------------- .nv.constant0._Z12_spmm_conv_2PKfPfiiPKiS3_S3_S0_ --------------------------
	.section	.nv.constant0._Z12_spmm_conv_2PKfPfiiPKiS3_S3_S0_,"a",@progbits
	.sectionflags	@""
	.align	4
.nv.constant0._Z12_spmm_conv_2PKfPfiiPKiS3_S3_S0_:
	.zero		952


//--------------------- .nv.constant0._Z12_spmm_conv_1PKfPfiiPKiS3_S3_S0_ --------------------------
	.section	.nv.constant0._Z12_spmm_conv_1PKfPfiiPKiS3_S3_S0_,"a",@progbits
	.sectionflags	@""
	.align	4
.nv.constant0._Z12_spmm_conv_1PKfPfiiPKiS3_S3_S0_:
	.zero		952


//--------------------- .nv.constant0._Z12_spmm_conv_0PKfPfiiPKiS3_S3_S0_ --------------------------
	.section	.nv.constant0._Z12_spmm_conv_0PKfPfiiPKiS3_S3_S0_,"a",@progbits
	.sectionflags	@""
	.align	4
.nv.constant0._Z12_spmm_conv_0PKfPfiiPKiS3_S3_S0_:
	.zero		952


//--------------------- SYMBOLS --------------------------

	.type		.nv.reservedSmem.offset0,@object
	.size		.nv.reservedSmem.offset0,0x4
